//
// Generated by NVIDIA NVVM Compiler
//
// Compiler Build ID: CL-36424714
// Cuda compilation tools, release 13.0, V13.0.88
// Based on NVVM 20.0.0
//

.version 9.0
.target sm_100
.address_size 64

	// .globl	_Z12getConservedPdS_S_S_S_S_S_S_9InputPara
.func  (.param .align 16 .b8 func_retval0[16]) __internal_trig_reduction_slowpathd
(
	.param .b64 __internal_trig_reduction_slowpathd_param_0
)
;
// _ZZ19getPrimitive_wakeupPdS_S_S_S_S_S_S_S_Pi9InputParaE9wake_up_s has been demoted
// _ZZ21extrap_in_time_wakeupPdS_S_S_S_S_S_S_S_S_S_S_S_S_S_S_S_S_S_S_Pi9InputParaE9wake_up_s has been demoted
// _ZZ16calc_flux_wakeupPdS_S_S_S_S_S_S_S_S_S_S_S_S_S_S_S_S_S_S_S_S_S_S_S_S_S_S_Pi9InputParaE9wake_up_s has been demoted
// _ZZ17apply_flux_wakeupPdS_S_S_S_S_S_S_S_S_S_S_S_S_S_S_S_S_S_S_Pi9InputParaE9wake_up_s has been demoted
// _ZZ11Wakeup_NextPdS_S_S_S_S_PiS0_9InputParaiE8wake_1_s has been demoted
// _ZZ11Wakeup_NextPdS_S_S_S_S_PiS0_9InputParaiE13wake_1_s_next has been demoted
// _ZZN3cub18CUB_300001_SM_10006detail6reduce28DeviceReduceSingleTileKernelINS2_10policy_hubIdjN4cuda3std3__44plusIdEEE10Policy1000EN6thrust24THRUST_300001_SM_1000_NS10device_ptrIdEEPdjS9_ddNS7_10__identityEEEvT0_T1_T2_T3_T4_T6_E12temp_storage has been demoted
// _ZZN3cub18CUB_300001_SM_10006detail6reduce18DeviceReduceKernelINS2_10policy_hubIdjN4cuda3std3__44plusIdEEE10Policy1000EN6thrust24THRUST_300001_SM_1000_NS10device_ptrIdEEjS9_dNS7_10__identityEEEvT0_PT3_T1_NS0_13GridEvenShareISK_EET2_T4_E12temp_storage has been demoted
// _ZZN3cub18CUB_300001_SM_10006detail6reduce28DeviceReduceSingleTileKernelINS2_10policy_hubIdjN4cuda3std3__44plusIdEEE10Policy1000EPdSC_iS9_ddNS7_10__identityEEEvT0_T1_T2_T3_T4_T6_E12temp_storage has been demoted
// _ZZN3cub18CUB_300001_SM_10006detail6reduce28DeviceReduceSingleTileKernelINS2_10policy_hubIdyN4cuda3std3__44plusIdEEE10Policy1000EN6thrust24THRUST_300001_SM_1000_NS10device_ptrIdEEPdyS9_ddNS7_10__identityEEEvT0_T1_T2_T3_T4_T6_E12temp_storage has been demoted
// _ZZN3cub18CUB_300001_SM_10006detail6reduce18DeviceReduceKernelINS2_10policy_hubIdyN4cuda3std3__44plusIdEEE10Policy1000EN6thrust24THRUST_300001_SM_1000_NS10device_ptrIdEEyS9_dNS7_10__identityEEEvT0_PT3_T1_NS0_13GridEvenShareISK_EET2_T4_E12temp_storage has been demoted
// _ZZN3cub18CUB_300001_SM_10006detail6reduce28DeviceReduceSingleTileKernelINS2_10policy_hubIdyN4cuda3std3__44plusIdEEE10Policy1000EPdSC_iS9_ddNS7_10__identityEEEvT0_T1_T2_T3_T4_T6_E12temp_storage has been demoted
.global .align 1 .b8 _ZN34_INTERNAL_6de91327_4_k_cu_df26e0044cuda3std3__45__cpo5beginE[1];
.global .align 1 .b8 _ZN34_INTERNAL_6de91327_4_k_cu_df26e0044cuda3std3__45__cpo3endE[1];
.global .align 1 .b8 _ZN34_INTERNAL_6de91327_4_k_cu_df26e0044cuda3std3__45__cpo6cbeginE[1];
.global .align 1 .b8 _ZN34_INTERNAL_6de91327_4_k_cu_df26e0044cuda3std3__45__cpo4cendE[1];
.global .align 1 .b8 _ZN34_INTERNAL_6de91327_4_k_cu_df26e0044cuda3std3__45__cpo6rbeginE[1];
.global .align 1 .b8 _ZN34_INTERNAL_6de91327_4_k_cu_df26e0044cuda3std3__45__cpo4rendE[1];
.global .align 1 .b8 _ZN34_INTERNAL_6de91327_4_k_cu_df26e0044cuda3std3__45__cpo7crbeginE[1];
.global .align 1 .b8 _ZN34_INTERNAL_6de91327_4_k_cu_df26e0044cuda3std3__45__cpo5crendE[1];
.global .align 1 .b8 _ZN34_INTERNAL_6de91327_4_k_cu_df26e0044cuda3std3__436_GLOBAL__N__6de91327_4_k_cu_df26e0046ignoreE[1];
.global .align 1 .b8 _ZN34_INTERNAL_6de91327_4_k_cu_df26e0044cuda3std3__419piecewise_constructE[1];
.global .align 1 .b8 _ZN34_INTERNAL_6de91327_4_k_cu_df26e0044cuda3std3__48in_placeE[1];
.global .align 1 .b8 _ZN34_INTERNAL_6de91327_4_k_cu_df26e0044cuda3std3__420unreachable_sentinelE[1];
.global .align 1 .b8 _ZN34_INTERNAL_6de91327_4_k_cu_df26e0044cuda3std3__47nulloptE[1];
.global .align 1 .b8 _ZN34_INTERNAL_6de91327_4_k_cu_df26e0044cuda3std3__48unexpectE[1];
.global .align 1 .b8 _ZN34_INTERNAL_6de91327_4_k_cu_df26e0044cuda3std6ranges3__45__cpo4swapE[1];
.global .align 1 .b8 _ZN34_INTERNAL_6de91327_4_k_cu_df26e0044cuda3std6ranges3__45__cpo9iter_moveE[1];
.global .align 1 .b8 _ZN34_INTERNAL_6de91327_4_k_cu_df26e0044cuda3std6ranges3__45__cpo5beginE[1];
.global .align 1 .b8 _ZN34_INTERNAL_6de91327_4_k_cu_df26e0044cuda3std6ranges3__45__cpo3endE[1];
.global .align 1 .b8 _ZN34_INTERNAL_6de91327_4_k_cu_df26e0044cuda3std6ranges3__45__cpo6cbeginE[1];
.global .align 1 .b8 _ZN34_INTERNAL_6de91327_4_k_cu_df26e0044cuda3std6ranges3__45__cpo4cendE[1];
.global .align 1 .b8 _ZN34_INTERNAL_6de91327_4_k_cu_df26e0044cuda3std6ranges3__45__cpo7advanceE[1];
.global .align 1 .b8 _ZN34_INTERNAL_6de91327_4_k_cu_df26e0044cuda3std6ranges3__45__cpo9iter_swapE[1];
.global .align 1 .b8 _ZN34_INTERNAL_6de91327_4_k_cu_df26e0044cuda3std6ranges3__45__cpo4nextE[1];
.global .align 1 .b8 _ZN34_INTERNAL_6de91327_4_k_cu_df26e0044cuda3std6ranges3__45__cpo4prevE[1];
.global .align 1 .b8 _ZN34_INTERNAL_6de91327_4_k_cu_df26e0044cuda3std6ranges3__45__cpo4dataE[1];
.global .align 1 .b8 _ZN34_INTERNAL_6de91327_4_k_cu_df26e0044cuda3std6ranges3__45__cpo5cdataE[1];
.global .align 1 .b8 _ZN34_INTERNAL_6de91327_4_k_cu_df26e0044cuda3std6ranges3__45__cpo4sizeE[1];
.global .align 1 .b8 _ZN34_INTERNAL_6de91327_4_k_cu_df26e0044cuda3std6ranges3__45__cpo5ssizeE[1];
.global .align 1 .b8 _ZN34_INTERNAL_6de91327_4_k_cu_df26e0044cuda3std6ranges3__45__cpo8distanceE[1];
.global .align 1 .b8 _ZN34_INTERNAL_6de91327_4_k_cu_df26e0046thrust24THRUST_300001_SM_1000_NS8cuda_cub3parE[1];
.global .align 1 .b8 _ZN34_INTERNAL_6de91327_4_k_cu_df26e0046thrust24THRUST_300001_SM_1000_NS8cuda_cub10par_nosyncE[1];
.global .align 1 .b8 _ZN34_INTERNAL_6de91327_4_k_cu_df26e0046thrust24THRUST_300001_SM_1000_NS6system6detail10sequential3seqE[1];
.global .align 1 .b8 _ZN34_INTERNAL_6de91327_4_k_cu_df26e0046thrust24THRUST_300001_SM_1000_NS6system3cpp3parE[1];
.global .align 1 .b8 _ZN34_INTERNAL_6de91327_4_k_cu_df26e0046thrust24THRUST_300001_SM_1000_NS12placeholders2_1E[1];
.global .align 1 .b8 _ZN34_INTERNAL_6de91327_4_k_cu_df26e0046thrust24THRUST_300001_SM_1000_NS12placeholders2_2E[1];
.global .align 1 .b8 _ZN34_INTERNAL_6de91327_4_k_cu_df26e0046thrust24THRUST_300001_SM_1000_NS12placeholders2_3E[1];
.global .align 1 .b8 _ZN34_INTERNAL_6de91327_4_k_cu_df26e0046thrust24THRUST_300001_SM_1000_NS12placeholders2_4E[1];
.global .align 1 .b8 _ZN34_INTERNAL_6de91327_4_k_cu_df26e0046thrust24THRUST_300001_SM_1000_NS12placeholders2_5E[1];
.global .align 1 .b8 _ZN34_INTERNAL_6de91327_4_k_cu_df26e0046thrust24THRUST_300001_SM_1000_NS12placeholders2_6E[1];
.global .align 1 .b8 _ZN34_INTERNAL_6de91327_4_k_cu_df26e0046thrust24THRUST_300001_SM_1000_NS12placeholders2_7E[1];
.global .align 1 .b8 _ZN34_INTERNAL_6de91327_4_k_cu_df26e0046thrust24THRUST_300001_SM_1000_NS12placeholders2_8E[1];
.global .align 1 .b8 _ZN34_INTERNAL_6de91327_4_k_cu_df26e0046thrust24THRUST_300001_SM_1000_NS12placeholders2_9E[1];
.global .align 1 .b8 _ZN34_INTERNAL_6de91327_4_k_cu_df26e0046thrust24THRUST_300001_SM_1000_NS12placeholders3_10E[1];
.global .align 1 .b8 _ZN34_INTERNAL_6de91327_4_k_cu_df26e0046thrust24THRUST_300001_SM_1000_NS3seqE[1];
.global .align 1 .b8 _ZN34_INTERNAL_6de91327_4_k_cu_df26e0046thrust24THRUST_300001_SM_1000_NS6deviceE[1];
.global .align 8 .b8 __cudart_i2opi_d[144] = {8, 93, 141, 31, 177, 95, 251, 107, 234, 146, 82, 138, 247, 57, 7, 61, 123, 241, 229, 235, 199, 186, 39, 117, 45, 234, 95, 158, 102, 63, 70, 79, 183, 9, 203, 39, 207, 126, 54, 109, 31, 109, 10, 90, 139, 17, 47, 239, 15, 152, 5, 222, 255, 151, 248, 31, 59, 40, 249, 189, 139, 95, 132, 156, 244, 57, 83, 131, 57, 214, 145, 57, 65, 126, 95, 180, 38, 112, 156, 233, 132, 68, 187, 46, 245, 53, 130, 232, 62, 167, 41, 177, 28, 235, 29, 254, 28, 146, 209, 9, 234, 46, 73, 6, 224, 210, 77, 66, 58, 110, 36, 183, 97, 197, 187, 222, 171, 99, 81, 254, 65, 144, 67, 60, 153, 149, 98, 219, 192, 221, 52, 245, 209, 87, 39, 252, 41, 21, 68, 78, 110, 131, 249, 162};
.global .align 16 .b8 __cudart_sin_cos_coeffs[128] = {70, 210, 176, 44, 241, 229, 90, 190, 146, 227, 172, 105, 227, 29, 199, 62, 161, 98, 219, 25, 160, 1, 42, 191, 24, 8, 17, 17, 17, 17, 129, 63, 84, 85, 85, 85, 85, 85, 197, 191, 0, 0, 0, 0, 0, 0, 0, 0, 0, 0, 0, 0, 0, 0, 0, 0, 100, 129, 253, 32, 131, 255, 168, 189, 40, 133, 239, 193, 167, 238, 33, 62, 217, 230, 6, 142, 79, 126, 146, 190, 233, 188, 221, 25, 160, 1, 250, 62, 71, 93, 193, 22, 108, 193, 86, 191, 81, 85, 85, 85, 85, 85, 165, 63, 0, 0, 0, 0, 0, 0, 224, 191, 0, 0, 0, 0, 0, 0, 240, 63};

.visible .entry _Z12getConservedPdS_S_S_S_S_S_S_9InputPara(
	.param .u64 .ptr .align 1 _Z12getConservedPdS_S_S_S_S_S_S_9InputPara_param_0,
	.param .u64 .ptr .align 1 _Z12getConservedPdS_S_S_S_S_S_S_9InputPara_param_1,
	.param .u64 .ptr .align 1 _Z12getConservedPdS_S_S_S_S_S_S_9InputPara_param_2,
	.param .u64 .ptr .align 1 _Z12getConservedPdS_S_S_S_S_S_S_9InputPara_param_3,
	.param .u64 .ptr .align 1 _Z12getConservedPdS_S_S_S_S_S_S_9InputPara_param_4,
	.param .u64 .ptr .align 1 _Z12getConservedPdS_S_S_S_S_S_S_9InputPara_param_5,
	.param .u64 .ptr .align 1 _Z12getConservedPdS_S_S_S_S_S_S_9InputPara_param_6,
	.param .u64 .ptr .align 1 _Z12getConservedPdS_S_S_S_S_S_S_9InputPara_param_7,
	.param .align 8 .b8 _Z12getConservedPdS_S_S_S_S_S_S_9InputPara_param_8[88]
)
{
	.reg .pred 	%p<46>;
	.reg .b32 	%r<110>;
	.reg .b64 	%rd<80>;
	.reg .b64 	%fd<109>;

	ld.param.u32 	%r3, [_Z12getConservedPdS_S_S_S_S_S_S_9InputPara_param_8+8];
	ld.param.f64 	%fd2, [_Z12getConservedPdS_S_S_S_S_S_S_9InputPara_param_8+32];
	ld.param.f64 	%fd3, [_Z12getConservedPdS_S_S_S_S_S_S_9InputPara_param_8+24];
	ld.param.u64 	%rd9, [_Z12getConservedPdS_S_S_S_S_S_S_9InputPara_param_0];
	ld.param.u64 	%rd10, [_Z12getConservedPdS_S_S_S_S_S_S_9InputPara_param_1];
	ld.param.u64 	%rd11, [_Z12getConservedPdS_S_S_S_S_S_S_9InputPara_param_2];
	ld.param.u64 	%rd12, [_Z12getConservedPdS_S_S_S_S_S_S_9InputPara_param_3];
	ld.param.u64 	%rd13, [_Z12getConservedPdS_S_S_S_S_S_S_9InputPara_param_4];
	ld.param.u64 	%rd14, [_Z12getConservedPdS_S_S_S_S_S_S_9InputPara_param_5];
	ld.param.u64 	%rd15, [_Z12getConservedPdS_S_S_S_S_S_S_9InputPara_param_6];
	ld.param.u64 	%rd16, [_Z12getConservedPdS_S_S_S_S_S_S_9InputPara_param_7];
	ld.param.v2.u32 	{%r1, %r2}, [_Z12getConservedPdS_S_S_S_S_S_S_9InputPara_param_8];
	cvta.to.global.u64 	%rd1, %rd10;
	cvta.to.global.u64 	%rd2, %rd12;
	cvta.to.global.u64 	%rd3, %rd11;
	cvta.to.global.u64 	%rd4, %rd9;
	cvta.to.global.u64 	%rd5, %rd14;
	cvta.to.global.u64 	%rd6, %rd16;
	cvta.to.global.u64 	%rd7, %rd15;
	cvta.to.global.u64 	%rd8, %rd13;
	mul.f64 	%fd1, %fd3, %fd2;
	mov.u32 	%r4, %ntid.x;
	mov.u32 	%r5, %nctaid.x;
	mul.lo.s32 	%r6, %r4, %r5;
	mov.u32 	%r7, %ntid.y;
	mov.u32 	%r8, %nctaid.y;
	mul.lo.s32 	%r9, %r7, %r8;
	mov.u32 	%r56, %ntid.z;
	mov.u32 	%r57, %nctaid.z;
	mul.lo.s32 	%r10, %r56, %r57;
	add.s32 	%r58, %r3, -1;
	div.s32 	%r11, %r58, %r10;
	setp.lt.s32 	%p1, %r11, 0;
	@%p1 bra 	$L__BB0_27;
	add.s32 	%r60, %r2, -1;
	div.s32 	%r12, %r60, %r9;
	mov.u32 	%r13, %ctaid.y;
	mov.u32 	%r14, %tid.y;
	mov.u32 	%r61, %ctaid.x;
	mov.u32 	%r62, %tid.x;
	mad.lo.s32 	%r15, %r61, %r4, %r62;
	add.s32 	%r63, %r5, %r61;
	mad.lo.s32 	%r16, %r4, %r63, %r62;
	shl.b32 	%r17, %r6, 2;
	shl.b32 	%r64, %r5, 1;
	add.s32 	%r65, %r61, %r64;
	mad.lo.s32 	%r18, %r4, %r65, %r62;
	mad.lo.s32 	%r66, %r5, 3, %r61;
	mad.lo.s32 	%r19, %r4, %r66, %r62;
	mov.b32 	%r98, 0;
$L__BB0_2:
	setp.lt.s32 	%p2, %r12, 0;
	@%p2 bra 	$L__BB0_26;
	add.s32 	%r68, %r1, -1;
	div.s32 	%r21, %r68, %r6;
	mov.u32 	%r69, %ctaid.z;
	mov.u32 	%r70, %ntid.z;
	mov.u32 	%r71, %tid.z;
	mad.lo.s32 	%r72, %r69, %r70, %r71;
	mad.lo.s32 	%r22, %r98, %r10, %r72;
	mul.lo.s32 	%r23, %r22, %r2;
	add.s32 	%r73, %r21, 1;
	and.b32  	%r24, %r73, -4;
	mov.b32 	%r99, 0;
$L__BB0_4:
	mov.u32 	%r25, %r99;
	setp.lt.s32 	%p3, %r21, 0;
	@%p3 bra 	$L__BB0_25;
	setp.lt.u32 	%p4, %r21, 3;
	mul.lo.s32 	%r75, %r7, %r8;
	mad.lo.s32 	%r76, %r13, %r7, %r14;
	mad.lo.s32 	%r26, %r25, %r75, %r76;
	mov.b32 	%r109, 0;
	@%p4 bra 	$L__BB0_16;
	add.s32 	%r77, %r21, 1;
	and.b32  	%r78, %r77, -4;
	neg.s32 	%r108, %r78;
	mad.lo.s32 	%r79, %r8, %r25, %r13;
	add.s32 	%r80, %r14, %r23;
	mad.lo.s32 	%r81, %r7, %r79, %r80;
	mul.lo.s32 	%r82, %r1, %r81;
	add.s32 	%r106, %r16, %r82;
	add.s32 	%r104, %r18, %r82;
	add.s32 	%r102, %r19, %r82;
	add.s32 	%r101, %r15, %r82;
	mov.u32 	%r100, %r15;
	mov.u32 	%r103, %r19;
	mov.u32 	%r105, %r18;
	mov.u32 	%r107, %r16;
$L__BB0_7:
	setp.ge.s32 	%p5, %r26, %r2;
	setp.ge.s32 	%p6, %r22, %r3;
	setp.ge.s32 	%p7, %r100, %r1;
	or.pred  	%p8, %p7, %p5;
	or.pred  	%p9, %p8, %p6;
	@%p9 bra 	$L__BB0_9;
	mul.wide.s32 	%rd17, %r101, 8;
	add.s64 	%rd18, %rd8, %rd17;
	ld.global.f64 	%fd4, [%rd18];
	add.s64 	%rd19, %rd7, %rd17;
	ld.global.f64 	%fd5, [%rd19];
	add.s64 	%rd20, %rd6, %rd17;
	ld.global.f64 	%fd6, [%rd20];
	add.s64 	%rd21, %rd5, %rd17;
	ld.global.f64 	%fd7, [%rd21];
	mul.f64 	%fd8, %fd1, %fd4;
	add.s64 	%rd22, %rd4, %rd17;
	st.global.f64 	[%rd22], %fd8;
	mul.f64 	%fd9, %fd4, %fd5;
	mul.f64 	%fd10, %fd1, %fd9;
	add.s64 	%rd23, %rd3, %rd17;
	st.global.f64 	[%rd23], %fd10;
	mul.f64 	%fd11, %fd4, %fd6;
	mul.f64 	%fd12, %fd1, %fd11;
	add.s64 	%rd24, %rd2, %rd17;
	st.global.f64 	[%rd24], %fd12;
	div.rn.f64 	%fd13, %fd7, 0d3FE5555555555556;
	mul.f64 	%fd14, %fd4, 0d3FE0000000000000;
	mul.f64 	%fd15, %fd6, %fd6;
	fma.rn.f64 	%fd16, %fd5, %fd5, %fd15;
	fma.rn.f64 	%fd17, %fd14, %fd16, %fd13;
	mul.f64 	%fd18, %fd1, %fd17;
	add.s64 	%rd25, %rd1, %rd17;
	st.global.f64 	[%rd25], %fd18;
$L__BB0_9:
	setp.ge.s32 	%p12, %r107, %r1;
	or.pred  	%p13, %p12, %p5;
	or.pred  	%p14, %p13, %p6;
	@%p14 bra 	$L__BB0_11;
	mul.wide.s32 	%rd26, %r106, 8;
	add.s64 	%rd27, %rd8, %rd26;
	ld.global.f64 	%fd19, [%rd27];
	add.s64 	%rd28, %rd7, %rd26;
	ld.global.f64 	%fd20, [%rd28];
	add.s64 	%rd29, %rd6, %rd26;
	ld.global.f64 	%fd21, [%rd29];
	add.s64 	%rd30, %rd5, %rd26;
	ld.global.f64 	%fd22, [%rd30];
	mul.f64 	%fd23, %fd1, %fd19;
	add.s64 	%rd31, %rd4, %rd26;
	st.global.f64 	[%rd31], %fd23;
	mul.f64 	%fd24, %fd19, %fd20;
	mul.f64 	%fd25, %fd1, %fd24;
	add.s64 	%rd32, %rd3, %rd26;
	st.global.f64 	[%rd32], %fd25;
	mul.f64 	%fd26, %fd19, %fd21;
	mul.f64 	%fd27, %fd1, %fd26;
	add.s64 	%rd33, %rd2, %rd26;
	st.global.f64 	[%rd33], %fd27;
	div.rn.f64 	%fd28, %fd22, 0d3FE5555555555556;
	mul.f64 	%fd29, %fd19, 0d3FE0000000000000;
	mul.f64 	%fd30, %fd21, %fd21;
	fma.rn.f64 	%fd31, %fd20, %fd20, %fd30;
	fma.rn.f64 	%fd32, %fd29, %fd31, %fd28;
	mul.f64 	%fd33, %fd1, %fd32;
	add.s64 	%rd34, %rd1, %rd26;
	st.global.f64 	[%rd34], %fd33;
$L__BB0_11:
	setp.ge.s32 	%p17, %r105, %r1;
	or.pred  	%p18, %p17, %p5;
	or.pred  	%p19, %p18, %p6;
	@%p19 bra 	$L__BB0_13;
	mul.wide.s32 	%rd35, %r104, 8;
	add.s64 	%rd36, %rd8, %rd35;
	ld.global.f64 	%fd34, [%rd36];
	add.s64 	%rd37, %rd7, %rd35;
	ld.global.f64 	%fd35, [%rd37];
	add.s64 	%rd38, %rd6, %rd35;
	ld.global.f64 	%fd36, [%rd38];
	add.s64 	%rd39, %rd5, %rd35;
	ld.global.f64 	%fd37, [%rd39];
	mul.f64 	%fd38, %fd1, %fd34;
	add.s64 	%rd40, %rd4, %rd35;
	st.global.f64 	[%rd40], %fd38;
	mul.f64 	%fd39, %fd34, %fd35;
	mul.f64 	%fd40, %fd1, %fd39;
	add.s64 	%rd41, %rd3, %rd35;
	st.global.f64 	[%rd41], %fd40;
	mul.f64 	%fd41, %fd34, %fd36;
	mul.f64 	%fd42, %fd1, %fd41;
	add.s64 	%rd42, %rd2, %rd35;
	st.global.f64 	[%rd42], %fd42;
	div.rn.f64 	%fd43, %fd37, 0d3FE5555555555556;
	mul.f64 	%fd44, %fd34, 0d3FE0000000000000;
	mul.f64 	%fd45, %fd36, %fd36;
	fma.rn.f64 	%fd46, %fd35, %fd35, %fd45;
	fma.rn.f64 	%fd47, %fd44, %fd46, %fd43;
	mul.f64 	%fd48, %fd1, %fd47;
	add.s64 	%rd43, %rd1, %rd35;
	st.global.f64 	[%rd43], %fd48;
$L__BB0_13:
	setp.ge.s32 	%p22, %r103, %r1;
	or.pred  	%p23, %p22, %p5;
	or.pred  	%p24, %p23, %p6;
	@%p24 bra 	$L__BB0_15;
	mul.wide.s32 	%rd44, %r102, 8;
	add.s64 	%rd45, %rd8, %rd44;
	ld.global.f64 	%fd49, [%rd45];
	add.s64 	%rd46, %rd7, %rd44;
	ld.global.f64 	%fd50, [%rd46];
	add.s64 	%rd47, %rd6, %rd44;
	ld.global.f64 	%fd51, [%rd47];
	add.s64 	%rd48, %rd5, %rd44;
	ld.global.f64 	%fd52, [%rd48];
	mul.f64 	%fd53, %fd1, %fd49;
	add.s64 	%rd49, %rd4, %rd44;
	st.global.f64 	[%rd49], %fd53;
	mul.f64 	%fd54, %fd49, %fd50;
	mul.f64 	%fd55, %fd1, %fd54;
	add.s64 	%rd50, %rd3, %rd44;
	st.global.f64 	[%rd50], %fd55;
	mul.f64 	%fd56, %fd49, %fd51;
	mul.f64 	%fd57, %fd1, %fd56;
	add.s64 	%rd51, %rd2, %rd44;
	st.global.f64 	[%rd51], %fd57;
	div.rn.f64 	%fd58, %fd52, 0d3FE5555555555556;
	mul.f64 	%fd59, %fd49, 0d3FE0000000000000;
	mul.f64 	%fd60, %fd51, %fd51;
	fma.rn.f64 	%fd61, %fd50, %fd50, %fd60;
	fma.rn.f64 	%fd62, %fd59, %fd61, %fd58;
	mul.f64 	%fd63, %fd1, %fd62;
	add.s64 	%rd52, %rd1, %rd44;
	st.global.f64 	[%rd52], %fd63;
$L__BB0_15:
	add.s32 	%r108, %r108, 4;
	add.s32 	%r107, %r107, %r17;
	add.s32 	%r106, %r106, %r17;
	add.s32 	%r105, %r105, %r17;
	add.s32 	%r104, %r104, %r17;
	add.s32 	%r103, %r103, %r17;
	add.s32 	%r102, %r102, %r17;
	add.s32 	%r101, %r101, %r17;
	add.s32 	%r100, %r100, %r17;
	setp.ne.s32 	%p25, %r108, 0;
	mov.u32 	%r109, %r24;
	@%p25 bra 	$L__BB0_7;
$L__BB0_16:
	add.s32 	%r83, %r21, 1;
	and.b32  	%r84, %r83, 3;
	setp.eq.s32 	%p26, %r84, 0;
	@%p26 bra 	$L__BB0_25;
	setp.ge.s32 	%p27, %r26, %r2;
	setp.ge.s32 	%p28, %r22, %r3;
	mad.lo.s32 	%r51, %r109, %r6, %r15;
	setp.ge.s32 	%p29, %r51, %r1;
	or.pred  	%p30, %p29, %p27;
	or.pred  	%p31, %p30, %p28;
	@%p31 bra 	$L__BB0_19;
	add.s32 	%r85, %r26, %r23;
	mad.lo.s32 	%r86, %r85, %r1, %r51;
	mul.wide.s32 	%rd53, %r86, 8;
	add.s64 	%rd54, %rd8, %rd53;
	ld.global.f64 	%fd64, [%rd54];
	add.s64 	%rd55, %rd7, %rd53;
	ld.global.f64 	%fd65, [%rd55];
	add.s64 	%rd56, %rd6, %rd53;
	ld.global.f64 	%fd66, [%rd56];
	add.s64 	%rd57, %rd5, %rd53;
	ld.global.f64 	%fd67, [%rd57];
	mul.f64 	%fd68, %fd1, %fd64;
	add.s64 	%rd58, %rd4, %rd53;
	st.global.f64 	[%rd58], %fd68;
	mul.f64 	%fd69, %fd64, %fd65;
	mul.f64 	%fd70, %fd1, %fd69;
	add.s64 	%rd59, %rd3, %rd53;
	st.global.f64 	[%rd59], %fd70;
	mul.f64 	%fd71, %fd64, %fd66;
	mul.f64 	%fd72, %fd1, %fd71;
	add.s64 	%rd60, %rd2, %rd53;
	st.global.f64 	[%rd60], %fd72;
	div.rn.f64 	%fd73, %fd67, 0d3FE5555555555556;
	mul.f64 	%fd74, %fd64, 0d3FE0000000000000;
	mul.f64 	%fd75, %fd66, %fd66;
	fma.rn.f64 	%fd76, %fd65, %fd65, %fd75;
	fma.rn.f64 	%fd77, %fd74, %fd76, %fd73;
	mul.f64 	%fd78, %fd1, %fd77;
	add.s64 	%rd61, %rd1, %rd53;
	st.global.f64 	[%rd61], %fd78;
$L__BB0_19:
	add.s32 	%r87, %r21, 1;
	and.b32  	%r88, %r87, 3;
	setp.eq.s32 	%p32, %r88, 1;
	@%p32 bra 	$L__BB0_25;
	add.s32 	%r52, %r51, %r6;
	setp.ge.s32 	%p35, %r52, %r1;
	or.pred  	%p36, %p35, %p27;
	or.pred  	%p37, %p36, %p28;
	@%p37 bra 	$L__BB0_22;
	add.s32 	%r89, %r26, %r23;
	mad.lo.s32 	%r90, %r89, %r1, %r52;
	mul.wide.s32 	%rd62, %r90, 8;
	add.s64 	%rd63, %rd8, %rd62;
	ld.global.f64 	%fd79, [%rd63];
	add.s64 	%rd64, %rd7, %rd62;
	ld.global.f64 	%fd80, [%rd64];
	add.s64 	%rd65, %rd6, %rd62;
	ld.global.f64 	%fd81, [%rd65];
	add.s64 	%rd66, %rd5, %rd62;
	ld.global.f64 	%fd82, [%rd66];
	mul.f64 	%fd83, %fd1, %fd79;
	add.s64 	%rd67, %rd4, %rd62;
	st.global.f64 	[%rd67], %fd83;
	mul.f64 	%fd84, %fd79, %fd80;
	mul.f64 	%fd85, %fd1, %fd84;
	add.s64 	%rd68, %rd3, %rd62;
	st.global.f64 	[%rd68], %fd85;
	mul.f64 	%fd86, %fd79, %fd81;
	mul.f64 	%fd87, %fd1, %fd86;
	add.s64 	%rd69, %rd2, %rd62;
	st.global.f64 	[%rd69], %fd87;
	div.rn.f64 	%fd88, %fd82, 0d3FE5555555555556;
	mul.f64 	%fd89, %fd79, 0d3FE0000000000000;
	mul.f64 	%fd90, %fd81, %fd81;
	fma.rn.f64 	%fd91, %fd80, %fd80, %fd90;
	fma.rn.f64 	%fd92, %fd89, %fd91, %fd88;
	mul.f64 	%fd93, %fd1, %fd92;
	add.s64 	%rd70, %rd1, %rd62;
	st.global.f64 	[%rd70], %fd93;
$L__BB0_22:
	add.s32 	%r91, %r21, 1;
	and.b32  	%r92, %r91, 3;
	setp.eq.s32 	%p38, %r92, 2;
	@%p38 bra 	$L__BB0_25;
	add.s32 	%r53, %r52, %r6;
	setp.ge.s32 	%p41, %r53, %r1;
	or.pred  	%p42, %p41, %p27;
	or.pred  	%p43, %p42, %p28;
	@%p43 bra 	$L__BB0_25;
	mad.lo.s32 	%r93, %r13, %r7, %r14;
	mul.lo.s32 	%r94, %r7, %r8;
	mad.lo.s32 	%r95, %r25, %r94, %r93;
	add.s32 	%r96, %r95, %r23;
	mad.lo.s32 	%r97, %r96, %r1, %r53;
	mul.wide.s32 	%rd71, %r97, 8;
	add.s64 	%rd72, %rd8, %rd71;
	ld.global.f64 	%fd94, [%rd72];
	add.s64 	%rd73, %rd7, %rd71;
	ld.global.f64 	%fd95, [%rd73];
	add.s64 	%rd74, %rd6, %rd71;
	ld.global.f64 	%fd96, [%rd74];
	add.s64 	%rd75, %rd5, %rd71;
	ld.global.f64 	%fd97, [%rd75];
	mul.f64 	%fd98, %fd1, %fd94;
	add.s64 	%rd76, %rd4, %rd71;
	st.global.f64 	[%rd76], %fd98;
	mul.f64 	%fd99, %fd94, %fd95;
	mul.f64 	%fd100, %fd1, %fd99;
	add.s64 	%rd77, %rd3, %rd71;
	st.global.f64 	[%rd77], %fd100;
	mul.f64 	%fd101, %fd94, %fd96;
	mul.f64 	%fd102, %fd1, %fd101;
	add.s64 	%rd78, %rd2, %rd71;
	st.global.f64 	[%rd78], %fd102;
	div.rn.f64 	%fd103, %fd97, 0d3FE5555555555556;
	mul.f64 	%fd104, %fd94, 0d3FE0000000000000;
	mul.f64 	%fd105, %fd96, %fd96;
	fma.rn.f64 	%fd106, %fd95, %fd95, %fd105;
	fma.rn.f64 	%fd107, %fd104, %fd106, %fd103;
	mul.f64 	%fd108, %fd1, %fd107;
	add.s64 	%rd79, %rd1, %rd71;
	st.global.f64 	[%rd79], %fd108;
$L__BB0_25:
	add.s32 	%r99, %r25, 1;
	setp.ne.s32 	%p44, %r25, %r12;
	@%p44 bra 	$L__BB0_4;
$L__BB0_26:
	add.s32 	%r55, %r98, 1;
	setp.ne.s32 	%p45, %r98, %r11;
	mov.u32 	%r98, %r55;
	@%p45 bra 	$L__BB0_2;
$L__BB0_27:
	ret;

}
	// .globl	_Z12getPrimitivePdS_S_S_S_S_S_S_9InputPara
.visible .entry _Z12getPrimitivePdS_S_S_S_S_S_S_9InputPara(
	.param .u64 .ptr .align 1 _Z12getPrimitivePdS_S_S_S_S_S_S_9InputPara_param_0,
	.param .u64 .ptr .align 1 _Z12getPrimitivePdS_S_S_S_S_S_S_9InputPara_param_1,
	.param .u64 .ptr .align 1 _Z12getPrimitivePdS_S_S_S_S_S_S_9InputPara_param_2,
	.param .u64 .ptr .align 1 _Z12getPrimitivePdS_S_S_S_S_S_S_9InputPara_param_3,
	.param .u64 .ptr .align 1 _Z12getPrimitivePdS_S_S_S_S_S_S_9InputPara_param_4,
	.param .u64 .ptr .align 1 _Z12getPrimitivePdS_S_S_S_S_S_S_9InputPara_param_5,
	.param .u64 .ptr .align 1 _Z12getPrimitivePdS_S_S_S_S_S_S_9InputPara_param_6,
	.param .u64 .ptr .align 1 _Z12getPrimitivePdS_S_S_S_S_S_S_9InputPara_param_7,
	.param .align 8 .b8 _Z12getPrimitivePdS_S_S_S_S_S_S_9InputPara_param_8[88]
)
{
	.reg .pred 	%p<24>;
	.reg .b32 	%r<76>;
	.reg .b64 	%rd<44>;
	.reg .b64 	%fd<49>;

	ld.param.u32 	%r3, [_Z12getPrimitivePdS_S_S_S_S_S_S_9InputPara_param_8+8];
	ld.param.f64 	%fd2, [_Z12getPrimitivePdS_S_S_S_S_S_S_9InputPara_param_8+32];
	ld.param.f64 	%fd3, [_Z12getPrimitivePdS_S_S_S_S_S_S_9InputPara_param_8+24];
	ld.param.u64 	%rd9, [_Z12getPrimitivePdS_S_S_S_S_S_S_9InputPara_param_0];
	ld.param.u64 	%rd10, [_Z12getPrimitivePdS_S_S_S_S_S_S_9InputPara_param_1];
	ld.param.u64 	%rd11, [_Z12getPrimitivePdS_S_S_S_S_S_S_9InputPara_param_2];
	ld.param.u64 	%rd12, [_Z12getPrimitivePdS_S_S_S_S_S_S_9InputPara_param_3];
	ld.param.u64 	%rd13, [_Z12getPrimitivePdS_S_S_S_S_S_S_9InputPara_param_4];
	ld.param.u64 	%rd14, [_Z12getPrimitivePdS_S_S_S_S_S_S_9InputPara_param_5];
	ld.param.u64 	%rd15, [_Z12getPrimitivePdS_S_S_S_S_S_S_9InputPara_param_6];
	ld.param.u64 	%rd16, [_Z12getPrimitivePdS_S_S_S_S_S_S_9InputPara_param_7];
	ld.param.v2.u32 	{%r1, %r2}, [_Z12getPrimitivePdS_S_S_S_S_S_S_9InputPara_param_8];
	cvta.to.global.u64 	%rd1, %rd10;
	cvta.to.global.u64 	%rd2, %rd12;
	cvta.to.global.u64 	%rd3, %rd11;
	cvta.to.global.u64 	%rd4, %rd9;
	cvta.to.global.u64 	%rd5, %rd14;
	cvta.to.global.u64 	%rd6, %rd16;
	cvta.to.global.u64 	%rd7, %rd15;
	cvta.to.global.u64 	%rd8, %rd13;
	mul.f64 	%fd1, %fd3, %fd2;
	mov.u32 	%r4, %ntid.x;
	mov.u32 	%r5, %nctaid.x;
	mul.lo.s32 	%r6, %r4, %r5;
	mov.u32 	%r7, %ntid.y;
	mov.u32 	%r8, %nctaid.y;
	mul.lo.s32 	%r9, %r7, %r8;
	mov.u32 	%r10, %ntid.z;
	mov.u32 	%r45, %nctaid.z;
	mul.lo.s32 	%r11, %r10, %r45;
	add.s32 	%r46, %r3, -1;
	div.s32 	%r12, %r46, %r11;
	setp.lt.s32 	%p1, %r12, 0;
	@%p1 bra 	$L__BB1_17;
	add.s32 	%r48, %r2, -1;
	div.s32 	%r13, %r48, %r9;
	mov.u32 	%r49, %ctaid.z;
	mov.u32 	%r50, %tid.z;
	mad.lo.s32 	%r14, %r49, %r10, %r50;
	mov.u32 	%r15, %ctaid.y;
	mov.u32 	%r16, %tid.y;
	mad.lo.s32 	%r17, %r15, %r7, %r16;
	mov.u32 	%r51, %ctaid.x;
	mov.u32 	%r52, %tid.x;
	mad.lo.s32 	%r18, %r51, %r4, %r52;
	add.s32 	%r53, %r5, %r51;
	mad.lo.s32 	%r19, %r4, %r53, %r52;
	shl.b32 	%r20, %r6, 1;
	mov.b32 	%r68, 0;
$L__BB1_2:
	setp.lt.s32 	%p2, %r13, 0;
	@%p2 bra 	$L__BB1_16;
	add.s32 	%r55, %r1, -1;
	div.s32 	%r22, %r55, %r6;
	mad.lo.s32 	%r23, %r68, %r11, %r14;
	mul.lo.s32 	%r24, %r23, %r2;
	add.s32 	%r56, %r22, 1;
	and.b32  	%r25, %r56, -2;
	mov.b32 	%r69, 0;
$L__BB1_4:
	mov.u32 	%r26, %r69;
	setp.lt.s32 	%p3, %r22, 0;
	@%p3 bra 	$L__BB1_15;
	setp.eq.s32 	%p4, %r22, 0;
	mul.lo.s32 	%r58, %r7, %r8;
	mad.lo.s32 	%r27, %r26, %r58, %r17;
	mov.b32 	%r75, 0;
	@%p4 bra 	$L__BB1_12;
	add.s32 	%r59, %r22, 1;
	and.b32  	%r60, %r59, -2;
	neg.s32 	%r74, %r60;
	mad.lo.s32 	%r61, %r8, %r26, %r15;
	add.s32 	%r62, %r16, %r24;
	mad.lo.s32 	%r63, %r7, %r61, %r62;
	mul.lo.s32 	%r64, %r1, %r63;
	add.s32 	%r72, %r19, %r64;
	add.s32 	%r71, %r18, %r64;
	mov.u32 	%r70, %r18;
	mov.u32 	%r73, %r19;
$L__BB1_7:
	setp.ge.s32 	%p5, %r27, %r2;
	setp.ge.s32 	%p6, %r23, %r3;
	setp.ge.s32 	%p7, %r70, %r1;
	or.pred  	%p8, %p7, %p5;
	or.pred  	%p9, %p8, %p6;
	@%p9 bra 	$L__BB1_9;
	mul.wide.s32 	%rd17, %r71, 8;
	add.s64 	%rd18, %rd8, %rd17;
	ld.global.f64 	%fd4, [%rd18];
	add.s64 	%rd19, %rd7, %rd17;
	ld.global.f64 	%fd5, [%rd19];
	add.s64 	%rd20, %rd6, %rd17;
	ld.global.f64 	%fd6, [%rd20];
	add.s64 	%rd21, %rd5, %rd17;
	ld.global.f64 	%fd7, [%rd21];
	div.rn.f64 	%fd8, %fd4, %fd1;
	div.rn.f64 	%fd9, %fd5, %fd8;
	div.rn.f64 	%fd10, %fd9, %fd1;
	div.rn.f64 	%fd11, %fd6, %fd8;
	div.rn.f64 	%fd12, %fd11, %fd1;
	div.rn.f64 	%fd13, %fd7, %fd1;
	mul.f64 	%fd14, %fd8, 0dBFE0000000000000;
	mul.f64 	%fd15, %fd12, %fd12;
	fma.rn.f64 	%fd16, %fd10, %fd10, %fd15;
	fma.rn.f64 	%fd17, %fd14, %fd16, %fd13;
	mul.f64 	%fd18, %fd17, 0d3FE5555555555556;
	add.s64 	%rd22, %rd4, %rd17;
	st.global.f64 	[%rd22], %fd8;
	add.s64 	%rd23, %rd3, %rd17;
	st.global.f64 	[%rd23], %fd10;
	add.s64 	%rd24, %rd2, %rd17;
	st.global.f64 	[%rd24], %fd12;
	add.s64 	%rd25, %rd1, %rd17;
	st.global.f64 	[%rd25], %fd18;
$L__BB1_9:
	setp.ge.s32 	%p12, %r73, %r1;
	or.pred  	%p13, %p12, %p5;
	or.pred  	%p14, %p13, %p6;
	@%p14 bra 	$L__BB1_11;
	mul.wide.s32 	%rd26, %r72, 8;
	add.s64 	%rd27, %rd8, %rd26;
	ld.global.f64 	%fd19, [%rd27];
	add.s64 	%rd28, %rd7, %rd26;
	ld.global.f64 	%fd20, [%rd28];
	add.s64 	%rd29, %rd6, %rd26;
	ld.global.f64 	%fd21, [%rd29];
	add.s64 	%rd30, %rd5, %rd26;
	ld.global.f64 	%fd22, [%rd30];
	div.rn.f64 	%fd23, %fd19, %fd1;
	div.rn.f64 	%fd24, %fd20, %fd23;
	div.rn.f64 	%fd25, %fd24, %fd1;
	div.rn.f64 	%fd26, %fd21, %fd23;
	div.rn.f64 	%fd27, %fd26, %fd1;
	div.rn.f64 	%fd28, %fd22, %fd1;
	mul.f64 	%fd29, %fd23, 0dBFE0000000000000;
	mul.f64 	%fd30, %fd27, %fd27;
	fma.rn.f64 	%fd31, %fd25, %fd25, %fd30;
	fma.rn.f64 	%fd32, %fd29, %fd31, %fd28;
	mul.f64 	%fd33, %fd32, 0d3FE5555555555556;
	add.s64 	%rd31, %rd4, %rd26;
	st.global.f64 	[%rd31], %fd23;
	add.s64 	%rd32, %rd3, %rd26;
	st.global.f64 	[%rd32], %fd25;
	add.s64 	%rd33, %rd2, %rd26;
	st.global.f64 	[%rd33], %fd27;
	add.s64 	%rd34, %rd1, %rd26;
	st.global.f64 	[%rd34], %fd33;
$L__BB1_11:
	add.s32 	%r74, %r74, 2;
	add.s32 	%r73, %r73, %r20;
	add.s32 	%r72, %r72, %r20;
	add.s32 	%r71, %r71, %r20;
	add.s32 	%r70, %r70, %r20;
	setp.ne.s32 	%p15, %r74, 0;
	mov.u32 	%r75, %r25;
	@%p15 bra 	$L__BB1_7;
$L__BB1_12:
	and.b32  	%r65, %r22, 1;
	setp.eq.b32 	%p16, %r65, 1;
	@%p16 bra 	$L__BB1_15;
	setp.ge.s32 	%p17, %r27, %r2;
	setp.ge.s32 	%p18, %r23, %r3;
	mad.lo.s32 	%r42, %r75, %r6, %r18;
	setp.ge.s32 	%p19, %r42, %r1;
	or.pred  	%p20, %p19, %p17;
	or.pred  	%p21, %p20, %p18;
	@%p21 bra 	$L__BB1_15;
	add.s32 	%r66, %r27, %r24;
	mad.lo.s32 	%r67, %r66, %r1, %r42;
	mul.wide.s32 	%rd35, %r67, 8;
	add.s64 	%rd36, %rd8, %rd35;
	ld.global.f64 	%fd34, [%rd36];
	add.s64 	%rd37, %rd7, %rd35;
	ld.global.f64 	%fd35, [%rd37];
	add.s64 	%rd38, %rd6, %rd35;
	ld.global.f64 	%fd36, [%rd38];
	add.s64 	%rd39, %rd5, %rd35;
	ld.global.f64 	%fd37, [%rd39];
	div.rn.f64 	%fd38, %fd34, %fd1;
	div.rn.f64 	%fd39, %fd35, %fd38;
	div.rn.f64 	%fd40, %fd39, %fd1;
	div.rn.f64 	%fd41, %fd36, %fd38;
	div.rn.f64 	%fd42, %fd41, %fd1;
	div.rn.f64 	%fd43, %fd37, %fd1;
	mul.f64 	%fd44, %fd38, 0dBFE0000000000000;
	mul.f64 	%fd45, %fd42, %fd42;
	fma.rn.f64 	%fd46, %fd40, %fd40, %fd45;
	fma.rn.f64 	%fd47, %fd44, %fd46, %fd43;
	mul.f64 	%fd48, %fd47, 0d3FE5555555555556;
	add.s64 	%rd40, %rd4, %rd35;
	st.global.f64 	[%rd40], %fd38;
	add.s64 	%rd41, %rd3, %rd35;
	st.global.f64 	[%rd41], %fd40;
	add.s64 	%rd42, %rd2, %rd35;
	st.global.f64 	[%rd42], %fd42;
	add.s64 	%rd43, %rd1, %rd35;
	st.global.f64 	[%rd43], %fd48;
$L__BB1_15:
	add.s32 	%r69, %r26, 1;
	setp.ne.s32 	%p22, %r26, %r13;
	@%p22 bra 	$L__BB1_4;
$L__BB1_16:
	add.s32 	%r44, %r68, 1;
	setp.ne.s32 	%p23, %r68, %r12;
	mov.u32 	%r68, %r44;
	@%p23 bra 	$L__BB1_2;
$L__BB1_17:
	ret;

}
	// .globl	_Z19getPrimitive_wakeupPdS_S_S_S_S_S_S_S_Pi9InputPara
.visible .entry _Z19getPrimitive_wakeupPdS_S_S_S_S_S_S_S_Pi9InputPara(
	.param .u64 .ptr .align 1 _Z19getPrimitive_wakeupPdS_S_S_S_S_S_S_S_Pi9InputPara_param_0,
	.param .u64 .ptr .align 1 _Z19getPrimitive_wakeupPdS_S_S_S_S_S_S_S_Pi9InputPara_param_1,
	.param .u64 .ptr .align 1 _Z19getPrimitive_wakeupPdS_S_S_S_S_S_S_S_Pi9InputPara_param_2,
	.param .u64 .ptr .align 1 _Z19getPrimitive_wakeupPdS_S_S_S_S_S_S_S_Pi9InputPara_param_3,
	.param .u64 .ptr .align 1 _Z19getPrimitive_wakeupPdS_S_S_S_S_S_S_S_Pi9InputPara_param_4,
	.param .u64 .ptr .align 1 _Z19getPrimitive_wakeupPdS_S_S_S_S_S_S_S_Pi9InputPara_param_5,
	.param .u64 .ptr .align 1 _Z19getPrimitive_wakeupPdS_S_S_S_S_S_S_S_Pi9InputPara_param_6,
	.param .u64 .ptr .align 1 _Z19getPrimitive_wakeupPdS_S_S_S_S_S_S_S_Pi9InputPara_param_7,
	.param .u64 .ptr .align 1 _Z19getPrimitive_wakeupPdS_S_S_S_S_S_S_S_Pi9InputPara_param_8,
	.param .u64 .ptr .align 1 _Z19getPrimitive_wakeupPdS_S_S_S_S_S_S_S_Pi9InputPara_param_9,
	.param .align 8 .b8 _Z19getPrimitive_wakeupPdS_S_S_S_S_S_S_S_Pi9InputPara_param_10[88]
)
{
	.reg .pred 	%p<42>;
	.reg .b16 	%rs<5>;
	.reg .b32 	%r<119>;
	.reg .b64 	%rd<52>;
	.reg .b64 	%fd<52>;
	// demoted variable
	.shared .align 4 .u32 _ZZ19getPrimitive_wakeupPdS_S_S_S_S_S_S_S_Pi9InputParaE9wake_up_s;
	ld.param.u32 	%r74, [_Z19getPrimitive_wakeupPdS_S_S_S_S_S_S_S_Pi9InputPara_param_10+80];
	ld.param.f64 	%fd3, [_Z19getPrimitive_wakeupPdS_S_S_S_S_S_S_S_Pi9InputPara_param_10+32];
	ld.param.f64 	%fd2, [_Z19getPrimitive_wakeupPdS_S_S_S_S_S_S_S_Pi9InputPara_param_10+24];
	ld.param.u64 	%rd10, [_Z19getPrimitive_wakeupPdS_S_S_S_S_S_S_S_Pi9InputPara_param_0];
	ld.param.u64 	%rd11, [_Z19getPrimitive_wakeupPdS_S_S_S_S_S_S_S_Pi9InputPara_param_1];
	ld.param.u64 	%rd12, [_Z19getPrimitive_wakeupPdS_S_S_S_S_S_S_S_Pi9InputPara_param_2];
	ld.param.u64 	%rd13, [_Z19getPrimitive_wakeupPdS_S_S_S_S_S_S_S_Pi9InputPara_param_3];
	ld.param.u64 	%rd14, [_Z19getPrimitive_wakeupPdS_S_S_S_S_S_S_S_Pi9InputPara_param_4];
	ld.param.u64 	%rd15, [_Z19getPrimitive_wakeupPdS_S_S_S_S_S_S_S_Pi9InputPara_param_5];
	ld.param.u64 	%rd16, [_Z19getPrimitive_wakeupPdS_S_S_S_S_S_S_S_Pi9InputPara_param_6];
	ld.param.u64 	%rd17, [_Z19getPrimitive_wakeupPdS_S_S_S_S_S_S_S_Pi9InputPara_param_7];
	ld.param.u64 	%rd18, [_Z19getPrimitive_wakeupPdS_S_S_S_S_S_S_S_Pi9InputPara_param_9];
	ld.param.v2.u32 	{%r72, %r73}, [_Z19getPrimitive_wakeupPdS_S_S_S_S_S_S_S_Pi9InputPara_param_10+72];
	ld.param.v2.u32 	{%r66, %r67}, [_Z19getPrimitive_wakeupPdS_S_S_S_S_S_S_S_Pi9InputPara_param_10];
	ld.param.v2.u32 	{%r68, %r69}, [_Z19getPrimitive_wakeupPdS_S_S_S_S_S_S_S_Pi9InputPara_param_10+8];
	cvta.to.global.u64 	%rd1, %rd11;
	cvta.to.global.u64 	%rd2, %rd13;
	cvta.to.global.u64 	%rd3, %rd12;
	cvta.to.global.u64 	%rd4, %rd10;
	cvta.to.global.u64 	%rd5, %rd15;
	cvta.to.global.u64 	%rd6, %rd17;
	cvta.to.global.u64 	%rd7, %rd16;
	cvta.to.global.u64 	%rd8, %rd14;
	cvta.to.global.u64 	%rd9, %rd18;
	mul.f64 	%fd1, %fd2, %fd3;
	mov.u32 	%r5, %ntid.x;
	mov.u32 	%r6, %nctaid.x;
	mul.lo.s32 	%r7, %r5, %r6;
	mov.u32 	%r8, %ntid.y;
	mov.u32 	%r9, %nctaid.y;
	mul.lo.s32 	%r10, %r8, %r9;
	mov.u32 	%r11, %ntid.z;
	mov.u32 	%r12, %nctaid.z;
	mul.lo.s32 	%r13, %r11, %r12;
	add.s32 	%r80, %r68, -1;
	div.s32 	%r14, %r80, %r13;
	setp.lt.s32 	%p2, %r14, 0;
	@%p2 bra 	$L__BB2_29;
	add.s32 	%r82, %r67, -1;
	div.s32 	%r15, %r82, %r10;
	mov.u32 	%r83, %tid.x;
	mov.u32 	%r16, %tid.y;
	or.b32  	%r84, %r83, %r16;
	mov.u32 	%r85, %tid.z;
	or.b32  	%r17, %r84, %r85;
	mov.u32 	%r18, %ctaid.x;
	mov.u32 	%r19, %ctaid.y;
	mov.u32 	%r20, %ctaid.z;
	mad.lo.s32 	%r21, %r20, %r11, %r85;
	mad.lo.s32 	%r22, %r19, %r8, %r16;
	mad.lo.s32 	%r23, %r18, %r5, %r83;
	shl.b32 	%r24, %r7, 1;
	add.s32 	%r25, %r6, %r18;
	mad.lo.s32 	%r26, %r5, %r25, %r83;
	shl.b32 	%r27, %r6, 1;
	mov.b32 	%r107, 0;
$L__BB2_2:
	setp.lt.s32 	%p3, %r15, 0;
	@%p3 bra 	$L__BB2_28;
	add.s32 	%r87, %r66, -1;
	div.s32 	%r29, %r87, %r7;
	mad.lo.s32 	%r30, %r107, %r12, %r20;
	mad.lo.s32 	%r31, %r107, %r13, %r21;
	mul.lo.s32 	%r32, %r31, %r67;
	add.s32 	%r88, %r29, 1;
	and.b32  	%r33, %r88, -2;
	mov.b32 	%r108, 0;
$L__BB2_4:
	mov.u32 	%r34, %r108;
	setp.lt.s32 	%p4, %r29, 0;
	@%p4 bra 	$L__BB2_27;
	setp.eq.s32 	%p5, %r29, 0;
	setp.lt.s32 	%p6, %r30, %r74;
	mad.lo.s32 	%r35, %r34, %r9, %r19;
	setp.lt.s32 	%p7, %r35, %r73;
	and.pred  	%p1, %p7, %p6;
	mad.lo.s32 	%r90, %r30, %r73, %r35;
	mul.lo.s32 	%r36, %r90, %r72;
	mul.lo.s32 	%r91, %r8, %r9;
	mad.lo.s32 	%r37, %r34, %r91, %r22;
	mov.b32 	%r118, 0;
	@%p5 bra 	$L__BB2_20;
	add.s32 	%r92, %r29, 1;
	and.b32  	%r93, %r92, -2;
	neg.s32 	%r117, %r93;
	add.s32 	%r94, %r16, %r32;
	mad.lo.s32 	%r95, %r8, %r35, %r94;
	mul.lo.s32 	%r96, %r66, %r95;
	add.s32 	%r116, %r23, %r96;
	add.s32 	%r114, %r26, %r96;
	add.s32 	%r112, %r25, %r36;
	add.s32 	%r110, %r18, %r36;
	not.pred 	%p10, %p1;
	mov.u32 	%r109, %r18;
	mov.u32 	%r111, %r25;
	mov.u32 	%r113, %r26;
	mov.u32 	%r115, %r23;
$L__BB2_7:
	setp.ne.s32 	%p8, %r17, 0;
	@%p8 bra 	$L__BB2_10;
	setp.ge.s32 	%p9, %r109, %r72;
	or.pred  	%p11, %p9, %p10;
	@%p11 bra 	$L__BB2_10;
	mul.wide.s32 	%rd19, %r110, 4;
	add.s64 	%rd20, %rd9, %rd19;
	ld.global.u32 	%r97, [%rd20];
	st.shared.u32 	[_ZZ19getPrimitive_wakeupPdS_S_S_S_S_S_S_S_Pi9InputParaE9wake_up_s], %r97;
$L__BB2_10:
	bar.sync 	0;
	ld.shared.u32 	%r98, [_ZZ19getPrimitive_wakeupPdS_S_S_S_S_S_S_S_Pi9InputParaE9wake_up_s];
	setp.eq.s32 	%p12, %r98, 0;
	@%p12 bra 	$L__BB2_13;
	setp.ge.s32 	%p13, %r37, %r67;
	setp.ge.s32 	%p14, %r31, %r68;
	setp.ge.s32 	%p15, %r115, %r66;
	or.pred  	%p16, %p15, %p13;
	or.pred  	%p17, %p16, %p14;
	@%p17 bra 	$L__BB2_13;
	mul.wide.s32 	%rd21, %r116, 8;
	add.s64 	%rd22, %rd8, %rd21;
	ld.global.f64 	%fd7, [%rd22];
	add.s64 	%rd23, %rd7, %rd21;
	ld.global.f64 	%fd8, [%rd23];
	add.s64 	%rd24, %rd6, %rd21;
	ld.global.f64 	%fd9, [%rd24];
	add.s64 	%rd25, %rd5, %rd21;
	ld.global.f64 	%fd10, [%rd25];
	div.rn.f64 	%fd11, %fd7, %fd1;
	div.rn.f64 	%fd12, %fd8, %fd11;
	div.rn.f64 	%fd13, %fd12, %fd1;
	div.rn.f64 	%fd14, %fd9, %fd11;
	div.rn.f64 	%fd15, %fd14, %fd1;
	div.rn.f64 	%fd16, %fd10, %fd1;
	mul.f64 	%fd17, %fd11, 0dBFE0000000000000;
	mul.f64 	%fd18, %fd15, %fd15;
	fma.rn.f64 	%fd19, %fd13, %fd13, %fd18;
	fma.rn.f64 	%fd20, %fd17, %fd19, %fd16;
	mul.f64 	%fd21, %fd20, 0d3FE5555555555556;
	add.s64 	%rd26, %rd4, %rd21;
	st.global.f64 	[%rd26], %fd11;
	add.s64 	%rd27, %rd3, %rd21;
	st.global.f64 	[%rd27], %fd13;
	add.s64 	%rd28, %rd2, %rd21;
	st.global.f64 	[%rd28], %fd15;
	add.s64 	%rd29, %rd1, %rd21;
	st.global.f64 	[%rd29], %fd21;
$L__BB2_13:
	@%p8 bra 	$L__BB2_16;
	setp.ge.s32 	%p19, %r111, %r72;
	or.pred  	%p21, %p19, %p10;
	@%p21 bra 	$L__BB2_16;
	mul.wide.s32 	%rd30, %r112, 4;
	add.s64 	%rd31, %rd9, %rd30;
	ld.global.u32 	%r99, [%rd31];
	st.shared.u32 	[_ZZ19getPrimitive_wakeupPdS_S_S_S_S_S_S_S_Pi9InputParaE9wake_up_s], %r99;
$L__BB2_16:
	bar.sync 	0;
	ld.shared.u32 	%r100, [_ZZ19getPrimitive_wakeupPdS_S_S_S_S_S_S_S_Pi9InputParaE9wake_up_s];
	setp.eq.s32 	%p22, %r100, 0;
	@%p22 bra 	$L__BB2_19;
	setp.ge.s32 	%p23, %r37, %r67;
	setp.ge.s32 	%p24, %r31, %r68;
	setp.ge.s32 	%p25, %r113, %r66;
	or.pred  	%p26, %p25, %p23;
	or.pred  	%p27, %p26, %p24;
	@%p27 bra 	$L__BB2_19;
	mul.wide.s32 	%rd32, %r114, 8;
	add.s64 	%rd33, %rd8, %rd32;
	ld.global.f64 	%fd22, [%rd33];
	add.s64 	%rd34, %rd7, %rd32;
	ld.global.f64 	%fd23, [%rd34];
	add.s64 	%rd35, %rd6, %rd32;
	ld.global.f64 	%fd24, [%rd35];
	add.s64 	%rd36, %rd5, %rd32;
	ld.global.f64 	%fd25, [%rd36];
	div.rn.f64 	%fd26, %fd22, %fd1;
	div.rn.f64 	%fd27, %fd23, %fd26;
	div.rn.f64 	%fd28, %fd27, %fd1;
	div.rn.f64 	%fd29, %fd24, %fd26;
	div.rn.f64 	%fd30, %fd29, %fd1;
	div.rn.f64 	%fd31, %fd25, %fd1;
	mul.f64 	%fd32, %fd26, 0dBFE0000000000000;
	mul.f64 	%fd33, %fd30, %fd30;
	fma.rn.f64 	%fd34, %fd28, %fd28, %fd33;
	fma.rn.f64 	%fd35, %fd32, %fd34, %fd31;
	mul.f64 	%fd36, %fd35, 0d3FE5555555555556;
	add.s64 	%rd37, %rd4, %rd32;
	st.global.f64 	[%rd37], %fd26;
	add.s64 	%rd38, %rd3, %rd32;
	st.global.f64 	[%rd38], %fd28;
	add.s64 	%rd39, %rd2, %rd32;
	st.global.f64 	[%rd39], %fd30;
	add.s64 	%rd40, %rd1, %rd32;
	st.global.f64 	[%rd40], %fd36;
$L__BB2_19:
	add.s32 	%r117, %r117, 2;
	add.s32 	%r116, %r116, %r24;
	add.s32 	%r115, %r115, %r24;
	add.s32 	%r114, %r114, %r24;
	add.s32 	%r113, %r113, %r24;
	add.s32 	%r112, %r112, %r27;
	add.s32 	%r111, %r111, %r27;
	add.s32 	%r110, %r110, %r27;
	add.s32 	%r109, %r109, %r27;
	setp.ne.s32 	%p28, %r117, 0;
	mov.u32 	%r118, %r33;
	@%p28 bra 	$L__BB2_7;
$L__BB2_20:
	and.b32  	%r101, %r29, 1;
	setp.eq.b32 	%p29, %r101, 1;
	@%p29 bra 	$L__BB2_27;
	setp.ne.s32 	%p30, %r17, 0;
	@%p30 bra 	$L__BB2_24;
	mad.lo.s32 	%r62, %r118, %r6, %r18;
	setp.ge.s32 	%p31, %r62, %r72;
	not.pred 	%p32, %p1;
	or.pred  	%p33, %p31, %p32;
	@%p33 bra 	$L__BB2_24;
	add.s32 	%r102, %r62, %r36;
	mul.wide.s32 	%rd41, %r102, 4;
	add.s64 	%rd42, %rd9, %rd41;
	ld.global.u32 	%r103, [%rd42];
	st.shared.u32 	[_ZZ19getPrimitive_wakeupPdS_S_S_S_S_S_S_S_Pi9InputParaE9wake_up_s], %r103;
$L__BB2_24:
	bar.sync 	0;
	ld.shared.u32 	%r104, [_ZZ19getPrimitive_wakeupPdS_S_S_S_S_S_S_S_Pi9InputParaE9wake_up_s];
	setp.eq.s32 	%p34, %r104, 0;
	@%p34 bra 	$L__BB2_27;
	setp.ge.s32 	%p35, %r37, %r67;
	setp.ge.s32 	%p36, %r31, %r68;
	mad.lo.s32 	%r63, %r118, %r7, %r23;
	setp.ge.s32 	%p37, %r63, %r66;
	or.pred  	%p38, %p37, %p35;
	or.pred  	%p39, %p38, %p36;
	@%p39 bra 	$L__BB2_27;
	add.s32 	%r105, %r37, %r32;
	mad.lo.s32 	%r106, %r105, %r66, %r63;
	mul.wide.s32 	%rd43, %r106, 8;
	add.s64 	%rd44, %rd8, %rd43;
	ld.global.f64 	%fd37, [%rd44];
	add.s64 	%rd45, %rd7, %rd43;
	ld.global.f64 	%fd38, [%rd45];
	add.s64 	%rd46, %rd6, %rd43;
	ld.global.f64 	%fd39, [%rd46];
	add.s64 	%rd47, %rd5, %rd43;
	ld.global.f64 	%fd40, [%rd47];
	div.rn.f64 	%fd41, %fd37, %fd1;
	div.rn.f64 	%fd42, %fd38, %fd41;
	div.rn.f64 	%fd43, %fd42, %fd1;
	div.rn.f64 	%fd44, %fd39, %fd41;
	div.rn.f64 	%fd45, %fd44, %fd1;
	div.rn.f64 	%fd46, %fd40, %fd1;
	mul.f64 	%fd47, %fd41, 0dBFE0000000000000;
	mul.f64 	%fd48, %fd45, %fd45;
	fma.rn.f64 	%fd49, %fd43, %fd43, %fd48;
	fma.rn.f64 	%fd50, %fd47, %fd49, %fd46;
	mul.f64 	%fd51, %fd50, 0d3FE5555555555556;
	add.s64 	%rd48, %rd4, %rd43;
	st.global.f64 	[%rd48], %fd41;
	add.s64 	%rd49, %rd3, %rd43;
	st.global.f64 	[%rd49], %fd43;
	add.s64 	%rd50, %rd2, %rd43;
	st.global.f64 	[%rd50], %fd45;
	add.s64 	%rd51, %rd1, %rd43;
	st.global.f64 	[%rd51], %fd51;
$L__BB2_27:
	add.s32 	%r108, %r34, 1;
	setp.ne.s32 	%p40, %r34, %r15;
	@%p40 bra 	$L__BB2_4;
$L__BB2_28:
	add.s32 	%r65, %r107, 1;
	setp.ne.s32 	%p41, %r107, %r14;
	mov.u32 	%r107, %r65;
	@%p41 bra 	$L__BB2_2;
$L__BB2_29:
	ret;

}
	// .globl	_Z14extrap_in_timePdS_S_S_S_S_S_S_S_S_S_S_S_S_S_S_9InputPara
.visible .entry _Z14extrap_in_timePdS_S_S_S_S_S_S_S_S_S_S_S_S_S_S_9InputPara(
	.param .u64 .ptr .align 1 _Z14extrap_in_timePdS_S_S_S_S_S_S_S_S_S_S_S_S_S_S_9InputPara_param_0,
	.param .u64 .ptr .align 1 _Z14extrap_in_timePdS_S_S_S_S_S_S_S_S_S_S_S_S_S_S_9InputPara_param_1,
	.param .u64 .ptr .align 1 _Z14extrap_in_timePdS_S_S_S_S_S_S_S_S_S_S_S_S_S_S_9InputPara_param_2,
	.param .u64 .ptr .align 1 _Z14extrap_in_timePdS_S_S_S_S_S_S_S_S_S_S_S_S_S_S_9InputPara_param_3,
	.param .u64 .ptr .align 1 _Z14extrap_in_timePdS_S_S_S_S_S_S_S_S_S_S_S_S_S_S_9InputPara_param_4,
	.param .u64 .ptr .align 1 _Z14extrap_in_timePdS_S_S_S_S_S_S_S_S_S_S_S_S_S_S_9InputPara_param_5,
	.param .u64 .ptr .align 1 _Z14extrap_in_timePdS_S_S_S_S_S_S_S_S_S_S_S_S_S_S_9InputPara_param_6,
	.param .u64 .ptr .align 1 _Z14extrap_in_timePdS_S_S_S_S_S_S_S_S_S_S_S_S_S_S_9InputPara_param_7,
	.param .u64 .ptr .align 1 _Z14extrap_in_timePdS_S_S_S_S_S_S_S_S_S_S_S_S_S_S_9InputPara_param_8,
	.param .u64 .ptr .align 1 _Z14extrap_in_timePdS_S_S_S_S_S_S_S_S_S_S_S_S_S_S_9InputPara_param_9,
	.param .u64 .ptr .align 1 _Z14extrap_in_timePdS_S_S_S_S_S_S_S_S_S_S_S_S_S_S_9InputPara_param_10,
	.param .u64 .ptr .align 1 _Z14extrap_in_timePdS_S_S_S_S_S_S_S_S_S_S_S_S_S_S_9InputPara_param_11,
	.param .u64 .ptr .align 1 _Z14extrap_in_timePdS_S_S_S_S_S_S_S_S_S_S_S_S_S_S_9InputPara_param_12,
	.param .u64 .ptr .align 1 _Z14extrap_in_timePdS_S_S_S_S_S_S_S_S_S_S_S_S_S_S_9InputPara_param_13,
	.param .u64 .ptr .align 1 _Z14extrap_in_timePdS_S_S_S_S_S_S_S_S_S_S_S_S_S_S_9InputPara_param_14,
	.param .u64 .ptr .align 1 _Z14extrap_in_timePdS_S_S_S_S_S_S_S_S_S_S_S_S_S_S_9InputPara_param_15,
	.param .align 8 .b8 _Z14extrap_in_timePdS_S_S_S_S_S_S_S_S_S_S_S_S_S_S_9InputPara_param_16[88]
)
{
	.reg .pred 	%p<16>;
	.reg .b16 	%rs<5>;
	.reg .b32 	%r<94>;
	.reg .b64 	%rd<86>;
	.reg .b64 	%fd<88>;

	ld.param.f64 	%fd4, [_Z14extrap_in_timePdS_S_S_S_S_S_S_S_S_S_S_S_S_S_S_9InputPara_param_16+48];
	ld.param.f64 	%fd2, [_Z14extrap_in_timePdS_S_S_S_S_S_S_S_S_S_S_S_S_S_S_9InputPara_param_16+32];
	ld.param.f64 	%fd1, [_Z14extrap_in_timePdS_S_S_S_S_S_S_S_S_S_S_S_S_S_S_9InputPara_param_16+24];
	ld.param.v2.u32 	{%r32, %r33}, [_Z14extrap_in_timePdS_S_S_S_S_S_S_S_S_S_S_S_S_S_S_9InputPara_param_16];
	ld.param.v2.u32 	{%r34, %r35}, [_Z14extrap_in_timePdS_S_S_S_S_S_S_S_S_S_S_S_S_S_S_9InputPara_param_16+8];
	mov.u32 	%r2, %ntid.x;
	mov.u32 	%r46, %nctaid.x;
	mul.lo.s32 	%r3, %r2, %r46;
	mov.u32 	%r47, %ntid.y;
	mov.u32 	%r48, %nctaid.y;
	mul.lo.s32 	%r4, %r47, %r48;
	mov.u32 	%r49, %ntid.z;
	mov.u32 	%r50, %nctaid.z;
	mul.lo.s32 	%r51, %r49, %r50;
	add.s32 	%r52, %r34, -1;
	div.s32 	%r5, %r52, %r51;
	setp.lt.s32 	%p1, %r5, 0;
	@%p1 bra 	$L__BB3_11;
	ld.param.u64 	%rd85, [_Z14extrap_in_timePdS_S_S_S_S_S_S_S_S_S_S_S_S_S_S_9InputPara_param_15];
	ld.param.u64 	%rd83, [_Z14extrap_in_timePdS_S_S_S_S_S_S_S_S_S_S_S_S_S_S_9InputPara_param_13];
	ld.param.u64 	%rd82, [_Z14extrap_in_timePdS_S_S_S_S_S_S_S_S_S_S_S_S_S_S_9InputPara_param_12];
	ld.param.u64 	%rd81, [_Z14extrap_in_timePdS_S_S_S_S_S_S_S_S_S_S_S_S_S_S_9InputPara_param_11];
	ld.param.u64 	%rd80, [_Z14extrap_in_timePdS_S_S_S_S_S_S_S_S_S_S_S_S_S_S_9InputPara_param_10];
	ld.param.u64 	%rd79, [_Z14extrap_in_timePdS_S_S_S_S_S_S_S_S_S_S_S_S_S_S_9InputPara_param_9];
	ld.param.u64 	%rd78, [_Z14extrap_in_timePdS_S_S_S_S_S_S_S_S_S_S_S_S_S_S_9InputPara_param_8];
	ld.param.u64 	%rd77, [_Z14extrap_in_timePdS_S_S_S_S_S_S_S_S_S_S_S_S_S_S_9InputPara_param_7];
	ld.param.u64 	%rd76, [_Z14extrap_in_timePdS_S_S_S_S_S_S_S_S_S_S_S_S_S_S_9InputPara_param_6];
	ld.param.u64 	%rd75, [_Z14extrap_in_timePdS_S_S_S_S_S_S_S_S_S_S_S_S_S_S_9InputPara_param_5];
	ld.param.u64 	%rd74, [_Z14extrap_in_timePdS_S_S_S_S_S_S_S_S_S_S_S_S_S_S_9InputPara_param_4];
	ld.param.u64 	%rd73, [_Z14extrap_in_timePdS_S_S_S_S_S_S_S_S_S_S_S_S_S_S_9InputPara_param_3];
	ld.param.u64 	%rd72, [_Z14extrap_in_timePdS_S_S_S_S_S_S_S_S_S_S_S_S_S_S_9InputPara_param_2];
	ld.param.u64 	%rd71, [_Z14extrap_in_timePdS_S_S_S_S_S_S_S_S_S_S_S_S_S_S_9InputPara_param_1];
	ld.param.u64 	%rd70, [_Z14extrap_in_timePdS_S_S_S_S_S_S_S_S_S_S_S_S_S_S_9InputPara_param_0];
	cvta.to.global.u64 	%rd1, %rd71;
	cvta.to.global.u64 	%rd2, %rd73;
	cvta.to.global.u64 	%rd3, %rd72;
	cvta.to.global.u64 	%rd4, %rd70;
	add.s32 	%r54, %r33, -1;
	div.s32 	%r6, %r54, %r4;
	mov.u32 	%r55, %ctaid.x;
	mov.u32 	%r56, %tid.x;
	mad.lo.s32 	%r7, %r55, %r2, %r56;
	cvta.to.global.u64 	%rd5, %rd74;
	cvta.to.global.u64 	%rd6, %rd75;
	cvta.to.global.u64 	%rd7, %rd76;
	cvta.to.global.u64 	%rd8, %rd77;
	cvta.to.global.u64 	%rd9, %rd78;
	cvta.to.global.u64 	%rd10, %rd79;
	cvta.to.global.u64 	%rd11, %rd80;
	cvta.to.global.u64 	%rd12, %rd81;
	cvta.to.global.u64 	%rd13, %rd82;
	cvta.to.global.u64 	%rd14, %rd85;
	cvta.to.global.u64 	%rd15, %rd83;
	mov.b32 	%r87, 0;
	mul.f64 	%fd57, %fd4, 0d3FE0000000000000;
$L__BB3_2:
	setp.lt.s32 	%p2, %r6, 0;
	@%p2 bra 	$L__BB3_10;
	add.s32 	%r58, %r32, -1;
	div.s32 	%r9, %r58, %r3;
	mov.u32 	%r59, %ntid.z;
	mov.u32 	%r60, %nctaid.z;
	mul.lo.s32 	%r61, %r59, %r60;
	mov.u32 	%r62, %ctaid.z;
	mov.u32 	%r63, %tid.z;
	mad.lo.s32 	%r64, %r62, %r59, %r63;
	mad.lo.s32 	%r10, %r87, %r61, %r64;
	mov.b32 	%r88, 0;
$L__BB3_4:
	setp.lt.s32 	%p3, %r9, 0;
	@%p3 bra 	$L__BB3_9;
	neg.s32 	%r93, %r9;
	add.s32 	%r89, %r7, 1;
	mov.u32 	%r65, %nctaid.y;
	mov.u32 	%r66, %ntid.y;
	mov.u32 	%r67, %ctaid.y;
	mov.u32 	%r68, %tid.y;
	mad.lo.s32 	%r69, %r67, %r66, %r68;
	mul.lo.s32 	%r70, %r65, %r88;
	mad.lo.s32 	%r14, %r70, %r66, %r69;
	mul.lo.s32 	%r71, %r33, %r10;
	mul.lo.s32 	%r72, %r71, %r32;
	mad.lo.s32 	%r15, %r14, %r32, %r72;
	setp.gt.s32 	%p4, %r14, 0;
	selp.b32 	%r73, %r14, %r33, %p4;
	add.s32 	%r74, %r14, 1;
	setp.lt.s32 	%p5, %r74, %r33;
	selp.b32 	%r75, %r74, 0, %p5;
	add.s32 	%r76, %r71, %r75;
	mad.lo.s32 	%r92, %r32, %r76, %r7;
	add.s32 	%r77, %r71, %r73;
	add.s32 	%r78, %r77, -1;
	mad.lo.s32 	%r91, %r32, %r78, %r7;
	add.s32 	%r79, %r67, %r70;
	add.s32 	%r80, %r68, %r71;
	mad.lo.s32 	%r81, %r66, %r79, %r80;
	mad.lo.s32 	%r90, %r32, %r81, %r7;
$L__BB3_6:
	setp.ge.s32 	%p6, %r14, %r33;
	setp.ge.s32 	%p7, %r10, %r34;
	add.s32 	%r24, %r89, -1;
	setp.ge.s32 	%p8, %r24, %r32;
	or.pred  	%p9, %p8, %p6;
	or.pred  	%p10, %p9, %p7;
	@%p10 bra 	$L__BB3_8;
	ld.param.u64 	%rd84, [_Z14extrap_in_timePdS_S_S_S_S_S_S_S_S_S_S_S_S_S_S_9InputPara_param_14];
	mul.wide.s32 	%rd32, %r90, 8;
	add.s64 	%rd33, %rd4, %rd32;
	ld.global.f64 	%fd6, [%rd33];
	add.s64 	%rd34, %rd3, %rd32;
	ld.global.f64 	%fd7, [%rd34];
	add.s64 	%rd35, %rd2, %rd32;
	ld.global.f64 	%fd8, [%rd35];
	add.s64 	%rd36, %rd1, %rd32;
	ld.global.f64 	%fd9, [%rd36];
	setp.gt.s32 	%p11, %r24, 0;
	selp.b32 	%r82, %r24, %r32, %p11;
	setp.lt.s32 	%p12, %r89, %r32;
	selp.b32 	%r83, %r89, 0, %p12;
	add.s32 	%r84, %r15, %r82;
	add.s32 	%r85, %r84, -1;
	add.s32 	%r86, %r15, %r83;
	mul.wide.s32 	%rd37, %r86, 8;
	add.s64 	%rd38, %rd4, %rd37;
	ld.global.f64 	%fd10, [%rd38];
	mul.wide.s32 	%rd39, %r85, 8;
	add.s64 	%rd40, %rd4, %rd39;
	ld.global.f64 	%fd11, [%rd40];
	sub.f64 	%fd12, %fd10, %fd11;
	mul.f64 	%fd13, %fd12, 0d3FE0000000000000;
	div.rn.f64 	%fd14, %fd13, %fd1;
	add.s64 	%rd41, %rd5, %rd32;
	st.global.f64 	[%rd41], %fd14;
	mul.wide.s32 	%rd42, %r92, 8;
	add.s64 	%rd43, %rd4, %rd42;
	ld.global.f64 	%fd15, [%rd43];
	mul.wide.s32 	%rd44, %r91, 8;
	add.s64 	%rd45, %rd4, %rd44;
	ld.global.f64 	%fd16, [%rd45];
	sub.f64 	%fd17, %fd15, %fd16;
	mul.f64 	%fd18, %fd17, 0d3FE0000000000000;
	div.rn.f64 	%fd19, %fd18, %fd2;
	add.s64 	%rd46, %rd6, %rd32;
	st.global.f64 	[%rd46], %fd19;
	add.s64 	%rd47, %rd1, %rd37;
	ld.global.f64 	%fd20, [%rd47];
	add.s64 	%rd48, %rd1, %rd39;
	ld.global.f64 	%fd21, [%rd48];
	sub.f64 	%fd22, %fd20, %fd21;
	mul.f64 	%fd23, %fd22, 0d3FE0000000000000;
	div.rn.f64 	%fd24, %fd23, %fd1;
	add.s64 	%rd49, %rd7, %rd32;
	st.global.f64 	[%rd49], %fd24;
	add.s64 	%rd50, %rd1, %rd42;
	ld.global.f64 	%fd25, [%rd50];
	add.s64 	%rd51, %rd1, %rd44;
	ld.global.f64 	%fd26, [%rd51];
	sub.f64 	%fd27, %fd25, %fd26;
	mul.f64 	%fd28, %fd27, 0d3FE0000000000000;
	div.rn.f64 	%fd29, %fd28, %fd2;
	add.s64 	%rd52, %rd8, %rd32;
	st.global.f64 	[%rd52], %fd29;
	add.s64 	%rd53, %rd3, %rd37;
	ld.global.f64 	%fd30, [%rd53];
	add.s64 	%rd54, %rd3, %rd39;
	ld.global.f64 	%fd31, [%rd54];
	sub.f64 	%fd32, %fd30, %fd31;
	mul.f64 	%fd33, %fd32, 0d3FE0000000000000;
	div.rn.f64 	%fd34, %fd33, %fd1;
	add.s64 	%rd55, %rd9, %rd32;
	st.global.f64 	[%rd55], %fd34;
	add.s64 	%rd56, %rd3, %rd42;
	ld.global.f64 	%fd35, [%rd56];
	add.s64 	%rd57, %rd3, %rd44;
	ld.global.f64 	%fd36, [%rd57];
	sub.f64 	%fd37, %fd35, %fd36;
	mul.f64 	%fd38, %fd37, 0d3FE0000000000000;
	div.rn.f64 	%fd39, %fd38, %fd2;
	add.s64 	%rd58, %rd10, %rd32;
	st.global.f64 	[%rd58], %fd39;
	add.s64 	%rd59, %rd2, %rd37;
	ld.global.f64 	%fd40, [%rd59];
	add.s64 	%rd60, %rd2, %rd39;
	ld.global.f64 	%fd41, [%rd60];
	sub.f64 	%fd42, %fd40, %fd41;
	mul.f64 	%fd43, %fd42, 0d3FE0000000000000;
	div.rn.f64 	%fd44, %fd43, %fd1;
	add.s64 	%rd61, %rd11, %rd32;
	st.global.f64 	[%rd61], %fd44;
	add.s64 	%rd62, %rd2, %rd42;
	ld.global.f64 	%fd45, [%rd62];
	add.s64 	%rd63, %rd2, %rd44;
	ld.global.f64 	%fd46, [%rd63];
	sub.f64 	%fd47, %fd45, %fd46;
	mul.f64 	%fd48, %fd47, 0d3FE0000000000000;
	div.rn.f64 	%fd49, %fd48, %fd2;
	add.s64 	%rd64, %rd12, %rd32;
	st.global.f64 	[%rd64], %fd49;
	ld.global.f64 	%fd50, [%rd41];
	ld.global.f64 	%fd51, [%rd55];
	mul.f64 	%fd52, %fd6, %fd51;
	fma.rn.f64 	%fd53, %fd7, %fd50, %fd52;
	ld.global.f64 	%fd54, [%rd46];
	fma.rn.f64 	%fd55, %fd8, %fd54, %fd53;
	fma.rn.f64 	%fd56, %fd6, %fd49, %fd55;
	mul.f64 	%fd58, %fd57, %fd56;
	sub.f64 	%fd59, %fd6, %fd58;
	add.s64 	%rd65, %rd13, %rd32;
	st.global.f64 	[%rd65], %fd59;
	ld.global.f64 	%fd60, [%rd55];
	ld.global.f64 	%fd61, [%rd58];
	mul.f64 	%fd62, %fd8, %fd61;
	fma.rn.f64 	%fd63, %fd7, %fd60, %fd62;
	rcp.rn.f64 	%fd64, %fd6;
	ld.global.f64 	%fd65, [%rd49];
	fma.rn.f64 	%fd66, %fd64, %fd65, %fd63;
	mul.f64 	%fd67, %fd57, %fd66;
	sub.f64 	%fd68, %fd7, %fd67;
	cvta.to.global.u64 	%rd66, %rd84;
	add.s64 	%rd67, %rd66, %rd32;
	st.global.f64 	[%rd67], %fd68;
	ld.global.f64 	%fd69, [%rd61];
	ld.global.f64 	%fd70, [%rd64];
	mul.f64 	%fd71, %fd8, %fd70;
	fma.rn.f64 	%fd72, %fd7, %fd69, %fd71;
	ld.global.f64 	%fd73, [%rd52];
	fma.rn.f64 	%fd74, %fd64, %fd73, %fd72;
	mul.f64 	%fd75, %fd57, %fd74;
	sub.f64 	%fd76, %fd8, %fd75;
	add.s64 	%rd68, %rd14, %rd32;
	st.global.f64 	[%rd68], %fd76;
	mul.f64 	%fd77, %fd9, 0d3FFAAAAAAAAAAAAB;
	ld.global.f64 	%fd78, [%rd55];
	ld.global.f64 	%fd79, [%rd64];
	add.f64 	%fd80, %fd78, %fd79;
	ld.global.f64 	%fd81, [%rd49];
	mul.f64 	%fd82, %fd7, %fd81;
	fma.rn.f64 	%fd83, %fd77, %fd80, %fd82;
	ld.global.f64 	%fd84, [%rd52];
	fma.rn.f64 	%fd85, %fd8, %fd84, %fd83;
	mul.f64 	%fd86, %fd57, %fd85;
	sub.f64 	%fd87, %fd9, %fd86;
	add.s64 	%rd69, %rd15, %rd32;
	st.global.f64 	[%rd69], %fd87;
$L__BB3_8:
	add.s32 	%r93, %r93, 1;
	add.s32 	%r92, %r92, %r3;
	add.s32 	%r91, %r91, %r3;
	add.s32 	%r90, %r90, %r3;
	add.s32 	%r89, %r89, %r3;
	setp.ne.s32 	%p13, %r93, 1;
	@%p13 bra 	$L__BB3_6;
$L__BB3_9:
	add.s32 	%r30, %r88, 1;
	setp.ne.s32 	%p14, %r88, %r6;
	mov.u32 	%r88, %r30;
	@%p14 bra 	$L__BB3_4;
$L__BB3_10:
	add.s32 	%r31, %r87, 1;
	setp.ne.s32 	%p15, %r87, %r5;
	mov.u32 	%r87, %r31;
	@%p15 bra 	$L__BB3_2;
$L__BB3_11:
	ret;

}
	// .globl	_Z21extrap_in_time_wakeupPdS_S_S_S_S_S_S_S_S_S_S_S_S_S_S_S_S_S_S_Pi9InputPara
.visible .entry _Z21extrap_in_time_wakeupPdS_S_S_S_S_S_S_S_S_S_S_S_S_S_S_S_S_S_S_Pi9InputPara(
	.param .u64 .ptr .align 1 _Z21extrap_in_time_wakeupPdS_S_S_S_S_S_S_S_S_S_S_S_S_S_S_S_S_S_S_Pi9InputPara_param_0,
	.param .u64 .ptr .align 1 _Z21extrap_in_time_wakeupPdS_S_S_S_S_S_S_S_S_S_S_S_S_S_S_S_S_S_S_Pi9InputPara_param_1,
	.param .u64 .ptr .align 1 _Z21extrap_in_time_wakeupPdS_S_S_S_S_S_S_S_S_S_S_S_S_S_S_S_S_S_S_Pi9InputPara_param_2,
	.param .u64 .ptr .align 1 _Z21extrap_in_time_wakeupPdS_S_S_S_S_S_S_S_S_S_S_S_S_S_S_S_S_S_S_Pi9InputPara_param_3,
	.param .u64 .ptr .align 1 _Z21extrap_in_time_wakeupPdS_S_S_S_S_S_S_S_S_S_S_S_S_S_S_S_S_S_S_Pi9InputPara_param_4,
	.param .u64 .ptr .align 1 _Z21extrap_in_time_wakeupPdS_S_S_S_S_S_S_S_S_S_S_S_S_S_S_S_S_S_S_Pi9InputPara_param_5,
	.param .u64 .ptr .align 1 _Z21extrap_in_time_wakeupPdS_S_S_S_S_S_S_S_S_S_S_S_S_S_S_S_S_S_S_Pi9InputPara_param_6,
	.param .u64 .ptr .align 1 _Z21extrap_in_time_wakeupPdS_S_S_S_S_S_S_S_S_S_S_S_S_S_S_S_S_S_S_Pi9InputPara_param_7,
	.param .u64 .ptr .align 1 _Z21extrap_in_time_wakeupPdS_S_S_S_S_S_S_S_S_S_S_S_S_S_S_S_S_S_S_Pi9InputPara_param_8,
	.param .u64 .ptr .align 1 _Z21extrap_in_time_wakeupPdS_S_S_S_S_S_S_S_S_S_S_S_S_S_S_S_S_S_S_Pi9InputPara_param_9,
	.param .u64 .ptr .align 1 _Z21extrap_in_time_wakeupPdS_S_S_S_S_S_S_S_S_S_S_S_S_S_S_S_S_S_S_Pi9InputPara_param_10,
	.param .u64 .ptr .align 1 _Z21extrap_in_time_wakeupPdS_S_S_S_S_S_S_S_S_S_S_S_S_S_S_S_S_S_S_Pi9InputPara_param_11,
	.param .u64 .ptr .align 1 _Z21extrap_in_time_wakeupPdS_S_S_S_S_S_S_S_S_S_S_S_S_S_S_S_S_S_S_Pi9InputPara_param_12,
	.param .u64 .ptr .align 1 _Z21extrap_in_time_wakeupPdS_S_S_S_S_S_S_S_S_S_S_S_S_S_S_S_S_S_S_Pi9InputPara_param_13,
	.param .u64 .ptr .align 1 _Z21extrap_in_time_wakeupPdS_S_S_S_S_S_S_S_S_S_S_S_S_S_S_S_S_S_S_Pi9InputPara_param_14,
	.param .u64 .ptr .align 1 _Z21extrap_in_time_wakeupPdS_S_S_S_S_S_S_S_S_S_S_S_S_S_S_S_S_S_S_Pi9InputPara_param_15,
	.param .u64 .ptr .align 1 _Z21extrap_in_time_wakeupPdS_S_S_S_S_S_S_S_S_S_S_S_S_S_S_S_S_S_S_Pi9InputPara_param_16,
	.param .u64 .ptr .align 1 _Z21extrap_in_time_wakeupPdS_S_S_S_S_S_S_S_S_S_S_S_S_S_S_S_S_S_S_Pi9InputPara_param_17,
	.param .u64 .ptr .align 1 _Z21extrap_in_time_wakeupPdS_S_S_S_S_S_S_S_S_S_S_S_S_S_S_S_S_S_S_Pi9InputPara_param_18,
	.param .u64 .ptr .align 1 _Z21extrap_in_time_wakeupPdS_S_S_S_S_S_S_S_S_S_S_S_S_S_S_S_S_S_S_Pi9InputPara_param_19,
	.param .u64 .ptr .align 1 _Z21extrap_in_time_wakeupPdS_S_S_S_S_S_S_S_S_S_S_S_S_S_S_S_S_S_S_Pi9InputPara_param_20,
	.param .align 8 .b8 _Z21extrap_in_time_wakeupPdS_S_S_S_S_S_S_S_S_S_S_S_S_S_S_S_S_S_S_Pi9InputPara_param_21[88]
)
{
	.reg .pred 	%p<24>;
	.reg .b16 	%rs<5>;
	.reg .b32 	%r<112>;
	.reg .b64 	%rd<95>;
	.reg .b64 	%fd<111>;
	// demoted variable
	.shared .align 4 .u32 _ZZ21extrap_in_time_wakeupPdS_S_S_S_S_S_S_S_S_S_S_S_S_S_S_S_S_S_S_Pi9InputParaE9wake_up_s;
	ld.param.u32 	%r48, [_Z21extrap_in_time_wakeupPdS_S_S_S_S_S_S_S_S_S_S_S_S_S_S_S_S_S_S_Pi9InputPara_param_21+80];
	ld.param.f64 	%fd4, [_Z21extrap_in_time_wakeupPdS_S_S_S_S_S_S_S_S_S_S_S_S_S_S_S_S_S_S_Pi9InputPara_param_21+48];
	ld.param.f64 	%fd2, [_Z21extrap_in_time_wakeupPdS_S_S_S_S_S_S_S_S_S_S_S_S_S_S_S_S_S_S_Pi9InputPara_param_21+32];
	ld.param.f64 	%fd1, [_Z21extrap_in_time_wakeupPdS_S_S_S_S_S_S_S_S_S_S_S_S_S_S_S_S_S_S_Pi9InputPara_param_21+24];
	ld.param.v2.u32 	{%r46, %r47}, [_Z21extrap_in_time_wakeupPdS_S_S_S_S_S_S_S_S_S_S_S_S_S_S_S_S_S_S_Pi9InputPara_param_21+72];
	ld.param.v2.u32 	{%r40, %r41}, [_Z21extrap_in_time_wakeupPdS_S_S_S_S_S_S_S_S_S_S_S_S_S_S_S_S_S_S_Pi9InputPara_param_21];
	ld.param.v2.u32 	{%r42, %r43}, [_Z21extrap_in_time_wakeupPdS_S_S_S_S_S_S_S_S_S_S_S_S_S_S_S_S_S_S_Pi9InputPara_param_21+8];
	mov.u32 	%r2, %ntid.x;
	mov.u32 	%r3, %nctaid.x;
	mul.lo.s32 	%r4, %r2, %r3;
	mov.u32 	%r54, %ntid.y;
	mov.u32 	%r55, %nctaid.y;
	mul.lo.s32 	%r5, %r54, %r55;
	mov.u32 	%r56, %ntid.z;
	mov.u32 	%r57, %nctaid.z;
	mul.lo.s32 	%r58, %r56, %r57;
	add.s32 	%r59, %r42, -1;
	div.s32 	%r6, %r59, %r58;
	setp.lt.s32 	%p2, %r6, 0;
	@%p2 bra 	$L__BB4_15;
	ld.param.u64 	%rd93, [_Z21extrap_in_time_wakeupPdS_S_S_S_S_S_S_S_S_S_S_S_S_S_S_S_S_S_S_Pi9InputPara_param_16];
	ld.param.u64 	%rd92, [_Z21extrap_in_time_wakeupPdS_S_S_S_S_S_S_S_S_S_S_S_S_S_S_S_S_S_S_Pi9InputPara_param_15];
	ld.param.u64 	%rd91, [_Z21extrap_in_time_wakeupPdS_S_S_S_S_S_S_S_S_S_S_S_S_S_S_S_S_S_S_Pi9InputPara_param_14];
	ld.param.u64 	%rd90, [_Z21extrap_in_time_wakeupPdS_S_S_S_S_S_S_S_S_S_S_S_S_S_S_S_S_S_S_Pi9InputPara_param_13];
	ld.param.u64 	%rd89, [_Z21extrap_in_time_wakeupPdS_S_S_S_S_S_S_S_S_S_S_S_S_S_S_S_S_S_S_Pi9InputPara_param_12];
	ld.param.u64 	%rd88, [_Z21extrap_in_time_wakeupPdS_S_S_S_S_S_S_S_S_S_S_S_S_S_S_S_S_S_S_Pi9InputPara_param_11];
	ld.param.u64 	%rd87, [_Z21extrap_in_time_wakeupPdS_S_S_S_S_S_S_S_S_S_S_S_S_S_S_S_S_S_S_Pi9InputPara_param_10];
	ld.param.u64 	%rd86, [_Z21extrap_in_time_wakeupPdS_S_S_S_S_S_S_S_S_S_S_S_S_S_S_S_S_S_S_Pi9InputPara_param_9];
	ld.param.u64 	%rd85, [_Z21extrap_in_time_wakeupPdS_S_S_S_S_S_S_S_S_S_S_S_S_S_S_S_S_S_S_Pi9InputPara_param_8];
	ld.param.u64 	%rd83, [_Z21extrap_in_time_wakeupPdS_S_S_S_S_S_S_S_S_S_S_S_S_S_S_S_S_S_S_Pi9InputPara_param_6];
	ld.param.u64 	%rd80, [_Z21extrap_in_time_wakeupPdS_S_S_S_S_S_S_S_S_S_S_S_S_S_S_S_S_S_S_Pi9InputPara_param_3];
	ld.param.u64 	%rd78, [_Z21extrap_in_time_wakeupPdS_S_S_S_S_S_S_S_S_S_S_S_S_S_S_S_S_S_S_Pi9InputPara_param_1];
	ld.param.u64 	%rd77, [_Z21extrap_in_time_wakeupPdS_S_S_S_S_S_S_S_S_S_S_S_S_S_S_S_S_S_S_Pi9InputPara_param_0];
	cvta.to.global.u64 	%rd1, %rd78;
	cvta.to.global.u64 	%rd2, %rd80;
	cvta.to.global.u64 	%rd3, %rd77;
	add.s32 	%r61, %r41, -1;
	div.s32 	%r7, %r61, %r5;
	mov.u32 	%r62, %tid.x;
	mov.u32 	%r63, %tid.y;
	or.b32  	%r64, %r62, %r63;
	mov.u32 	%r65, %tid.z;
	or.b32  	%r8, %r64, %r65;
	mov.u32 	%r66, %ctaid.x;
	mad.lo.s32 	%r9, %r66, %r2, %r62;
	cvta.to.global.u64 	%rd4, %rd83;
	cvta.to.global.u64 	%rd5, %rd85;
	cvta.to.global.u64 	%rd6, %rd86;
	cvta.to.global.u64 	%rd7, %rd87;
	cvta.to.global.u64 	%rd8, %rd88;
	cvta.to.global.u64 	%rd9, %rd89;
	cvta.to.global.u64 	%rd10, %rd91;
	cvta.to.global.u64 	%rd11, %rd92;
	cvta.to.global.u64 	%rd12, %rd90;
	cvta.to.global.u64 	%rd13, %rd93;
	mov.b32 	%r103, 0;
	mul.f64 	%fd57, %fd4, 0d3FE0000000000000;
$L__BB4_2:
	setp.lt.s32 	%p3, %r7, 0;
	@%p3 bra 	$L__BB4_14;
	add.s32 	%r68, %r40, -1;
	div.s32 	%r11, %r68, %r4;
	mov.u32 	%r69, %ntid.z;
	mov.u32 	%r70, %nctaid.z;
	mul.lo.s32 	%r71, %r69, %r70;
	mov.u32 	%r72, %ctaid.z;
	mov.u32 	%r73, %tid.z;
	mad.lo.s32 	%r74, %r72, %r69, %r73;
	mad.lo.s32 	%r12, %r103, %r71, %r74;
	mov.b32 	%r104, 0;
$L__BB4_4:
	setp.lt.s32 	%p4, %r11, 0;
	@%p4 bra 	$L__BB4_13;
	neg.s32 	%r111, %r11;
	add.s32 	%r107, %r9, 1;
	mov.u32 	%r75, %nctaid.z;
	mov.u32 	%r76, %ctaid.z;
	mad.lo.s32 	%r77, %r103, %r75, %r76;
	setp.lt.s32 	%p5, %r77, %r48;
	mov.u32 	%r78, %nctaid.y;
	mov.u32 	%r79, %ctaid.y;
	mad.lo.s32 	%r80, %r104, %r78, %r79;
	setp.lt.s32 	%p6, %r80, %r47;
	and.pred  	%p1, %p6, %p5;
	mad.lo.s32 	%r81, %r77, %r47, %r80;
	mov.u32 	%r82, %ntid.y;
	mul.lo.s32 	%r83, %r82, %r78;
	mov.u32 	%r84, %tid.y;
	mad.lo.s32 	%r85, %r79, %r82, %r84;
	mad.lo.s32 	%r16, %r104, %r83, %r85;
	mul.lo.s32 	%r86, %r41, %r12;
	mul.lo.s32 	%r87, %r86, %r40;
	mad.lo.s32 	%r17, %r16, %r40, %r87;
	setp.gt.s32 	%p7, %r16, 0;
	selp.b32 	%r88, %r16, %r41, %p7;
	add.s32 	%r89, %r16, 1;
	setp.lt.s32 	%p8, %r89, %r41;
	selp.b32 	%r90, %r89, 0, %p8;
	add.s32 	%r91, %r86, %r90;
	mad.lo.s32 	%r110, %r40, %r91, %r9;
	add.s32 	%r92, %r86, %r88;
	add.s32 	%r93, %r92, -1;
	mad.lo.s32 	%r109, %r40, %r93, %r9;
	add.s32 	%r94, %r84, %r86;
	mad.lo.s32 	%r95, %r82, %r80, %r94;
	mad.lo.s32 	%r108, %r40, %r95, %r9;
	mov.u32 	%r105, %ctaid.x;
	mad.lo.s32 	%r106, %r81, %r46, %r105;
	not.pred 	%p11, %p1;
$L__BB4_6:
	setp.ne.s32 	%p9, %r8, 0;
	@%p9 bra 	$L__BB4_9;
	setp.ge.s32 	%p10, %r105, %r46;
	or.pred  	%p12, %p10, %p11;
	@%p12 bra 	$L__BB4_9;
	ld.param.u64 	%rd94, [_Z21extrap_in_time_wakeupPdS_S_S_S_S_S_S_S_S_S_S_S_S_S_S_S_S_S_S_Pi9InputPara_param_20];
	cvta.to.global.u64 	%rd32, %rd94;
	mul.wide.s32 	%rd33, %r106, 4;
	add.s64 	%rd34, %rd32, %rd33;
	ld.global.u32 	%r96, [%rd34];
	st.shared.u32 	[_ZZ21extrap_in_time_wakeupPdS_S_S_S_S_S_S_S_S_S_S_S_S_S_S_S_S_S_S_Pi9InputParaE9wake_up_s], %r96;
$L__BB4_9:
	bar.sync 	0;
	ld.shared.u32 	%r97, [_ZZ21extrap_in_time_wakeupPdS_S_S_S_S_S_S_S_S_S_S_S_S_S_S_S_S_S_S_Pi9InputParaE9wake_up_s];
	setp.eq.s32 	%p13, %r97, 0;
	@%p13 bra 	$L__BB4_12;
	setp.ge.s32 	%p14, %r16, %r41;
	setp.ge.s32 	%p15, %r12, %r42;
	add.s32 	%r30, %r107, -1;
	setp.ge.s32 	%p16, %r30, %r40;
	or.pred  	%p17, %p16, %p14;
	or.pred  	%p18, %p17, %p15;
	@%p18 bra 	$L__BB4_12;
	ld.param.u64 	%rd84, [_Z21extrap_in_time_wakeupPdS_S_S_S_S_S_S_S_S_S_S_S_S_S_S_S_S_S_S_Pi9InputPara_param_7];
	ld.param.u64 	%rd82, [_Z21extrap_in_time_wakeupPdS_S_S_S_S_S_S_S_S_S_S_S_S_S_S_S_S_S_S_Pi9InputPara_param_5];
	ld.param.u64 	%rd81, [_Z21extrap_in_time_wakeupPdS_S_S_S_S_S_S_S_S_S_S_S_S_S_S_S_S_S_S_Pi9InputPara_param_4];
	ld.param.u64 	%rd79, [_Z21extrap_in_time_wakeupPdS_S_S_S_S_S_S_S_S_S_S_S_S_S_S_S_S_S_S_Pi9InputPara_param_2];
	mul.wide.s32 	%rd35, %r108, 8;
	add.s64 	%rd36, %rd3, %rd35;
	ld.global.f64 	%fd6, [%rd36];
	cvta.to.global.u64 	%rd37, %rd79;
	add.s64 	%rd38, %rd37, %rd35;
	ld.global.f64 	%fd7, [%rd38];
	add.s64 	%rd39, %rd2, %rd35;
	ld.global.f64 	%fd8, [%rd39];
	add.s64 	%rd40, %rd1, %rd35;
	ld.global.f64 	%fd9, [%rd40];
	setp.gt.s32 	%p19, %r30, 0;
	selp.b32 	%r98, %r30, %r40, %p19;
	setp.lt.s32 	%p20, %r107, %r40;
	selp.b32 	%r99, %r107, 0, %p20;
	add.s32 	%r100, %r17, %r98;
	add.s32 	%r101, %r100, -1;
	add.s32 	%r102, %r17, %r99;
	mul.wide.s32 	%rd41, %r102, 8;
	add.s64 	%rd42, %rd3, %rd41;
	ld.global.f64 	%fd10, [%rd42];
	mul.wide.s32 	%rd43, %r101, 8;
	add.s64 	%rd44, %rd3, %rd43;
	ld.global.f64 	%fd11, [%rd44];
	sub.f64 	%fd12, %fd10, %fd11;
	mul.f64 	%fd13, %fd12, 0d3FE0000000000000;
	div.rn.f64 	%fd14, %fd13, %fd1;
	cvta.to.global.u64 	%rd45, %rd81;
	add.s64 	%rd46, %rd45, %rd35;
	st.global.f64 	[%rd46], %fd14;
	mul.wide.s32 	%rd47, %r110, 8;
	add.s64 	%rd48, %rd3, %rd47;
	ld.global.f64 	%fd15, [%rd48];
	mul.wide.s32 	%rd49, %r109, 8;
	add.s64 	%rd50, %rd3, %rd49;
	ld.global.f64 	%fd16, [%rd50];
	sub.f64 	%fd17, %fd15, %fd16;
	mul.f64 	%fd18, %fd17, 0d3FE0000000000000;
	div.rn.f64 	%fd19, %fd18, %fd2;
	cvta.to.global.u64 	%rd51, %rd82;
	add.s64 	%rd52, %rd51, %rd35;
	st.global.f64 	[%rd52], %fd19;
	add.s64 	%rd53, %rd1, %rd41;
	ld.global.f64 	%fd20, [%rd53];
	add.s64 	%rd54, %rd1, %rd43;
	ld.global.f64 	%fd21, [%rd54];
	sub.f64 	%fd22, %fd20, %fd21;
	mul.f64 	%fd23, %fd22, 0d3FE0000000000000;
	div.rn.f64 	%fd24, %fd23, %fd1;
	add.s64 	%rd55, %rd4, %rd35;
	st.global.f64 	[%rd55], %fd24;
	add.s64 	%rd56, %rd1, %rd47;
	ld.global.f64 	%fd25, [%rd56];
	add.s64 	%rd57, %rd1, %rd49;
	ld.global.f64 	%fd26, [%rd57];
	sub.f64 	%fd27, %fd25, %fd26;
	mul.f64 	%fd28, %fd27, 0d3FE0000000000000;
	div.rn.f64 	%fd29, %fd28, %fd2;
	cvta.to.global.u64 	%rd58, %rd84;
	add.s64 	%rd59, %rd58, %rd35;
	st.global.f64 	[%rd59], %fd29;
	add.s64 	%rd60, %rd37, %rd41;
	ld.global.f64 	%fd30, [%rd60];
	add.s64 	%rd61, %rd37, %rd43;
	ld.global.f64 	%fd31, [%rd61];
	sub.f64 	%fd32, %fd30, %fd31;
	mul.f64 	%fd33, %fd32, 0d3FE0000000000000;
	div.rn.f64 	%fd34, %fd33, %fd1;
	add.s64 	%rd62, %rd5, %rd35;
	st.global.f64 	[%rd62], %fd34;
	add.s64 	%rd63, %rd37, %rd47;
	ld.global.f64 	%fd35, [%rd63];
	add.s64 	%rd64, %rd37, %rd49;
	ld.global.f64 	%fd36, [%rd64];
	sub.f64 	%fd37, %fd35, %fd36;
	mul.f64 	%fd38, %fd37, 0d3FE0000000000000;
	div.rn.f64 	%fd39, %fd38, %fd2;
	add.s64 	%rd65, %rd6, %rd35;
	st.global.f64 	[%rd65], %fd39;
	add.s64 	%rd66, %rd2, %rd41;
	ld.global.f64 	%fd40, [%rd66];
	add.s64 	%rd67, %rd2, %rd43;
	ld.global.f64 	%fd41, [%rd67];
	sub.f64 	%fd42, %fd40, %fd41;
	mul.f64 	%fd43, %fd42, 0d3FE0000000000000;
	div.rn.f64 	%fd44, %fd43, %fd1;
	add.s64 	%rd68, %rd7, %rd35;
	st.global.f64 	[%rd68], %fd44;
	add.s64 	%rd69, %rd2, %rd47;
	ld.global.f64 	%fd45, [%rd69];
	add.s64 	%rd70, %rd2, %rd49;
	ld.global.f64 	%fd46, [%rd70];
	sub.f64 	%fd47, %fd45, %fd46;
	mul.f64 	%fd48, %fd47, 0d3FE0000000000000;
	div.rn.f64 	%fd49, %fd48, %fd2;
	add.s64 	%rd71, %rd8, %rd35;
	st.global.f64 	[%rd71], %fd49;
	ld.global.f64 	%fd50, [%rd46];
	ld.global.f64 	%fd51, [%rd62];
	mul.f64 	%fd52, %fd6, %fd51;
	fma.rn.f64 	%fd53, %fd7, %fd50, %fd52;
	ld.global.f64 	%fd54, [%rd52];
	fma.rn.f64 	%fd55, %fd8, %fd54, %fd53;
	fma.rn.f64 	%fd56, %fd6, %fd49, %fd55;
	mul.f64 	%fd58, %fd57, %fd56;
	sub.f64 	%fd59, %fd6, %fd58;
	add.s64 	%rd72, %rd9, %rd35;
	st.global.f64 	[%rd72], %fd59;
	ld.global.f64 	%fd60, [%rd62];
	ld.global.f64 	%fd61, [%rd65];
	mul.f64 	%fd62, %fd8, %fd61;
	fma.rn.f64 	%fd63, %fd7, %fd60, %fd62;
	rcp.rn.f64 	%fd64, %fd6;
	ld.global.f64 	%fd65, [%rd55];
	fma.rn.f64 	%fd66, %fd64, %fd65, %fd63;
	mul.f64 	%fd67, %fd57, %fd66;
	sub.f64 	%fd68, %fd7, %fd67;
	add.s64 	%rd73, %rd10, %rd35;
	st.global.f64 	[%rd73], %fd68;
	ld.global.f64 	%fd69, [%rd68];
	ld.global.f64 	%fd70, [%rd71];
	mul.f64 	%fd71, %fd8, %fd70;
	fma.rn.f64 	%fd72, %fd7, %fd69, %fd71;
	ld.global.f64 	%fd73, [%rd59];
	fma.rn.f64 	%fd74, %fd64, %fd73, %fd72;
	mul.f64 	%fd75, %fd57, %fd74;
	sub.f64 	%fd76, %fd8, %fd75;
	add.s64 	%rd74, %rd11, %rd35;
	st.global.f64 	[%rd74], %fd76;
	mul.f64 	%fd77, %fd9, 0d3FFAAAAAAAAAAAAB;
	ld.global.f64 	%fd78, [%rd62];
	ld.global.f64 	%fd79, [%rd71];
	add.f64 	%fd80, %fd78, %fd79;
	ld.global.f64 	%fd81, [%rd55];
	mul.f64 	%fd82, %fd7, %fd81;
	fma.rn.f64 	%fd83, %fd77, %fd80, %fd82;
	ld.global.f64 	%fd84, [%rd59];
	fma.rn.f64 	%fd85, %fd8, %fd84, %fd83;
	mul.f64 	%fd86, %fd57, %fd85;
	sub.f64 	%fd87, %fd9, %fd86;
	add.s64 	%rd75, %rd12, %rd35;
	st.global.f64 	[%rd75], %fd87;
	ld.global.f64 	%fd88, [%rd46];
	abs.f64 	%fd89, %fd88;
	ld.global.f64 	%fd90, [%rd52];
	abs.f64 	%fd91, %fd90;
	add.f64 	%fd92, %fd89, %fd91;
	ld.global.f64 	%fd93, [%rd55];
	abs.f64 	%fd94, %fd93;
	add.f64 	%fd95, %fd92, %fd94;
	ld.global.f64 	%fd96, [%rd59];
	abs.f64 	%fd97, %fd96;
	add.f64 	%fd98, %fd95, %fd97;
	ld.global.f64 	%fd99, [%rd62];
	abs.f64 	%fd100, %fd99;
	add.f64 	%fd101, %fd98, %fd100;
	ld.global.f64 	%fd102, [%rd65];
	abs.f64 	%fd103, %fd102;
	add.f64 	%fd104, %fd101, %fd103;
	ld.global.f64 	%fd105, [%rd68];
	abs.f64 	%fd106, %fd105;
	add.f64 	%fd107, %fd104, %fd106;
	ld.global.f64 	%fd108, [%rd71];
	abs.f64 	%fd109, %fd108;
	add.f64 	%fd110, %fd107, %fd109;
	add.s64 	%rd76, %rd13, %rd35;
	st.global.f64 	[%rd76], %fd110;
$L__BB4_12:
	add.s32 	%r111, %r111, 1;
	add.s32 	%r110, %r110, %r4;
	add.s32 	%r109, %r109, %r4;
	add.s32 	%r108, %r108, %r4;
	add.s32 	%r107, %r107, %r4;
	add.s32 	%r106, %r106, %r3;
	add.s32 	%r105, %r105, %r3;
	setp.ne.s32 	%p21, %r111, 1;
	@%p21 bra 	$L__BB4_6;
$L__BB4_13:
	add.s32 	%r38, %r104, 1;
	setp.ne.s32 	%p22, %r104, %r7;
	mov.u32 	%r104, %r38;
	@%p22 bra 	$L__BB4_4;
$L__BB4_14:
	add.s32 	%r39, %r103, 1;
	setp.ne.s32 	%p23, %r103, %r6;
	mov.u32 	%r103, %r39;
	@%p23 bra 	$L__BB4_2;
$L__BB4_15:
	ret;

}
	// .globl	_Z9calc_fluxPdS_S_S_S_S_S_S_S_S_S_S_S_S_S_S_S_S_S_S_S_S_S_S_9InputPara
.visible .entry _Z9calc_fluxPdS_S_S_S_S_S_S_S_S_S_S_S_S_S_S_S_S_S_S_S_S_S_S_9InputPara(
	.param .u64 .ptr .align 1 _Z9calc_fluxPdS_S_S_S_S_S_S_S_S_S_S_S_S_S_S_S_S_S_S_S_S_S_S_9InputPara_param_0,
	.param .u64 .ptr .align 1 _Z9calc_fluxPdS_S_S_S_S_S_S_S_S_S_S_S_S_S_S_S_S_S_S_S_S_S_S_9InputPara_param_1,
	.param .u64 .ptr .align 1 _Z9calc_fluxPdS_S_S_S_S_S_S_S_S_S_S_S_S_S_S_S_S_S_S_S_S_S_S_9InputPara_param_2,
	.param .u64 .ptr .align 1 _Z9calc_fluxPdS_S_S_S_S_S_S_S_S_S_S_S_S_S_S_S_S_S_S_S_S_S_S_9InputPara_param_3,
	.param .u64 .ptr .align 1 _Z9calc_fluxPdS_S_S_S_S_S_S_S_S_S_S_S_S_S_S_S_S_S_S_S_S_S_S_9InputPara_param_4,
	.param .u64 .ptr .align 1 _Z9calc_fluxPdS_S_S_S_S_S_S_S_S_S_S_S_S_S_S_S_S_S_S_S_S_S_S_9InputPara_param_5,
	.param .u64 .ptr .align 1 _Z9calc_fluxPdS_S_S_S_S_S_S_S_S_S_S_S_S_S_S_S_S_S_S_S_S_S_S_9InputPara_param_6,
	.param .u64 .ptr .align 1 _Z9calc_fluxPdS_S_S_S_S_S_S_S_S_S_S_S_S_S_S_S_S_S_S_S_S_S_S_9InputPara_param_7,
	.param .u64 .ptr .align 1 _Z9calc_fluxPdS_S_S_S_S_S_S_S_S_S_S_S_S_S_S_S_S_S_S_S_S_S_S_9InputPara_param_8,
	.param .u64 .ptr .align 1 _Z9calc_fluxPdS_S_S_S_S_S_S_S_S_S_S_S_S_S_S_S_S_S_S_S_S_S_S_9InputPara_param_9,
	.param .u64 .ptr .align 1 _Z9calc_fluxPdS_S_S_S_S_S_S_S_S_S_S_S_S_S_S_S_S_S_S_S_S_S_S_9InputPara_param_10,
	.param .u64 .ptr .align 1 _Z9calc_fluxPdS_S_S_S_S_S_S_S_S_S_S_S_S_S_S_S_S_S_S_S_S_S_S_9InputPara_param_11,
	.param .u64 .ptr .align 1 _Z9calc_fluxPdS_S_S_S_S_S_S_S_S_S_S_S_S_S_S_S_S_S_S_S_S_S_S_9InputPara_param_12,
	.param .u64 .ptr .align 1 _Z9calc_fluxPdS_S_S_S_S_S_S_S_S_S_S_S_S_S_S_S_S_S_S_S_S_S_S_9InputPara_param_13,
	.param .u64 .ptr .align 1 _Z9calc_fluxPdS_S_S_S_S_S_S_S_S_S_S_S_S_S_S_S_S_S_S_S_S_S_S_9InputPara_param_14,
	.param .u64 .ptr .align 1 _Z9calc_fluxPdS_S_S_S_S_S_S_S_S_S_S_S_S_S_S_S_S_S_S_S_S_S_S_9InputPara_param_15,
	.param .u64 .ptr .align 1 _Z9calc_fluxPdS_S_S_S_S_S_S_S_S_S_S_S_S_S_S_S_S_S_S_S_S_S_S_9InputPara_param_16,
	.param .u64 .ptr .align 1 _Z9calc_fluxPdS_S_S_S_S_S_S_S_S_S_S_S_S_S_S_S_S_S_S_S_S_S_S_9InputPara_param_17,
	.param .u64 .ptr .align 1 _Z9calc_fluxPdS_S_S_S_S_S_S_S_S_S_S_S_S_S_S_S_S_S_S_S_S_S_S_9InputPara_param_18,
	.param .u64 .ptr .align 1 _Z9calc_fluxPdS_S_S_S_S_S_S_S_S_S_S_S_S_S_S_S_S_S_S_S_S_S_S_9InputPara_param_19,
	.param .u64 .ptr .align 1 _Z9calc_fluxPdS_S_S_S_S_S_S_S_S_S_S_S_S_S_S_S_S_S_S_S_S_S_S_9InputPara_param_20,
	.param .u64 .ptr .align 1 _Z9calc_fluxPdS_S_S_S_S_S_S_S_S_S_S_S_S_S_S_S_S_S_S_S_S_S_S_9InputPara_param_21,
	.param .u64 .ptr .align 1 _Z9calc_fluxPdS_S_S_S_S_S_S_S_S_S_S_S_S_S_S_S_S_S_S_S_S_S_S_9InputPara_param_22,
	.param .u64 .ptr .align 1 _Z9calc_fluxPdS_S_S_S_S_S_S_S_S_S_S_S_S_S_S_S_S_S_S_S_S_S_S_9InputPara_param_23,
	.param .align 8 .b8 _Z9calc_fluxPdS_S_S_S_S_S_S_S_S_S_S_S_S_S_S_S_S_S_S_S_S_S_S_9InputPara_param_24[88]
)
{
	.reg .pred 	%p<16>;
	.reg .b16 	%rs<5>;
	.reg .b32 	%r<79>;
	.reg .b64 	%rd<80>;
	.reg .b64 	%fd<191>;

	ld.param.f64 	%fd3, [_Z9calc_fluxPdS_S_S_S_S_S_S_S_S_S_S_S_S_S_S_S_S_S_S_S_S_S_S_9InputPara_param_24+32];
	ld.param.f64 	%fd2, [_Z9calc_fluxPdS_S_S_S_S_S_S_S_S_S_S_S_S_S_S_S_S_S_S_S_S_S_S_9InputPara_param_24+24];
	ld.param.u64 	%rd21, [_Z9calc_fluxPdS_S_S_S_S_S_S_S_S_S_S_S_S_S_S_S_S_S_S_S_S_S_S_9InputPara_param_4];
	ld.param.u64 	%rd22, [_Z9calc_fluxPdS_S_S_S_S_S_S_S_S_S_S_S_S_S_S_S_S_S_S_S_S_S_S_9InputPara_param_5];
	ld.param.u64 	%rd23, [_Z9calc_fluxPdS_S_S_S_S_S_S_S_S_S_S_S_S_S_S_S_S_S_S_S_S_S_S_9InputPara_param_6];
	ld.param.u64 	%rd24, [_Z9calc_fluxPdS_S_S_S_S_S_S_S_S_S_S_S_S_S_S_S_S_S_S_S_S_S_S_9InputPara_param_7];
	ld.param.u64 	%rd25, [_Z9calc_fluxPdS_S_S_S_S_S_S_S_S_S_S_S_S_S_S_S_S_S_S_S_S_S_S_9InputPara_param_8];
	ld.param.u64 	%rd26, [_Z9calc_fluxPdS_S_S_S_S_S_S_S_S_S_S_S_S_S_S_S_S_S_S_S_S_S_S_9InputPara_param_9];
	ld.param.u64 	%rd27, [_Z9calc_fluxPdS_S_S_S_S_S_S_S_S_S_S_S_S_S_S_S_S_S_S_S_S_S_S_9InputPara_param_10];
	ld.param.u64 	%rd28, [_Z9calc_fluxPdS_S_S_S_S_S_S_S_S_S_S_S_S_S_S_S_S_S_S_S_S_S_S_9InputPara_param_11];
	ld.param.u64 	%rd29, [_Z9calc_fluxPdS_S_S_S_S_S_S_S_S_S_S_S_S_S_S_S_S_S_S_S_S_S_S_9InputPara_param_12];
	ld.param.u64 	%rd30, [_Z9calc_fluxPdS_S_S_S_S_S_S_S_S_S_S_S_S_S_S_S_S_S_S_S_S_S_S_9InputPara_param_13];
	ld.param.u64 	%rd31, [_Z9calc_fluxPdS_S_S_S_S_S_S_S_S_S_S_S_S_S_S_S_S_S_S_S_S_S_S_9InputPara_param_14];
	ld.param.u64 	%rd32, [_Z9calc_fluxPdS_S_S_S_S_S_S_S_S_S_S_S_S_S_S_S_S_S_S_S_S_S_S_9InputPara_param_15];
	ld.param.u64 	%rd33, [_Z9calc_fluxPdS_S_S_S_S_S_S_S_S_S_S_S_S_S_S_S_S_S_S_S_S_S_S_9InputPara_param_16];
	ld.param.u64 	%rd34, [_Z9calc_fluxPdS_S_S_S_S_S_S_S_S_S_S_S_S_S_S_S_S_S_S_S_S_S_S_9InputPara_param_17];
	ld.param.u64 	%rd35, [_Z9calc_fluxPdS_S_S_S_S_S_S_S_S_S_S_S_S_S_S_S_S_S_S_S_S_S_S_9InputPara_param_18];
	ld.param.u64 	%rd36, [_Z9calc_fluxPdS_S_S_S_S_S_S_S_S_S_S_S_S_S_S_S_S_S_S_S_S_S_S_9InputPara_param_19];
	ld.param.u64 	%rd37, [_Z9calc_fluxPdS_S_S_S_S_S_S_S_S_S_S_S_S_S_S_S_S_S_S_S_S_S_S_9InputPara_param_20];
	ld.param.u64 	%rd38, [_Z9calc_fluxPdS_S_S_S_S_S_S_S_S_S_S_S_S_S_S_S_S_S_S_S_S_S_S_9InputPara_param_21];
	ld.param.u64 	%rd39, [_Z9calc_fluxPdS_S_S_S_S_S_S_S_S_S_S_S_S_S_S_S_S_S_S_S_S_S_S_9InputPara_param_22];
	ld.param.u64 	%rd40, [_Z9calc_fluxPdS_S_S_S_S_S_S_S_S_S_S_S_S_S_S_S_S_S_S_S_S_S_S_9InputPara_param_23];
	ld.param.v2.u32 	{%r40, %r41}, [_Z9calc_fluxPdS_S_S_S_S_S_S_S_S_S_S_S_S_S_S_S_S_S_S_S_S_S_S_9InputPara_param_24];
	ld.param.v2.u32 	{%r42, %r43}, [_Z9calc_fluxPdS_S_S_S_S_S_S_S_S_S_S_S_S_S_S_S_S_S_S_S_S_S_S_9InputPara_param_24+8];
	mov.u32 	%r4, %ntid.x;
	mov.u32 	%r54, %nctaid.x;
	mul.lo.s32 	%r5, %r4, %r54;
	mov.u32 	%r6, %ntid.y;
	mov.u32 	%r7, %nctaid.y;
	mul.lo.s32 	%r8, %r6, %r7;
	mov.u32 	%r9, %ntid.z;
	mov.u32 	%r55, %nctaid.z;
	mul.lo.s32 	%r10, %r9, %r55;
	add.s32 	%r56, %r42, -1;
	div.s32 	%r11, %r56, %r10;
	setp.lt.s32 	%p1, %r11, 0;
	@%p1 bra 	$L__BB5_11;
	cvta.to.global.u64 	%rd1, %rd24;
	cvta.to.global.u64 	%rd2, %rd23;
	cvta.to.global.u64 	%rd3, %rd30;
	cvta.to.global.u64 	%rd4, %rd28;
	cvta.to.global.u64 	%rd5, %rd27;
	cvta.to.global.u64 	%rd6, %rd32;
	cvta.to.global.u64 	%rd7, %rd26;
	cvta.to.global.u64 	%rd8, %rd25;
	cvta.to.global.u64 	%rd9, %rd31;
	cvta.to.global.u64 	%rd10, %rd22;
	cvta.to.global.u64 	%rd11, %rd21;
	cvta.to.global.u64 	%rd12, %rd29;
	add.s32 	%r58, %r41, -1;
	div.s32 	%r12, %r58, %r8;
	mov.u32 	%r59, %ctaid.z;
	mov.u32 	%r60, %tid.z;
	mad.lo.s32 	%r13, %r59, %r9, %r60;
	mov.u32 	%r14, %ctaid.y;
	mov.u32 	%r15, %tid.y;
	mad.lo.s32 	%r16, %r14, %r6, %r15;
	mov.u32 	%r61, %ctaid.x;
	mov.u32 	%r62, %tid.x;
	mad.lo.s32 	%r17, %r61, %r4, %r62;
	cvta.to.global.u64 	%rd13, %rd33;
	cvta.to.global.u64 	%rd14, %rd35;
	cvta.to.global.u64 	%rd15, %rd36;
	cvta.to.global.u64 	%rd16, %rd34;
	cvta.to.global.u64 	%rd17, %rd37;
	cvta.to.global.u64 	%rd18, %rd40;
	cvta.to.global.u64 	%rd19, %rd39;
	cvta.to.global.u64 	%rd20, %rd38;
	mov.b32 	%r73, 0;
$L__BB5_2:
	setp.lt.s32 	%p2, %r12, 0;
	@%p2 bra 	$L__BB5_10;
	add.s32 	%r64, %r40, -1;
	div.s32 	%r19, %r64, %r5;
	mad.lo.s32 	%r20, %r73, %r10, %r13;
	mul.lo.s32 	%r23, %r41, %r20;
	mul.lo.s32 	%r21, %r23, %r40;
	neg.s32 	%r22, %r19;
	add.s32 	%r24, %r15, %r23;
	mov.b32 	%r74, 0;
$L__BB5_4:
	setp.lt.s32 	%p3, %r19, 0;
	@%p3 bra 	$L__BB5_9;
	mad.lo.s32 	%r26, %r74, %r8, %r16;
	add.s32 	%r65, %r26, 1;
	setp.lt.s32 	%p4, %r65, %r41;
	selp.b32 	%r66, %r65, 0, %p4;
	mad.lo.s32 	%r27, %r26, %r40, %r21;
	add.s32 	%r67, %r23, %r66;
	mad.lo.s32 	%r77, %r40, %r67, %r17;
	mad.lo.s32 	%r68, %r7, %r74, %r14;
	mad.lo.s32 	%r69, %r6, %r68, %r24;
	mad.lo.s32 	%r76, %r40, %r69, %r17;
	mov.u32 	%r75, %r17;
	mov.u32 	%r78, %r22;
$L__BB5_6:
	setp.ge.s32 	%p5, %r26, %r41;
	setp.ge.s32 	%p6, %r20, %r42;
	setp.ge.s32 	%p7, %r75, %r40;
	or.pred  	%p8, %p7, %p5;
	or.pred  	%p9, %p8, %p6;
	@%p9 bra 	$L__BB5_8;
	add.s32 	%r70, %r75, 1;
	setp.lt.s32 	%p10, %r70, %r40;
	selp.b32 	%r71, %r70, 0, %p10;
	add.s32 	%r72, %r27, %r71;
	mul.wide.s32 	%rd41, %r72, 8;
	add.s64 	%rd42, %rd12, %rd41;
	ld.global.f64 	%fd7, [%rd42];
	add.s64 	%rd43, %rd11, %rd41;
	ld.global.f64 	%fd8, [%rd43];
	mul.f64 	%fd9, %fd2, %fd8;
	mul.f64 	%fd10, %fd9, 0d3FE0000000000000;
	sub.f64 	%fd11, %fd7, %fd10;
	mul.wide.s32 	%rd44, %r76, 8;
	add.s64 	%rd45, %rd12, %rd44;
	ld.global.f64 	%fd12, [%rd45];
	add.s64 	%rd46, %rd11, %rd44;
	ld.global.f64 	%fd13, [%rd46];
	mul.f64 	%fd14, %fd2, %fd13;
	fma.rn.f64 	%fd15, %fd14, 0d3FE0000000000000, %fd12;
	mul.wide.s32 	%rd47, %r77, 8;
	add.s64 	%rd48, %rd12, %rd47;
	ld.global.f64 	%fd16, [%rd48];
	add.s64 	%rd49, %rd10, %rd47;
	ld.global.f64 	%fd17, [%rd49];
	mul.f64 	%fd18, %fd3, %fd17;
	mul.f64 	%fd19, %fd18, 0d3FE0000000000000;
	sub.f64 	%fd20, %fd16, %fd19;
	add.s64 	%rd50, %rd10, %rd44;
	ld.global.f64 	%fd21, [%rd50];
	mul.f64 	%fd22, %fd3, %fd21;
	fma.rn.f64 	%fd23, %fd22, 0d3FE0000000000000, %fd12;
	add.s64 	%rd51, %rd9, %rd41;
	ld.global.f64 	%fd24, [%rd51];
	add.s64 	%rd52, %rd8, %rd41;
	ld.global.f64 	%fd25, [%rd52];
	mul.f64 	%fd26, %fd2, %fd25;
	mul.f64 	%fd27, %fd26, 0d3FE0000000000000;
	sub.f64 	%fd28, %fd24, %fd27;
	add.s64 	%rd53, %rd9, %rd44;
	ld.global.f64 	%fd29, [%rd53];
	add.s64 	%rd54, %rd8, %rd44;
	ld.global.f64 	%fd30, [%rd54];
	mul.f64 	%fd31, %fd2, %fd30;
	fma.rn.f64 	%fd32, %fd31, 0d3FE0000000000000, %fd29;
	add.s64 	%rd55, %rd9, %rd47;
	ld.global.f64 	%fd33, [%rd55];
	add.s64 	%rd56, %rd7, %rd47;
	ld.global.f64 	%fd34, [%rd56];
	mul.f64 	%fd35, %fd3, %fd34;
	mul.f64 	%fd36, %fd35, 0d3FE0000000000000;
	sub.f64 	%fd37, %fd33, %fd36;
	add.s64 	%rd57, %rd7, %rd44;
	ld.global.f64 	%fd38, [%rd57];
	mul.f64 	%fd39, %fd3, %fd38;
	fma.rn.f64 	%fd40, %fd39, 0d3FE0000000000000, %fd29;
	add.s64 	%rd58, %rd6, %rd41;
	ld.global.f64 	%fd41, [%rd58];
	add.s64 	%rd59, %rd5, %rd41;
	ld.global.f64 	%fd42, [%rd59];
	mul.f64 	%fd43, %fd2, %fd42;
	mul.f64 	%fd44, %fd43, 0d3FE0000000000000;
	sub.f64 	%fd45, %fd41, %fd44;
	add.s64 	%rd60, %rd6, %rd44;
	ld.global.f64 	%fd46, [%rd60];
	add.s64 	%rd61, %rd5, %rd44;
	ld.global.f64 	%fd47, [%rd61];
	mul.f64 	%fd48, %fd2, %fd47;
	fma.rn.f64 	%fd49, %fd48, 0d3FE0000000000000, %fd46;
	add.s64 	%rd62, %rd6, %rd47;
	ld.global.f64 	%fd50, [%rd62];
	add.s64 	%rd63, %rd4, %rd47;
	ld.global.f64 	%fd51, [%rd63];
	mul.f64 	%fd52, %fd3, %fd51;
	mul.f64 	%fd53, %fd52, 0d3FE0000000000000;
	sub.f64 	%fd54, %fd50, %fd53;
	add.s64 	%rd64, %rd4, %rd44;
	ld.global.f64 	%fd55, [%rd64];
	mul.f64 	%fd56, %fd3, %fd55;
	fma.rn.f64 	%fd57, %fd56, 0d3FE0000000000000, %fd46;
	add.s64 	%rd65, %rd3, %rd41;
	ld.global.f64 	%fd58, [%rd65];
	add.s64 	%rd66, %rd2, %rd41;
	ld.global.f64 	%fd59, [%rd66];
	mul.f64 	%fd60, %fd2, %fd59;
	mul.f64 	%fd61, %fd60, 0d3FE0000000000000;
	sub.f64 	%fd62, %fd58, %fd61;
	add.s64 	%rd67, %rd3, %rd44;
	ld.global.f64 	%fd63, [%rd67];
	add.s64 	%rd68, %rd2, %rd44;
	ld.global.f64 	%fd64, [%rd68];
	mul.f64 	%fd65, %fd2, %fd64;
	fma.rn.f64 	%fd66, %fd65, 0d3FE0000000000000, %fd63;
	add.s64 	%rd69, %rd3, %rd47;
	ld.global.f64 	%fd67, [%rd69];
	add.s64 	%rd70, %rd1, %rd47;
	ld.global.f64 	%fd68, [%rd70];
	mul.f64 	%fd69, %fd3, %fd68;
	mul.f64 	%fd70, %fd69, 0d3FE0000000000000;
	sub.f64 	%fd71, %fd67, %fd70;
	add.s64 	%rd71, %rd1, %rd44;
	ld.global.f64 	%fd72, [%rd71];
	mul.f64 	%fd73, %fd3, %fd72;
	fma.rn.f64 	%fd74, %fd73, 0d3FE0000000000000, %fd63;
	div.rn.f64 	%fd75, %fd62, 0d3FE5555555555556;
	mul.f64 	%fd76, %fd11, 0d3FE0000000000000;
	mul.f64 	%fd77, %fd45, %fd45;
	fma.rn.f64 	%fd78, %fd28, %fd28, %fd77;
	fma.rn.f64 	%fd79, %fd76, %fd78, %fd75;
	div.rn.f64 	%fd80, %fd66, 0d3FE5555555555556;
	mul.f64 	%fd81, %fd15, 0d3FE0000000000000;
	mul.f64 	%fd82, %fd49, %fd49;
	fma.rn.f64 	%fd83, %fd32, %fd32, %fd82;
	fma.rn.f64 	%fd84, %fd81, %fd83, %fd80;
	add.f64 	%fd85, %fd11, %fd15;
	mul.f64 	%fd86, %fd85, 0d3FE0000000000000;
	mul.f64 	%fd87, %fd11, %fd28;
	mul.f64 	%fd88, %fd15, %fd32;
	add.f64 	%fd89, %fd87, %fd88;
	mul.f64 	%fd90, %fd89, 0d3FE0000000000000;
	mul.f64 	%fd91, %fd11, %fd45;
	mul.f64 	%fd92, %fd15, %fd49;
	add.f64 	%fd93, %fd91, %fd92;
	mul.f64 	%fd94, %fd93, 0d3FE0000000000000;
	add.f64 	%fd95, %fd79, %fd84;
	mul.f64 	%fd96, %fd95, 0d3FE0000000000000;
	mul.f64 	%fd97, %fd90, %fd90;
	fma.rn.f64 	%fd98, %fd94, %fd94, %fd97;
	mul.f64 	%fd99, %fd98, 0d3FE0000000000000;
	div.rn.f64 	%fd100, %fd99, %fd86;
	sub.f64 	%fd101, %fd96, %fd100;
	div.rn.f64 	%fd102, %fd97, %fd86;
	fma.rn.f64 	%fd103, %fd101, 0d3FE5555555555556, %fd102;
	mul.f64 	%fd104, %fd90, %fd94;
	div.rn.f64 	%fd105, %fd104, %fd86;
	fma.rn.f64 	%fd106, %fd101, 0d3FE5555555555556, %fd96;
	mul.f64 	%fd107, %fd90, %fd106;
	div.rn.f64 	%fd108, %fd107, %fd86;
	mul.f64 	%fd109, %fd62, 0d3FFAAAAAAAAAAAAB;
	div.rn.f64 	%fd110, %fd109, %fd11;
	sqrt.rn.f64 	%fd111, %fd110;
	abs.f64 	%fd112, %fd28;
	add.f64 	%fd113, %fd112, %fd111;
	mul.f64 	%fd114, %fd66, 0d3FFAAAAAAAAAAAAB;
	div.rn.f64 	%fd115, %fd114, %fd15;
	sqrt.rn.f64 	%fd116, %fd115;
	abs.f64 	%fd117, %fd32;
	add.f64 	%fd118, %fd117, %fd116;
	setp.ge.f64 	%p11, %fd113, %fd118;
	selp.f64 	%fd119, %fd113, %fd118, %p11;
	mul.f64 	%fd120, %fd119, 0d3FE0000000000000;
	sub.f64 	%fd121, %fd11, %fd15;
	mul.f64 	%fd122, %fd121, %fd120;
	sub.f64 	%fd123, %fd90, %fd122;
	add.s64 	%rd72, %rd13, %rd44;
	st.global.f64 	[%rd72], %fd123;
	sub.f64 	%fd124, %fd87, %fd88;
	mul.f64 	%fd125, %fd124, %fd120;
	sub.f64 	%fd126, %fd103, %fd125;
	add.s64 	%rd73, %rd14, %rd44;
	st.global.f64 	[%rd73], %fd126;
	sub.f64 	%fd127, %fd91, %fd92;
	mul.f64 	%fd128, %fd127, %fd120;
	sub.f64 	%fd129, %fd105, %fd128;
	add.s64 	%rd74, %rd15, %rd44;
	st.global.f64 	[%rd74], %fd129;
	sub.f64 	%fd130, %fd79, %fd84;
	mul.f64 	%fd131, %fd130, %fd120;
	sub.f64 	%fd132, %fd108, %fd131;
	add.s64 	%rd75, %rd16, %rd44;
	st.global.f64 	[%rd75], %fd132;
	div.rn.f64 	%fd133, %fd71, 0d3FE5555555555556;
	mul.f64 	%fd134, %fd20, 0d3FE0000000000000;
	mul.f64 	%fd135, %fd54, %fd54;
	fma.rn.f64 	%fd136, %fd37, %fd37, %fd135;
	fma.rn.f64 	%fd137, %fd134, %fd136, %fd133;
	div.rn.f64 	%fd138, %fd74, 0d3FE5555555555556;
	mul.f64 	%fd139, %fd23, 0d3FE0000000000000;
	mul.f64 	%fd140, %fd57, %fd57;
	fma.rn.f64 	%fd141, %fd40, %fd40, %fd140;
	fma.rn.f64 	%fd142, %fd139, %fd141, %fd138;
	add.f64 	%fd143, %fd20, %fd23;
	mul.f64 	%fd144, %fd143, 0d3FE0000000000000;
	mul.f64 	%fd145, %fd20, %fd54;
	mul.f64 	%fd146, %fd23, %fd57;
	add.f64 	%fd147, %fd145, %fd146;
	mul.f64 	%fd148, %fd147, 0d3FE0000000000000;
	mul.f64 	%fd149, %fd20, %fd37;
	mul.f64 	%fd150, %fd23, %fd40;
	add.f64 	%fd151, %fd149, %fd150;
	mul.f64 	%fd152, %fd151, 0d3FE0000000000000;
	add.f64 	%fd153, %fd137, %fd142;
	mul.f64 	%fd154, %fd153, 0d3FE0000000000000;
	mul.f64 	%fd155, %fd148, %fd148;
	fma.rn.f64 	%fd156, %fd152, %fd152, %fd155;
	mul.f64 	%fd157, %fd156, 0d3FE0000000000000;
	div.rn.f64 	%fd158, %fd157, %fd144;
	sub.f64 	%fd159, %fd154, %fd158;
	div.rn.f64 	%fd160, %fd155, %fd144;
	fma.rn.f64 	%fd161, %fd159, 0d3FE5555555555556, %fd160;
	mul.f64 	%fd162, %fd152, %fd148;
	div.rn.f64 	%fd163, %fd162, %fd144;
	fma.rn.f64 	%fd164, %fd159, 0d3FE5555555555556, %fd154;
	mul.f64 	%fd165, %fd148, %fd164;
	div.rn.f64 	%fd166, %fd165, %fd144;
	mul.f64 	%fd167, %fd71, 0d3FFAAAAAAAAAAAAB;
	div.rn.f64 	%fd168, %fd167, %fd20;
	sqrt.rn.f64 	%fd169, %fd168;
	abs.f64 	%fd170, %fd54;
	add.f64 	%fd171, %fd170, %fd169;
	mul.f64 	%fd172, %fd74, 0d3FFAAAAAAAAAAAAB;
	div.rn.f64 	%fd173, %fd172, %fd23;
	sqrt.rn.f64 	%fd174, %fd173;
	abs.f64 	%fd175, %fd57;
	add.f64 	%fd176, %fd175, %fd174;
	setp.ge.f64 	%p12, %fd171, %fd176;
	selp.f64 	%fd177, %fd171, %fd176, %p12;
	mul.f64 	%fd178, %fd177, 0d3FE0000000000000;
	sub.f64 	%fd179, %fd20, %fd23;
	mul.f64 	%fd180, %fd179, %fd178;
	sub.f64 	%fd181, %fd148, %fd180;
	add.s64 	%rd76, %rd17, %rd44;
	st.global.f64 	[%rd76], %fd181;
	sub.f64 	%fd182, %fd145, %fd146;
	mul.f64 	%fd183, %fd182, %fd178;
	sub.f64 	%fd184, %fd161, %fd183;
	add.s64 	%rd77, %rd18, %rd44;
	st.global.f64 	[%rd77], %fd184;
	sub.f64 	%fd185, %fd149, %fd150;
	mul.f64 	%fd186, %fd185, %fd178;
	sub.f64 	%fd187, %fd163, %fd186;
	add.s64 	%rd78, %rd19, %rd44;
	st.global.f64 	[%rd78], %fd187;
	sub.f64 	%fd188, %fd137, %fd142;
	mul.f64 	%fd189, %fd188, %fd178;
	sub.f64 	%fd190, %fd166, %fd189;
	add.s64 	%rd79, %rd20, %rd44;
	st.global.f64 	[%rd79], %fd190;
$L__BB5_8:
	add.s32 	%r78, %r78, 1;
	add.s32 	%r77, %r77, %r5;
	add.s32 	%r76, %r76, %r5;
	add.s32 	%r75, %r75, %r5;
	setp.ne.s32 	%p13, %r78, 1;
	@%p13 bra 	$L__BB5_6;
$L__BB5_9:
	add.s32 	%r38, %r74, 1;
	setp.ne.s32 	%p14, %r74, %r12;
	mov.u32 	%r74, %r38;
	@%p14 bra 	$L__BB5_4;
$L__BB5_10:
	add.s32 	%r39, %r73, 1;
	setp.ne.s32 	%p15, %r73, %r11;
	mov.u32 	%r73, %r39;
	@%p15 bra 	$L__BB5_2;
$L__BB5_11:
	ret;

}
	// .globl	_Z16calc_flux_wakeupPdS_S_S_S_S_S_S_S_S_S_S_S_S_S_S_S_S_S_S_S_S_S_S_S_S_S_S_Pi9InputPara
.visible .entry _Z16calc_flux_wakeupPdS_S_S_S_S_S_S_S_S_S_S_S_S_S_S_S_S_S_S_S_S_S_S_S_S_S_S_Pi9InputPara(
	.param .u64 .ptr .align 1 _Z16calc_flux_wakeupPdS_S_S_S_S_S_S_S_S_S_S_S_S_S_S_S_S_S_S_S_S_S_S_S_S_S_S_Pi9InputPara_param_0,
	.param .u64 .ptr .align 1 _Z16calc_flux_wakeupPdS_S_S_S_S_S_S_S_S_S_S_S_S_S_S_S_S_S_S_S_S_S_S_S_S_S_S_Pi9InputPara_param_1,
	.param .u64 .ptr .align 1 _Z16calc_flux_wakeupPdS_S_S_S_S_S_S_S_S_S_S_S_S_S_S_S_S_S_S_S_S_S_S_S_S_S_S_Pi9InputPara_param_2,
	.param .u64 .ptr .align 1 _Z16calc_flux_wakeupPdS_S_S_S_S_S_S_S_S_S_S_S_S_S_S_S_S_S_S_S_S_S_S_S_S_S_S_Pi9InputPara_param_3,
	.param .u64 .ptr .align 1 _Z16calc_flux_wakeupPdS_S_S_S_S_S_S_S_S_S_S_S_S_S_S_S_S_S_S_S_S_S_S_S_S_S_S_Pi9InputPara_param_4,
	.param .u64 .ptr .align 1 _Z16calc_flux_wakeupPdS_S_S_S_S_S_S_S_S_S_S_S_S_S_S_S_S_S_S_S_S_S_S_S_S_S_S_Pi9InputPara_param_5,
	.param .u64 .ptr .align 1 _Z16calc_flux_wakeupPdS_S_S_S_S_S_S_S_S_S_S_S_S_S_S_S_S_S_S_S_S_S_S_S_S_S_S_Pi9InputPara_param_6,
	.param .u64 .ptr .align 1 _Z16calc_flux_wakeupPdS_S_S_S_S_S_S_S_S_S_S_S_S_S_S_S_S_S_S_S_S_S_S_S_S_S_S_Pi9InputPara_param_7,
	.param .u64 .ptr .align 1 _Z16calc_flux_wakeupPdS_S_S_S_S_S_S_S_S_S_S_S_S_S_S_S_S_S_S_S_S_S_S_S_S_S_S_Pi9InputPara_param_8,
	.param .u64 .ptr .align 1 _Z16calc_flux_wakeupPdS_S_S_S_S_S_S_S_S_S_S_S_S_S_S_S_S_S_S_S_S_S_S_S_S_S_S_Pi9InputPara_param_9,
	.param .u64 .ptr .align 1 _Z16calc_flux_wakeupPdS_S_S_S_S_S_S_S_S_S_S_S_S_S_S_S_S_S_S_S_S_S_S_S_S_S_S_Pi9InputPara_param_10,
	.param .u64 .ptr .align 1 _Z16calc_flux_wakeupPdS_S_S_S_S_S_S_S_S_S_S_S_S_S_S_S_S_S_S_S_S_S_S_S_S_S_S_Pi9InputPara_param_11,
	.param .u64 .ptr .align 1 _Z16calc_flux_wakeupPdS_S_S_S_S_S_S_S_S_S_S_S_S_S_S_S_S_S_S_S_S_S_S_S_S_S_S_Pi9InputPara_param_12,
	.param .u64 .ptr .align 1 _Z16calc_flux_wakeupPdS_S_S_S_S_S_S_S_S_S_S_S_S_S_S_S_S_S_S_S_S_S_S_S_S_S_S_Pi9InputPara_param_13,
	.param .u64 .ptr .align 1 _Z16calc_flux_wakeupPdS_S_S_S_S_S_S_S_S_S_S_S_S_S_S_S_S_S_S_S_S_S_S_S_S_S_S_Pi9InputPara_param_14,
	.param .u64 .ptr .align 1 _Z16calc_flux_wakeupPdS_S_S_S_S_S_S_S_S_S_S_S_S_S_S_S_S_S_S_S_S_S_S_S_S_S_S_Pi9InputPara_param_15,
	.param .u64 .ptr .align 1 _Z16calc_flux_wakeupPdS_S_S_S_S_S_S_S_S_S_S_S_S_S_S_S_S_S_S_S_S_S_S_S_S_S_S_Pi9InputPara_param_16,
	.param .u64 .ptr .align 1 _Z16calc_flux_wakeupPdS_S_S_S_S_S_S_S_S_S_S_S_S_S_S_S_S_S_S_S_S_S_S_S_S_S_S_Pi9InputPara_param_17,
	.param .u64 .ptr .align 1 _Z16calc_flux_wakeupPdS_S_S_S_S_S_S_S_S_S_S_S_S_S_S_S_S_S_S_S_S_S_S_S_S_S_S_Pi9InputPara_param_18,
	.param .u64 .ptr .align 1 _Z16calc_flux_wakeupPdS_S_S_S_S_S_S_S_S_S_S_S_S_S_S_S_S_S_S_S_S_S_S_S_S_S_S_Pi9InputPara_param_19,
	.param .u64 .ptr .align 1 _Z16calc_flux_wakeupPdS_S_S_S_S_S_S_S_S_S_S_S_S_S_S_S_S_S_S_S_S_S_S_S_S_S_S_Pi9InputPara_param_20,
	.param .u64 .ptr .align 1 _Z16calc_flux_wakeupPdS_S_S_S_S_S_S_S_S_S_S_S_S_S_S_S_S_S_S_S_S_S_S_S_S_S_S_Pi9InputPara_param_21,
	.param .u64 .ptr .align 1 _Z16calc_flux_wakeupPdS_S_S_S_S_S_S_S_S_S_S_S_S_S_S_S_S_S_S_S_S_S_S_S_S_S_S_Pi9InputPara_param_22,
	.param .u64 .ptr .align 1 _Z16calc_flux_wakeupPdS_S_S_S_S_S_S_S_S_S_S_S_S_S_S_S_S_S_S_S_S_S_S_S_S_S_S_Pi9InputPara_param_23,
	.param .u64 .ptr .align 1 _Z16calc_flux_wakeupPdS_S_S_S_S_S_S_S_S_S_S_S_S_S_S_S_S_S_S_S_S_S_S_S_S_S_S_Pi9InputPara_param_24,
	.param .u64 .ptr .align 1 _Z16calc_flux_wakeupPdS_S_S_S_S_S_S_S_S_S_S_S_S_S_S_S_S_S_S_S_S_S_S_S_S_S_S_Pi9InputPara_param_25,
	.param .u64 .ptr .align 1 _Z16calc_flux_wakeupPdS_S_S_S_S_S_S_S_S_S_S_S_S_S_S_S_S_S_S_S_S_S_S_S_S_S_S_Pi9InputPara_param_26,
	.param .u64 .ptr .align 1 _Z16calc_flux_wakeupPdS_S_S_S_S_S_S_S_S_S_S_S_S_S_S_S_S_S_S_S_S_S_S_S_S_S_S_Pi9InputPara_param_27,
	.param .u64 .ptr .align 1 _Z16calc_flux_wakeupPdS_S_S_S_S_S_S_S_S_S_S_S_S_S_S_S_S_S_S_S_S_S_S_S_S_S_S_Pi9InputPara_param_28,
	.param .align 8 .b8 _Z16calc_flux_wakeupPdS_S_S_S_S_S_S_S_S_S_S_S_S_S_S_S_S_S_S_S_S_S_S_S_S_S_S_Pi9InputPara_param_29[88]
)
{
	.reg .pred 	%p<24>;
	.reg .b16 	%rs<5>;
	.reg .b32 	%r<93>;
	.reg .b64 	%rd<84>;
	.reg .b64 	%fd<190>;
	// demoted variable
	.shared .align 4 .u32 _ZZ16calc_flux_wakeupPdS_S_S_S_S_S_S_S_S_S_S_S_S_S_S_S_S_S_S_S_S_S_S_S_S_S_S_Pi9InputParaE9wake_up_s;
	ld.param.u32 	%r55, [_Z16calc_flux_wakeupPdS_S_S_S_S_S_S_S_S_S_S_S_S_S_S_S_S_S_S_S_S_S_S_S_S_S_S_Pi9InputPara_param_29+80];
	ld.param.f64 	%fd2, [_Z16calc_flux_wakeupPdS_S_S_S_S_S_S_S_S_S_S_S_S_S_S_S_S_S_S_S_S_S_S_S_S_S_S_Pi9InputPara_param_29+32];
	ld.param.f64 	%fd1, [_Z16calc_flux_wakeupPdS_S_S_S_S_S_S_S_S_S_S_S_S_S_S_S_S_S_S_S_S_S_S_S_S_S_S_Pi9InputPara_param_29+24];
	ld.param.u64 	%rd22, [_Z16calc_flux_wakeupPdS_S_S_S_S_S_S_S_S_S_S_S_S_S_S_S_S_S_S_S_S_S_S_S_S_S_S_Pi9InputPara_param_4];
	ld.param.u64 	%rd23, [_Z16calc_flux_wakeupPdS_S_S_S_S_S_S_S_S_S_S_S_S_S_S_S_S_S_S_S_S_S_S_S_S_S_S_Pi9InputPara_param_5];
	ld.param.u64 	%rd24, [_Z16calc_flux_wakeupPdS_S_S_S_S_S_S_S_S_S_S_S_S_S_S_S_S_S_S_S_S_S_S_S_S_S_S_Pi9InputPara_param_6];
	ld.param.u64 	%rd25, [_Z16calc_flux_wakeupPdS_S_S_S_S_S_S_S_S_S_S_S_S_S_S_S_S_S_S_S_S_S_S_S_S_S_S_Pi9InputPara_param_7];
	ld.param.u64 	%rd26, [_Z16calc_flux_wakeupPdS_S_S_S_S_S_S_S_S_S_S_S_S_S_S_S_S_S_S_S_S_S_S_S_S_S_S_Pi9InputPara_param_8];
	ld.param.u64 	%rd27, [_Z16calc_flux_wakeupPdS_S_S_S_S_S_S_S_S_S_S_S_S_S_S_S_S_S_S_S_S_S_S_S_S_S_S_Pi9InputPara_param_9];
	ld.param.u64 	%rd28, [_Z16calc_flux_wakeupPdS_S_S_S_S_S_S_S_S_S_S_S_S_S_S_S_S_S_S_S_S_S_S_S_S_S_S_Pi9InputPara_param_10];
	ld.param.u64 	%rd29, [_Z16calc_flux_wakeupPdS_S_S_S_S_S_S_S_S_S_S_S_S_S_S_S_S_S_S_S_S_S_S_S_S_S_S_Pi9InputPara_param_11];
	ld.param.u64 	%rd30, [_Z16calc_flux_wakeupPdS_S_S_S_S_S_S_S_S_S_S_S_S_S_S_S_S_S_S_S_S_S_S_S_S_S_S_Pi9InputPara_param_12];
	ld.param.u64 	%rd31, [_Z16calc_flux_wakeupPdS_S_S_S_S_S_S_S_S_S_S_S_S_S_S_S_S_S_S_S_S_S_S_S_S_S_S_Pi9InputPara_param_13];
	ld.param.u64 	%rd32, [_Z16calc_flux_wakeupPdS_S_S_S_S_S_S_S_S_S_S_S_S_S_S_S_S_S_S_S_S_S_S_S_S_S_S_Pi9InputPara_param_14];
	ld.param.u64 	%rd33, [_Z16calc_flux_wakeupPdS_S_S_S_S_S_S_S_S_S_S_S_S_S_S_S_S_S_S_S_S_S_S_S_S_S_S_Pi9InputPara_param_15];
	ld.param.u64 	%rd34, [_Z16calc_flux_wakeupPdS_S_S_S_S_S_S_S_S_S_S_S_S_S_S_S_S_S_S_S_S_S_S_S_S_S_S_Pi9InputPara_param_16];
	ld.param.u64 	%rd35, [_Z16calc_flux_wakeupPdS_S_S_S_S_S_S_S_S_S_S_S_S_S_S_S_S_S_S_S_S_S_S_S_S_S_S_Pi9InputPara_param_17];
	ld.param.u64 	%rd36, [_Z16calc_flux_wakeupPdS_S_S_S_S_S_S_S_S_S_S_S_S_S_S_S_S_S_S_S_S_S_S_S_S_S_S_Pi9InputPara_param_18];
	ld.param.u64 	%rd37, [_Z16calc_flux_wakeupPdS_S_S_S_S_S_S_S_S_S_S_S_S_S_S_S_S_S_S_S_S_S_S_S_S_S_S_Pi9InputPara_param_19];
	ld.param.u64 	%rd38, [_Z16calc_flux_wakeupPdS_S_S_S_S_S_S_S_S_S_S_S_S_S_S_S_S_S_S_S_S_S_S_S_S_S_S_Pi9InputPara_param_20];
	ld.param.u64 	%rd39, [_Z16calc_flux_wakeupPdS_S_S_S_S_S_S_S_S_S_S_S_S_S_S_S_S_S_S_S_S_S_S_S_S_S_S_Pi9InputPara_param_21];
	ld.param.u64 	%rd40, [_Z16calc_flux_wakeupPdS_S_S_S_S_S_S_S_S_S_S_S_S_S_S_S_S_S_S_S_S_S_S_S_S_S_S_Pi9InputPara_param_22];
	ld.param.u64 	%rd41, [_Z16calc_flux_wakeupPdS_S_S_S_S_S_S_S_S_S_S_S_S_S_S_S_S_S_S_S_S_S_S_S_S_S_S_Pi9InputPara_param_23];
	ld.param.u64 	%rd42, [_Z16calc_flux_wakeupPdS_S_S_S_S_S_S_S_S_S_S_S_S_S_S_S_S_S_S_S_S_S_S_S_S_S_S_Pi9InputPara_param_28];
	ld.param.v2.u32 	{%r53, %r54}, [_Z16calc_flux_wakeupPdS_S_S_S_S_S_S_S_S_S_S_S_S_S_S_S_S_S_S_S_S_S_S_S_S_S_S_Pi9InputPara_param_29+72];
	ld.param.v2.u32 	{%r47, %r48}, [_Z16calc_flux_wakeupPdS_S_S_S_S_S_S_S_S_S_S_S_S_S_S_S_S_S_S_S_S_S_S_S_S_S_S_Pi9InputPara_param_29];
	ld.param.v2.u32 	{%r49, %r50}, [_Z16calc_flux_wakeupPdS_S_S_S_S_S_S_S_S_S_S_S_S_S_S_S_S_S_S_S_S_S_S_S_S_S_S_Pi9InputPara_param_29+8];
	mov.u32 	%r3, %ntid.x;
	mov.u32 	%r4, %nctaid.x;
	mul.lo.s32 	%r5, %r3, %r4;
	mov.u32 	%r6, %ntid.y;
	mov.u32 	%r7, %nctaid.y;
	mul.lo.s32 	%r8, %r6, %r7;
	mov.u32 	%r9, %ntid.z;
	mov.u32 	%r10, %nctaid.z;
	mul.lo.s32 	%r11, %r9, %r10;
	add.s32 	%r61, %r49, -1;
	div.s32 	%r12, %r61, %r11;
	setp.lt.s32 	%p2, %r12, 0;
	@%p2 bra 	$L__BB6_15;
	cvta.to.global.u64 	%rd1, %rd25;
	cvta.to.global.u64 	%rd2, %rd24;
	cvta.to.global.u64 	%rd3, %rd31;
	cvta.to.global.u64 	%rd4, %rd29;
	cvta.to.global.u64 	%rd5, %rd28;
	cvta.to.global.u64 	%rd6, %rd33;
	cvta.to.global.u64 	%rd7, %rd27;
	cvta.to.global.u64 	%rd8, %rd26;
	cvta.to.global.u64 	%rd9, %rd32;
	cvta.to.global.u64 	%rd10, %rd23;
	cvta.to.global.u64 	%rd11, %rd22;
	cvta.to.global.u64 	%rd12, %rd30;
	add.s32 	%r63, %r48, -1;
	div.s32 	%r13, %r63, %r8;
	mov.u32 	%r64, %tid.x;
	mov.u32 	%r14, %tid.y;
	or.b32  	%r65, %r64, %r14;
	mov.u32 	%r66, %tid.z;
	or.b32  	%r15, %r65, %r66;
	mov.u32 	%r16, %ctaid.x;
	mov.u32 	%r17, %ctaid.y;
	mov.u32 	%r18, %ctaid.z;
	mad.lo.s32 	%r19, %r18, %r9, %r66;
	mad.lo.s32 	%r20, %r16, %r3, %r64;
	cvta.to.global.u64 	%rd13, %rd42;
	cvta.to.global.u64 	%rd14, %rd34;
	cvta.to.global.u64 	%rd15, %rd36;
	cvta.to.global.u64 	%rd16, %rd37;
	cvta.to.global.u64 	%rd17, %rd35;
	cvta.to.global.u64 	%rd18, %rd38;
	cvta.to.global.u64 	%rd19, %rd41;
	cvta.to.global.u64 	%rd20, %rd40;
	cvta.to.global.u64 	%rd21, %rd39;
	mov.b32 	%r85, 0;
$L__BB6_2:
	setp.lt.s32 	%p3, %r13, 0;
	@%p3 bra 	$L__BB6_14;
	add.s32 	%r68, %r47, -1;
	div.s32 	%r22, %r68, %r5;
	mad.lo.s32 	%r23, %r85, %r10, %r18;
	mad.lo.s32 	%r24, %r85, %r11, %r19;
	mul.lo.s32 	%r25, %r48, %r24;
	mov.b32 	%r86, 0;
$L__BB6_4:
	setp.lt.s32 	%p4, %r22, 0;
	@%p4 bra 	$L__BB6_13;
	neg.s32 	%r92, %r22;
	setp.lt.s32 	%p5, %r23, %r55;
	mad.lo.s32 	%r69, %r86, %r7, %r17;
	setp.lt.s32 	%p6, %r69, %r54;
	and.pred  	%p1, %p6, %p5;
	mad.lo.s32 	%r70, %r23, %r54, %r69;
	mul.lo.s32 	%r71, %r6, %r7;
	mad.lo.s32 	%r72, %r17, %r6, %r14;
	mad.lo.s32 	%r28, %r86, %r71, %r72;
	add.s32 	%r73, %r28, 1;
	setp.lt.s32 	%p7, %r73, %r48;
	selp.b32 	%r74, %r73, 0, %p7;
	mul.lo.s32 	%r75, %r48, %r47;
	mul.lo.s32 	%r76, %r75, %r24;
	mad.lo.s32 	%r29, %r28, %r47, %r76;
	add.s32 	%r77, %r25, %r74;
	mad.lo.s32 	%r91, %r47, %r77, %r20;
	add.s32 	%r78, %r14, %r25;
	mad.lo.s32 	%r79, %r6, %r69, %r78;
	mad.lo.s32 	%r90, %r47, %r79, %r20;
	mad.lo.s32 	%r88, %r70, %r53, %r16;
	not.pred 	%p10, %p1;
	mov.u32 	%r87, %r16;
	mov.u32 	%r89, %r20;
$L__BB6_6:
	setp.ne.s32 	%p8, %r15, 0;
	@%p8 bra 	$L__BB6_9;
	setp.ge.s32 	%p9, %r87, %r53;
	or.pred  	%p11, %p9, %p10;
	@%p11 bra 	$L__BB6_9;
	mul.wide.s32 	%rd43, %r88, 4;
	add.s64 	%rd44, %rd13, %rd43;
	ld.global.u32 	%r80, [%rd44];
	st.shared.u32 	[_ZZ16calc_flux_wakeupPdS_S_S_S_S_S_S_S_S_S_S_S_S_S_S_S_S_S_S_S_S_S_S_S_S_S_S_Pi9InputParaE9wake_up_s], %r80;
$L__BB6_9:
	bar.sync 	0;
	ld.shared.u32 	%r81, [_ZZ16calc_flux_wakeupPdS_S_S_S_S_S_S_S_S_S_S_S_S_S_S_S_S_S_S_S_S_S_S_S_S_S_S_Pi9InputParaE9wake_up_s];
	setp.eq.s32 	%p12, %r81, 0;
	@%p12 bra 	$L__BB6_12;
	setp.ge.s32 	%p13, %r28, %r48;
	setp.ge.s32 	%p14, %r24, %r49;
	setp.ge.s32 	%p15, %r89, %r47;
	or.pred  	%p16, %p15, %p13;
	or.pred  	%p17, %p16, %p14;
	@%p17 bra 	$L__BB6_12;
	add.s32 	%r82, %r89, 1;
	setp.lt.s32 	%p18, %r82, %r47;
	selp.b32 	%r83, %r82, 0, %p18;
	add.s32 	%r84, %r29, %r83;
	mul.wide.s32 	%rd45, %r84, 8;
	add.s64 	%rd46, %rd12, %rd45;
	ld.global.f64 	%fd6, [%rd46];
	add.s64 	%rd47, %rd11, %rd45;
	ld.global.f64 	%fd7, [%rd47];
	mul.f64 	%fd8, %fd1, %fd7;
	mul.f64 	%fd9, %fd8, 0d3FE0000000000000;
	sub.f64 	%fd10, %fd6, %fd9;
	mul.wide.s32 	%rd48, %r90, 8;
	add.s64 	%rd49, %rd12, %rd48;
	ld.global.f64 	%fd11, [%rd49];
	add.s64 	%rd50, %rd11, %rd48;
	ld.global.f64 	%fd12, [%rd50];
	mul.f64 	%fd13, %fd1, %fd12;
	fma.rn.f64 	%fd14, %fd13, 0d3FE0000000000000, %fd11;
	mul.wide.s32 	%rd51, %r91, 8;
	add.s64 	%rd52, %rd12, %rd51;
	ld.global.f64 	%fd15, [%rd52];
	add.s64 	%rd53, %rd10, %rd51;
	ld.global.f64 	%fd16, [%rd53];
	mul.f64 	%fd17, %fd2, %fd16;
	mul.f64 	%fd18, %fd17, 0d3FE0000000000000;
	sub.f64 	%fd19, %fd15, %fd18;
	add.s64 	%rd54, %rd10, %rd48;
	ld.global.f64 	%fd20, [%rd54];
	mul.f64 	%fd21, %fd2, %fd20;
	fma.rn.f64 	%fd22, %fd21, 0d3FE0000000000000, %fd11;
	add.s64 	%rd55, %rd9, %rd45;
	ld.global.f64 	%fd23, [%rd55];
	add.s64 	%rd56, %rd8, %rd45;
	ld.global.f64 	%fd24, [%rd56];
	mul.f64 	%fd25, %fd1, %fd24;
	mul.f64 	%fd26, %fd25, 0d3FE0000000000000;
	sub.f64 	%fd27, %fd23, %fd26;
	add.s64 	%rd57, %rd9, %rd48;
	ld.global.f64 	%fd28, [%rd57];
	add.s64 	%rd58, %rd8, %rd48;
	ld.global.f64 	%fd29, [%rd58];
	mul.f64 	%fd30, %fd1, %fd29;
	fma.rn.f64 	%fd31, %fd30, 0d3FE0000000000000, %fd28;
	add.s64 	%rd59, %rd9, %rd51;
	ld.global.f64 	%fd32, [%rd59];
	add.s64 	%rd60, %rd7, %rd51;
	ld.global.f64 	%fd33, [%rd60];
	mul.f64 	%fd34, %fd2, %fd33;
	mul.f64 	%fd35, %fd34, 0d3FE0000000000000;
	sub.f64 	%fd36, %fd32, %fd35;
	add.s64 	%rd61, %rd7, %rd48;
	ld.global.f64 	%fd37, [%rd61];
	mul.f64 	%fd38, %fd2, %fd37;
	fma.rn.f64 	%fd39, %fd38, 0d3FE0000000000000, %fd28;
	add.s64 	%rd62, %rd6, %rd45;
	ld.global.f64 	%fd40, [%rd62];
	add.s64 	%rd63, %rd5, %rd45;
	ld.global.f64 	%fd41, [%rd63];
	mul.f64 	%fd42, %fd1, %fd41;
	mul.f64 	%fd43, %fd42, 0d3FE0000000000000;
	sub.f64 	%fd44, %fd40, %fd43;
	add.s64 	%rd64, %rd6, %rd48;
	ld.global.f64 	%fd45, [%rd64];
	add.s64 	%rd65, %rd5, %rd48;
	ld.global.f64 	%fd46, [%rd65];
	mul.f64 	%fd47, %fd1, %fd46;
	fma.rn.f64 	%fd48, %fd47, 0d3FE0000000000000, %fd45;
	add.s64 	%rd66, %rd6, %rd51;
	ld.global.f64 	%fd49, [%rd66];
	add.s64 	%rd67, %rd4, %rd51;
	ld.global.f64 	%fd50, [%rd67];
	mul.f64 	%fd51, %fd2, %fd50;
	mul.f64 	%fd52, %fd51, 0d3FE0000000000000;
	sub.f64 	%fd53, %fd49, %fd52;
	add.s64 	%rd68, %rd4, %rd48;
	ld.global.f64 	%fd54, [%rd68];
	mul.f64 	%fd55, %fd2, %fd54;
	fma.rn.f64 	%fd56, %fd55, 0d3FE0000000000000, %fd45;
	add.s64 	%rd69, %rd3, %rd45;
	ld.global.f64 	%fd57, [%rd69];
	add.s64 	%rd70, %rd2, %rd45;
	ld.global.f64 	%fd58, [%rd70];
	mul.f64 	%fd59, %fd1, %fd58;
	mul.f64 	%fd60, %fd59, 0d3FE0000000000000;
	sub.f64 	%fd61, %fd57, %fd60;
	add.s64 	%rd71, %rd3, %rd48;
	ld.global.f64 	%fd62, [%rd71];
	add.s64 	%rd72, %rd2, %rd48;
	ld.global.f64 	%fd63, [%rd72];
	mul.f64 	%fd64, %fd1, %fd63;
	fma.rn.f64 	%fd65, %fd64, 0d3FE0000000000000, %fd62;
	add.s64 	%rd73, %rd3, %rd51;
	ld.global.f64 	%fd66, [%rd73];
	add.s64 	%rd74, %rd1, %rd51;
	ld.global.f64 	%fd67, [%rd74];
	mul.f64 	%fd68, %fd2, %fd67;
	mul.f64 	%fd69, %fd68, 0d3FE0000000000000;
	sub.f64 	%fd70, %fd66, %fd69;
	add.s64 	%rd75, %rd1, %rd48;
	ld.global.f64 	%fd71, [%rd75];
	mul.f64 	%fd72, %fd2, %fd71;
	fma.rn.f64 	%fd73, %fd72, 0d3FE0000000000000, %fd62;
	div.rn.f64 	%fd74, %fd61, 0d3FE5555555555556;
	mul.f64 	%fd75, %fd10, 0d3FE0000000000000;
	mul.f64 	%fd76, %fd44, %fd44;
	fma.rn.f64 	%fd77, %fd27, %fd27, %fd76;
	fma.rn.f64 	%fd78, %fd75, %fd77, %fd74;
	div.rn.f64 	%fd79, %fd65, 0d3FE5555555555556;
	mul.f64 	%fd80, %fd14, 0d3FE0000000000000;
	mul.f64 	%fd81, %fd48, %fd48;
	fma.rn.f64 	%fd82, %fd31, %fd31, %fd81;
	fma.rn.f64 	%fd83, %fd80, %fd82, %fd79;
	add.f64 	%fd84, %fd10, %fd14;
	mul.f64 	%fd85, %fd84, 0d3FE0000000000000;
	mul.f64 	%fd86, %fd10, %fd27;
	mul.f64 	%fd87, %fd14, %fd31;
	add.f64 	%fd88, %fd86, %fd87;
	mul.f64 	%fd89, %fd88, 0d3FE0000000000000;
	mul.f64 	%fd90, %fd10, %fd44;
	mul.f64 	%fd91, %fd14, %fd48;
	add.f64 	%fd92, %fd90, %fd91;
	mul.f64 	%fd93, %fd92, 0d3FE0000000000000;
	add.f64 	%fd94, %fd78, %fd83;
	mul.f64 	%fd95, %fd94, 0d3FE0000000000000;
	mul.f64 	%fd96, %fd89, %fd89;
	fma.rn.f64 	%fd97, %fd93, %fd93, %fd96;
	mul.f64 	%fd98, %fd97, 0d3FE0000000000000;
	div.rn.f64 	%fd99, %fd98, %fd85;
	sub.f64 	%fd100, %fd95, %fd99;
	div.rn.f64 	%fd101, %fd96, %fd85;
	fma.rn.f64 	%fd102, %fd100, 0d3FE5555555555556, %fd101;
	mul.f64 	%fd103, %fd89, %fd93;
	div.rn.f64 	%fd104, %fd103, %fd85;
	fma.rn.f64 	%fd105, %fd100, 0d3FE5555555555556, %fd95;
	mul.f64 	%fd106, %fd89, %fd105;
	div.rn.f64 	%fd107, %fd106, %fd85;
	mul.f64 	%fd108, %fd61, 0d3FFAAAAAAAAAAAAB;
	div.rn.f64 	%fd109, %fd108, %fd10;
	sqrt.rn.f64 	%fd110, %fd109;
	abs.f64 	%fd111, %fd27;
	add.f64 	%fd112, %fd111, %fd110;
	mul.f64 	%fd113, %fd65, 0d3FFAAAAAAAAAAAAB;
	div.rn.f64 	%fd114, %fd113, %fd14;
	sqrt.rn.f64 	%fd115, %fd114;
	abs.f64 	%fd116, %fd31;
	add.f64 	%fd117, %fd116, %fd115;
	setp.ge.f64 	%p19, %fd112, %fd117;
	selp.f64 	%fd118, %fd112, %fd117, %p19;
	mul.f64 	%fd119, %fd118, 0d3FE0000000000000;
	sub.f64 	%fd120, %fd10, %fd14;
	mul.f64 	%fd121, %fd120, %fd119;
	sub.f64 	%fd122, %fd89, %fd121;
	add.s64 	%rd76, %rd14, %rd48;
	st.global.f64 	[%rd76], %fd122;
	sub.f64 	%fd123, %fd86, %fd87;
	mul.f64 	%fd124, %fd123, %fd119;
	sub.f64 	%fd125, %fd102, %fd124;
	add.s64 	%rd77, %rd15, %rd48;
	st.global.f64 	[%rd77], %fd125;
	sub.f64 	%fd126, %fd90, %fd91;
	mul.f64 	%fd127, %fd126, %fd119;
	sub.f64 	%fd128, %fd104, %fd127;
	add.s64 	%rd78, %rd16, %rd48;
	st.global.f64 	[%rd78], %fd128;
	sub.f64 	%fd129, %fd78, %fd83;
	mul.f64 	%fd130, %fd129, %fd119;
	sub.f64 	%fd131, %fd107, %fd130;
	add.s64 	%rd79, %rd17, %rd48;
	st.global.f64 	[%rd79], %fd131;
	div.rn.f64 	%fd132, %fd70, 0d3FE5555555555556;
	mul.f64 	%fd133, %fd19, 0d3FE0000000000000;
	mul.f64 	%fd134, %fd53, %fd53;
	fma.rn.f64 	%fd135, %fd36, %fd36, %fd134;
	fma.rn.f64 	%fd136, %fd133, %fd135, %fd132;
	div.rn.f64 	%fd137, %fd73, 0d3FE5555555555556;
	mul.f64 	%fd138, %fd22, 0d3FE0000000000000;
	mul.f64 	%fd139, %fd56, %fd56;
	fma.rn.f64 	%fd140, %fd39, %fd39, %fd139;
	fma.rn.f64 	%fd141, %fd138, %fd140, %fd137;
	add.f64 	%fd142, %fd19, %fd22;
	mul.f64 	%fd143, %fd142, 0d3FE0000000000000;
	mul.f64 	%fd144, %fd19, %fd53;
	mul.f64 	%fd145, %fd22, %fd56;
	add.f64 	%fd146, %fd144, %fd145;
	mul.f64 	%fd147, %fd146, 0d3FE0000000000000;
	mul.f64 	%fd148, %fd19, %fd36;
	mul.f64 	%fd149, %fd22, %fd39;
	add.f64 	%fd150, %fd148, %fd149;
	mul.f64 	%fd151, %fd150, 0d3FE0000000000000;
	add.f64 	%fd152, %fd136, %fd141;
	mul.f64 	%fd153, %fd152, 0d3FE0000000000000;
	mul.f64 	%fd154, %fd147, %fd147;
	fma.rn.f64 	%fd155, %fd151, %fd151, %fd154;
	mul.f64 	%fd156, %fd155, 0d3FE0000000000000;
	div.rn.f64 	%fd157, %fd156, %fd143;
	sub.f64 	%fd158, %fd153, %fd157;
	div.rn.f64 	%fd159, %fd154, %fd143;
	fma.rn.f64 	%fd160, %fd158, 0d3FE5555555555556, %fd159;
	mul.f64 	%fd161, %fd151, %fd147;
	div.rn.f64 	%fd162, %fd161, %fd143;
	fma.rn.f64 	%fd163, %fd158, 0d3FE5555555555556, %fd153;
	mul.f64 	%fd164, %fd147, %fd163;
	div.rn.f64 	%fd165, %fd164, %fd143;
	mul.f64 	%fd166, %fd70, 0d3FFAAAAAAAAAAAAB;
	div.rn.f64 	%fd167, %fd166, %fd19;
	sqrt.rn.f64 	%fd168, %fd167;
	abs.f64 	%fd169, %fd53;
	add.f64 	%fd170, %fd169, %fd168;
	mul.f64 	%fd171, %fd73, 0d3FFAAAAAAAAAAAAB;
	div.rn.f64 	%fd172, %fd171, %fd22;
	sqrt.rn.f64 	%fd173, %fd172;
	abs.f64 	%fd174, %fd56;
	add.f64 	%fd175, %fd174, %fd173;
	setp.ge.f64 	%p20, %fd170, %fd175;
	selp.f64 	%fd176, %fd170, %fd175, %p20;
	mul.f64 	%fd177, %fd176, 0d3FE0000000000000;
	sub.f64 	%fd178, %fd19, %fd22;
	mul.f64 	%fd179, %fd178, %fd177;
	sub.f64 	%fd180, %fd147, %fd179;
	add.s64 	%rd80, %rd18, %rd48;
	st.global.f64 	[%rd80], %fd180;
	sub.f64 	%fd181, %fd144, %fd145;
	mul.f64 	%fd182, %fd181, %fd177;
	sub.f64 	%fd183, %fd160, %fd182;
	add.s64 	%rd81, %rd19, %rd48;
	st.global.f64 	[%rd81], %fd183;
	sub.f64 	%fd184, %fd148, %fd149;
	mul.f64 	%fd185, %fd184, %fd177;
	sub.f64 	%fd186, %fd162, %fd185;
	add.s64 	%rd82, %rd20, %rd48;
	st.global.f64 	[%rd82], %fd186;
	sub.f64 	%fd187, %fd136, %fd141;
	mul.f64 	%fd188, %fd187, %fd177;
	sub.f64 	%fd189, %fd165, %fd188;
	add.s64 	%rd83, %rd21, %rd48;
	st.global.f64 	[%rd83], %fd189;
$L__BB6_12:
	add.s32 	%r92, %r92, 1;
	add.s32 	%r91, %r91, %r5;
	add.s32 	%r90, %r90, %r5;
	add.s32 	%r89, %r89, %r5;
	add.s32 	%r88, %r88, %r4;
	add.s32 	%r87, %r87, %r4;
	setp.ne.s32 	%p21, %r92, 1;
	@%p21 bra 	$L__BB6_6;
$L__BB6_13:
	add.s32 	%r45, %r86, 1;
	setp.ne.s32 	%p22, %r86, %r13;
	mov.u32 	%r86, %r45;
	@%p22 bra 	$L__BB6_4;
$L__BB6_14:
	add.s32 	%r46, %r85, 1;
	setp.ne.s32 	%p23, %r85, %r12;
	mov.u32 	%r85, %r46;
	@%p23 bra 	$L__BB6_2;
$L__BB6_15:
	ret;

}
	// .globl	_Z10apply_fluxPdS_S_S_S_S_S_S_S_S_S_S_S_S_S_S_9InputPara
.visible .entry _Z10apply_fluxPdS_S_S_S_S_S_S_S_S_S_S_S_S_S_S_9InputPara(
	.param .u64 .ptr .align 1 _Z10apply_fluxPdS_S_S_S_S_S_S_S_S_S_S_S_S_S_S_9InputPara_param_0,
	.param .u64 .ptr .align 1 _Z10apply_fluxPdS_S_S_S_S_S_S_S_S_S_S_S_S_S_S_9InputPara_param_1,
	.param .u64 .ptr .align 1 _Z10apply_fluxPdS_S_S_S_S_S_S_S_S_S_S_S_S_S_S_9InputPara_param_2,
	.param .u64 .ptr .align 1 _Z10apply_fluxPdS_S_S_S_S_S_S_S_S_S_S_S_S_S_S_9InputPara_param_3,
	.param .u64 .ptr .align 1 _Z10apply_fluxPdS_S_S_S_S_S_S_S_S_S_S_S_S_S_S_9InputPara_param_4,
	.param .u64 .ptr .align 1 _Z10apply_fluxPdS_S_S_S_S_S_S_S_S_S_S_S_S_S_S_9InputPara_param_5,
	.param .u64 .ptr .align 1 _Z10apply_fluxPdS_S_S_S_S_S_S_S_S_S_S_S_S_S_S_9InputPara_param_6,
	.param .u64 .ptr .align 1 _Z10apply_fluxPdS_S_S_S_S_S_S_S_S_S_S_S_S_S_S_9InputPara_param_7,
	.param .u64 .ptr .align 1 _Z10apply_fluxPdS_S_S_S_S_S_S_S_S_S_S_S_S_S_S_9InputPara_param_8,
	.param .u64 .ptr .align 1 _Z10apply_fluxPdS_S_S_S_S_S_S_S_S_S_S_S_S_S_S_9InputPara_param_9,
	.param .u64 .ptr .align 1 _Z10apply_fluxPdS_S_S_S_S_S_S_S_S_S_S_S_S_S_S_9InputPara_param_10,
	.param .u64 .ptr .align 1 _Z10apply_fluxPdS_S_S_S_S_S_S_S_S_S_S_S_S_S_S_9InputPara_param_11,
	.param .u64 .ptr .align 1 _Z10apply_fluxPdS_S_S_S_S_S_S_S_S_S_S_S_S_S_S_9InputPara_param_12,
	.param .u64 .ptr .align 1 _Z10apply_fluxPdS_S_S_S_S_S_S_S_S_S_S_S_S_S_S_9InputPara_param_13,
	.param .u64 .ptr .align 1 _Z10apply_fluxPdS_S_S_S_S_S_S_S_S_S_S_S_S_S_S_9InputPara_param_14,
	.param .u64 .ptr .align 1 _Z10apply_fluxPdS_S_S_S_S_S_S_S_S_S_S_S_S_S_S_9InputPara_param_15,
	.param .align 8 .b8 _Z10apply_fluxPdS_S_S_S_S_S_S_S_S_S_S_S_S_S_S_9InputPara_param_16[88]
)
{
	.reg .pred 	%p<28>;
	.reg .b16 	%rs<5>;
	.reg .b32 	%r<114>;
	.reg .b64 	%rd<114>;
	.reg .b64 	%fd<127>;

	ld.param.f64 	%fd5, [_Z10apply_fluxPdS_S_S_S_S_S_S_S_S_S_S_S_S_S_S_9InputPara_param_16+48];
	ld.param.f64 	%fd2, [_Z10apply_fluxPdS_S_S_S_S_S_S_S_S_S_S_S_S_S_S_9InputPara_param_16+24];
	ld.param.u64 	%rd17, [_Z10apply_fluxPdS_S_S_S_S_S_S_S_S_S_S_S_S_S_S_9InputPara_param_0];
	ld.param.u64 	%rd18, [_Z10apply_fluxPdS_S_S_S_S_S_S_S_S_S_S_S_S_S_S_9InputPara_param_1];
	ld.param.u64 	%rd19, [_Z10apply_fluxPdS_S_S_S_S_S_S_S_S_S_S_S_S_S_S_9InputPara_param_2];
	ld.param.u64 	%rd20, [_Z10apply_fluxPdS_S_S_S_S_S_S_S_S_S_S_S_S_S_S_9InputPara_param_3];
	ld.param.u64 	%rd21, [_Z10apply_fluxPdS_S_S_S_S_S_S_S_S_S_S_S_S_S_S_9InputPara_param_4];
	ld.param.u64 	%rd22, [_Z10apply_fluxPdS_S_S_S_S_S_S_S_S_S_S_S_S_S_S_9InputPara_param_5];
	ld.param.u64 	%rd23, [_Z10apply_fluxPdS_S_S_S_S_S_S_S_S_S_S_S_S_S_S_9InputPara_param_6];
	ld.param.u64 	%rd24, [_Z10apply_fluxPdS_S_S_S_S_S_S_S_S_S_S_S_S_S_S_9InputPara_param_7];
	ld.param.u64 	%rd25, [_Z10apply_fluxPdS_S_S_S_S_S_S_S_S_S_S_S_S_S_S_9InputPara_param_8];
	ld.param.u64 	%rd26, [_Z10apply_fluxPdS_S_S_S_S_S_S_S_S_S_S_S_S_S_S_9InputPara_param_9];
	ld.param.u64 	%rd27, [_Z10apply_fluxPdS_S_S_S_S_S_S_S_S_S_S_S_S_S_S_9InputPara_param_10];
	ld.param.u64 	%rd28, [_Z10apply_fluxPdS_S_S_S_S_S_S_S_S_S_S_S_S_S_S_9InputPara_param_11];
	ld.param.u64 	%rd29, [_Z10apply_fluxPdS_S_S_S_S_S_S_S_S_S_S_S_S_S_S_9InputPara_param_12];
	ld.param.u64 	%rd30, [_Z10apply_fluxPdS_S_S_S_S_S_S_S_S_S_S_S_S_S_S_9InputPara_param_13];
	ld.param.u64 	%rd31, [_Z10apply_fluxPdS_S_S_S_S_S_S_S_S_S_S_S_S_S_S_9InputPara_param_14];
	ld.param.u64 	%rd32, [_Z10apply_fluxPdS_S_S_S_S_S_S_S_S_S_S_S_S_S_S_9InputPara_param_15];
	ld.param.v2.u32 	{%r53, %r54}, [_Z10apply_fluxPdS_S_S_S_S_S_S_S_S_S_S_S_S_S_S_9InputPara_param_16];
	ld.param.v2.u32 	{%r55, %r56}, [_Z10apply_fluxPdS_S_S_S_S_S_S_S_S_S_S_S_S_S_S_9InputPara_param_16+8];
	cvta.to.global.u64 	%rd1, %rd18;
	cvta.to.global.u64 	%rd2, %rd22;
	cvta.to.global.u64 	%rd3, %rd30;
	cvta.to.global.u64 	%rd4, %rd26;
	cvta.to.global.u64 	%rd5, %rd20;
	cvta.to.global.u64 	%rd6, %rd24;
	cvta.to.global.u64 	%rd7, %rd32;
	cvta.to.global.u64 	%rd8, %rd28;
	cvta.to.global.u64 	%rd9, %rd19;
	cvta.to.global.u64 	%rd10, %rd23;
	cvta.to.global.u64 	%rd11, %rd31;
	cvta.to.global.u64 	%rd12, %rd27;
	cvta.to.global.u64 	%rd13, %rd17;
	cvta.to.global.u64 	%rd14, %rd21;
	cvta.to.global.u64 	%rd15, %rd29;
	cvta.to.global.u64 	%rd16, %rd25;
	mov.u32 	%r4, %ntid.x;
	mov.u32 	%r5, %nctaid.x;
	mul.lo.s32 	%r6, %r4, %r5;
	mov.u32 	%r7, %ntid.y;
	mov.u32 	%r8, %nctaid.y;
	mul.lo.s32 	%r9, %r7, %r8;
	mov.u32 	%r10, %ntid.z;
	mov.u32 	%r67, %nctaid.z;
	mul.lo.s32 	%r11, %r10, %r67;
	add.s32 	%r68, %r55, -1;
	div.s32 	%r12, %r68, %r11;
	setp.lt.s32 	%p1, %r12, 0;
	@%p1 bra 	$L__BB7_17;
	add.s32 	%r70, %r54, -1;
	div.s32 	%r13, %r70, %r9;
	mov.u32 	%r71, %ctaid.z;
	mov.u32 	%r72, %tid.z;
	mad.lo.s32 	%r14, %r71, %r10, %r72;
	mov.u32 	%r15, %ctaid.y;
	mov.u32 	%r16, %tid.y;
	mov.u32 	%r73, %ctaid.x;
	mov.u32 	%r74, %tid.x;
	mad.lo.s32 	%r17, %r73, %r4, %r74;
	mul.f64 	%fd1, %fd5, %fd2;
	add.s32 	%r75, %r5, %r73;
	mad.lo.s32 	%r18, %r4, %r75, %r74;
	shl.b32 	%r19, %r6, 1;
	mov.b32 	%r104, 0;
$L__BB7_2:
	setp.lt.s32 	%p2, %r13, 0;
	@%p2 bra 	$L__BB7_16;
	add.s32 	%r77, %r53, -1;
	div.s32 	%r21, %r77, %r6;
	mad.lo.s32 	%r22, %r104, %r11, %r14;
	mul.lo.s32 	%r78, %r54, %r53;
	mul.lo.s32 	%r23, %r78, %r22;
	add.s32 	%r79, %r21, 1;
	and.b32  	%r24, %r79, -2;
	mov.b32 	%r105, 0;
$L__BB7_4:
	mov.u32 	%r25, %r105;
	setp.lt.s32 	%p3, %r21, 0;
	@%p3 bra 	$L__BB7_15;
	setp.eq.s32 	%p4, %r21, 0;
	mul.lo.s32 	%r81, %r7, %r8;
	mad.lo.s32 	%r82, %r15, %r7, %r16;
	mad.lo.s32 	%r26, %r25, %r81, %r82;
	setp.gt.s32 	%p5, %r26, 0;
	selp.b32 	%r27, %r26, %r54, %p5;
	mad.lo.s32 	%r28, %r26, %r53, %r23;
	add.s32 	%r29, %r28, -1;
	mov.b32 	%r113, 0;
	@%p4 bra 	$L__BB7_12;
	add.s32 	%r83, %r21, 1;
	and.b32  	%r84, %r83, -2;
	neg.s32 	%r112, %r84;
	mad.lo.s32 	%r85, %r8, %r25, %r15;
	mul.lo.s32 	%r86, %r54, %r22;
	add.s32 	%r87, %r16, %r86;
	mad.lo.s32 	%r88, %r7, %r85, %r87;
	mul.lo.s32 	%r89, %r53, %r88;
	add.s32 	%r110, %r18, %r89;
	add.s32 	%r90, %r86, %r27;
	add.s32 	%r91, %r90, -1;
	mul.lo.s32 	%r92, %r53, %r91;
	add.s32 	%r109, %r18, %r92;
	add.s32 	%r108, %r17, %r92;
	add.s32 	%r107, %r17, %r89;
	mov.u32 	%r106, %r17;
	mov.u32 	%r111, %r18;
$L__BB7_7:
	setp.ge.s32 	%p6, %r26, %r54;
	setp.ge.s32 	%p7, %r22, %r55;
	setp.ge.s32 	%p8, %r106, %r53;
	or.pred  	%p9, %p8, %p6;
	or.pred  	%p10, %p9, %p7;
	@%p10 bra 	$L__BB7_9;
	setp.gt.s32 	%p11, %r106, 0;
	selp.b32 	%r93, %r106, %r53, %p11;
	add.s32 	%r94, %r29, %r93;
	mul.wide.s32 	%rd33, %r107, 8;
	add.s64 	%rd34, %rd16, %rd33;
	ld.global.f64 	%fd7, [%rd34];
	mul.wide.s32 	%rd35, %r94, 8;
	add.s64 	%rd36, %rd16, %rd35;
	ld.global.f64 	%fd8, [%rd36];
	sub.f64 	%fd9, %fd8, %fd7;
	add.s64 	%rd37, %rd15, %rd33;
	ld.global.f64 	%fd10, [%rd37];
	sub.f64 	%fd11, %fd9, %fd10;
	mul.wide.s32 	%rd38, %r108, 8;
	add.s64 	%rd39, %rd15, %rd38;
	ld.global.f64 	%fd12, [%rd39];
	add.f64 	%fd13, %fd11, %fd12;
	mul.f64 	%fd14, %fd1, %fd13;
	add.s64 	%rd40, %rd14, %rd33;
	st.global.f64 	[%rd40], %fd14;
	add.s64 	%rd41, %rd13, %rd33;
	ld.global.f64 	%fd15, [%rd41];
	add.f64 	%fd16, %fd15, %fd14;
	st.global.f64 	[%rd41], %fd16;
	add.s64 	%rd42, %rd12, %rd33;
	ld.global.f64 	%fd17, [%rd42];
	add.s64 	%rd43, %rd12, %rd35;
	ld.global.f64 	%fd18, [%rd43];
	sub.f64 	%fd19, %fd18, %fd17;
	add.s64 	%rd44, %rd11, %rd33;
	ld.global.f64 	%fd20, [%rd44];
	sub.f64 	%fd21, %fd19, %fd20;
	add.s64 	%rd45, %rd11, %rd38;
	ld.global.f64 	%fd22, [%rd45];
	add.f64 	%fd23, %fd21, %fd22;
	mul.f64 	%fd24, %fd1, %fd23;
	add.s64 	%rd46, %rd10, %rd33;
	st.global.f64 	[%rd46], %fd24;
	add.s64 	%rd47, %rd9, %rd33;
	ld.global.f64 	%fd25, [%rd47];
	add.f64 	%fd26, %fd25, %fd24;
	st.global.f64 	[%rd47], %fd26;
	add.s64 	%rd48, %rd8, %rd33;
	ld.global.f64 	%fd27, [%rd48];
	add.s64 	%rd49, %rd8, %rd35;
	ld.global.f64 	%fd28, [%rd49];
	sub.f64 	%fd29, %fd28, %fd27;
	add.s64 	%rd50, %rd7, %rd33;
	ld.global.f64 	%fd30, [%rd50];
	sub.f64 	%fd31, %fd29, %fd30;
	add.s64 	%rd51, %rd7, %rd38;
	ld.global.f64 	%fd32, [%rd51];
	add.f64 	%fd33, %fd31, %fd32;
	mul.f64 	%fd34, %fd1, %fd33;
	add.s64 	%rd52, %rd6, %rd33;
	st.global.f64 	[%rd52], %fd34;
	add.s64 	%rd53, %rd5, %rd33;
	ld.global.f64 	%fd35, [%rd53];
	add.f64 	%fd36, %fd35, %fd34;
	st.global.f64 	[%rd53], %fd36;
	add.s64 	%rd54, %rd4, %rd33;
	ld.global.f64 	%fd37, [%rd54];
	add.s64 	%rd55, %rd4, %rd35;
	ld.global.f64 	%fd38, [%rd55];
	sub.f64 	%fd39, %fd38, %fd37;
	add.s64 	%rd56, %rd3, %rd33;
	ld.global.f64 	%fd40, [%rd56];
	sub.f64 	%fd41, %fd39, %fd40;
	add.s64 	%rd57, %rd3, %rd38;
	ld.global.f64 	%fd42, [%rd57];
	add.f64 	%fd43, %fd41, %fd42;
	mul.f64 	%fd44, %fd1, %fd43;
	add.s64 	%rd58, %rd2, %rd33;
	st.global.f64 	[%rd58], %fd44;
	add.s64 	%rd59, %rd1, %rd33;
	ld.global.f64 	%fd45, [%rd59];
	add.f64 	%fd46, %fd45, %fd44;
	st.global.f64 	[%rd59], %fd46;
$L__BB7_9:
	setp.ge.s32 	%p14, %r111, %r53;
	or.pred  	%p15, %p14, %p6;
	or.pred  	%p16, %p15, %p7;
	@%p16 bra 	$L__BB7_11;
	setp.gt.s32 	%p17, %r111, 0;
	selp.b32 	%r95, %r111, %r53, %p17;
	add.s32 	%r96, %r29, %r95;
	mul.wide.s32 	%rd60, %r110, 8;
	add.s64 	%rd61, %rd16, %rd60;
	ld.global.f64 	%fd47, [%rd61];
	mul.wide.s32 	%rd62, %r96, 8;
	add.s64 	%rd63, %rd16, %rd62;
	ld.global.f64 	%fd48, [%rd63];
	sub.f64 	%fd49, %fd48, %fd47;
	add.s64 	%rd64, %rd15, %rd60;
	ld.global.f64 	%fd50, [%rd64];
	sub.f64 	%fd51, %fd49, %fd50;
	mul.wide.s32 	%rd65, %r109, 8;
	add.s64 	%rd66, %rd15, %rd65;
	ld.global.f64 	%fd52, [%rd66];
	add.f64 	%fd53, %fd51, %fd52;
	mul.f64 	%fd54, %fd1, %fd53;
	add.s64 	%rd67, %rd14, %rd60;
	st.global.f64 	[%rd67], %fd54;
	add.s64 	%rd68, %rd13, %rd60;
	ld.global.f64 	%fd55, [%rd68];
	add.f64 	%fd56, %fd55, %fd54;
	st.global.f64 	[%rd68], %fd56;
	add.s64 	%rd69, %rd12, %rd60;
	ld.global.f64 	%fd57, [%rd69];
	add.s64 	%rd70, %rd12, %rd62;
	ld.global.f64 	%fd58, [%rd70];
	sub.f64 	%fd59, %fd58, %fd57;
	add.s64 	%rd71, %rd11, %rd60;
	ld.global.f64 	%fd60, [%rd71];
	sub.f64 	%fd61, %fd59, %fd60;
	add.s64 	%rd72, %rd11, %rd65;
	ld.global.f64 	%fd62, [%rd72];
	add.f64 	%fd63, %fd61, %fd62;
	mul.f64 	%fd64, %fd1, %fd63;
	add.s64 	%rd73, %rd10, %rd60;
	st.global.f64 	[%rd73], %fd64;
	add.s64 	%rd74, %rd9, %rd60;
	ld.global.f64 	%fd65, [%rd74];
	add.f64 	%fd66, %fd65, %fd64;
	st.global.f64 	[%rd74], %fd66;
	add.s64 	%rd75, %rd8, %rd60;
	ld.global.f64 	%fd67, [%rd75];
	add.s64 	%rd76, %rd8, %rd62;
	ld.global.f64 	%fd68, [%rd76];
	sub.f64 	%fd69, %fd68, %fd67;
	add.s64 	%rd77, %rd7, %rd60;
	ld.global.f64 	%fd70, [%rd77];
	sub.f64 	%fd71, %fd69, %fd70;
	add.s64 	%rd78, %rd7, %rd65;
	ld.global.f64 	%fd72, [%rd78];
	add.f64 	%fd73, %fd71, %fd72;
	mul.f64 	%fd74, %fd1, %fd73;
	add.s64 	%rd79, %rd6, %rd60;
	st.global.f64 	[%rd79], %fd74;
	add.s64 	%rd80, %rd5, %rd60;
	ld.global.f64 	%fd75, [%rd80];
	add.f64 	%fd76, %fd75, %fd74;
	st.global.f64 	[%rd80], %fd76;
	add.s64 	%rd81, %rd4, %rd60;
	ld.global.f64 	%fd77, [%rd81];
	add.s64 	%rd82, %rd4, %rd62;
	ld.global.f64 	%fd78, [%rd82];
	sub.f64 	%fd79, %fd78, %fd77;
	add.s64 	%rd83, %rd3, %rd60;
	ld.global.f64 	%fd80, [%rd83];
	sub.f64 	%fd81, %fd79, %fd80;
	add.s64 	%rd84, %rd3, %rd65;
	ld.global.f64 	%fd82, [%rd84];
	add.f64 	%fd83, %fd81, %fd82;
	mul.f64 	%fd84, %fd1, %fd83;
	add.s64 	%rd85, %rd2, %rd60;
	st.global.f64 	[%rd85], %fd84;
	add.s64 	%rd86, %rd1, %rd60;
	ld.global.f64 	%fd85, [%rd86];
	add.f64 	%fd86, %fd85, %fd84;
	st.global.f64 	[%rd86], %fd86;
$L__BB7_11:
	add.s32 	%r112, %r112, 2;
	add.s32 	%r111, %r111, %r19;
	add.s32 	%r110, %r110, %r19;
	add.s32 	%r109, %r109, %r19;
	add.s32 	%r108, %r108, %r19;
	add.s32 	%r107, %r107, %r19;
	add.s32 	%r106, %r106, %r19;
	setp.ne.s32 	%p18, %r112, 0;
	mov.u32 	%r113, %r24;
	@%p18 bra 	$L__BB7_7;
$L__BB7_12:
	and.b32  	%r97, %r21, 1;
	setp.eq.b32 	%p19, %r97, 1;
	@%p19 bra 	$L__BB7_15;
	setp.ge.s32 	%p20, %r26, %r54;
	setp.ge.s32 	%p21, %r22, %r55;
	mad.lo.s32 	%r50, %r113, %r6, %r17;
	setp.ge.s32 	%p22, %r50, %r53;
	or.pred  	%p23, %p22, %p20;
	or.pred  	%p24, %p23, %p21;
	@%p24 bra 	$L__BB7_15;
	setp.gt.s32 	%p25, %r50, 0;
	selp.b32 	%r98, %r50, %r53, %p25;
	add.s32 	%r99, %r28, %r50;
	add.s32 	%r100, %r29, %r98;
	add.s32 	%r101, %r27, -1;
	mad.lo.s32 	%r102, %r101, %r53, %r23;
	add.s32 	%r103, %r102, %r50;
	mul.wide.s32 	%rd87, %r99, 8;
	add.s64 	%rd88, %rd16, %rd87;
	ld.global.f64 	%fd87, [%rd88];
	mul.wide.s32 	%rd89, %r100, 8;
	add.s64 	%rd90, %rd16, %rd89;
	ld.global.f64 	%fd88, [%rd90];
	sub.f64 	%fd89, %fd88, %fd87;
	add.s64 	%rd91, %rd15, %rd87;
	ld.global.f64 	%fd90, [%rd91];
	sub.f64 	%fd91, %fd89, %fd90;
	mul.wide.s32 	%rd92, %r103, 8;
	add.s64 	%rd93, %rd15, %rd92;
	ld.global.f64 	%fd92, [%rd93];
	add.f64 	%fd93, %fd91, %fd92;
	mul.f64 	%fd94, %fd1, %fd93;
	add.s64 	%rd94, %rd14, %rd87;
	st.global.f64 	[%rd94], %fd94;
	add.s64 	%rd95, %rd13, %rd87;
	ld.global.f64 	%fd95, [%rd95];
	add.f64 	%fd96, %fd95, %fd94;
	st.global.f64 	[%rd95], %fd96;
	add.s64 	%rd96, %rd12, %rd87;
	ld.global.f64 	%fd97, [%rd96];
	add.s64 	%rd97, %rd12, %rd89;
	ld.global.f64 	%fd98, [%rd97];
	sub.f64 	%fd99, %fd98, %fd97;
	add.s64 	%rd98, %rd11, %rd87;
	ld.global.f64 	%fd100, [%rd98];
	sub.f64 	%fd101, %fd99, %fd100;
	add.s64 	%rd99, %rd11, %rd92;
	ld.global.f64 	%fd102, [%rd99];
	add.f64 	%fd103, %fd101, %fd102;
	mul.f64 	%fd104, %fd1, %fd103;
	add.s64 	%rd100, %rd10, %rd87;
	st.global.f64 	[%rd100], %fd104;
	add.s64 	%rd101, %rd9, %rd87;
	ld.global.f64 	%fd105, [%rd101];
	add.f64 	%fd106, %fd105, %fd104;
	st.global.f64 	[%rd101], %fd106;
	add.s64 	%rd102, %rd8, %rd87;
	ld.global.f64 	%fd107, [%rd102];
	add.s64 	%rd103, %rd8, %rd89;
	ld.global.f64 	%fd108, [%rd103];
	sub.f64 	%fd109, %fd108, %fd107;
	add.s64 	%rd104, %rd7, %rd87;
	ld.global.f64 	%fd110, [%rd104];
	sub.f64 	%fd111, %fd109, %fd110;
	add.s64 	%rd105, %rd7, %rd92;
	ld.global.f64 	%fd112, [%rd105];
	add.f64 	%fd113, %fd111, %fd112;
	mul.f64 	%fd114, %fd1, %fd113;
	add.s64 	%rd106, %rd6, %rd87;
	st.global.f64 	[%rd106], %fd114;
	add.s64 	%rd107, %rd5, %rd87;
	ld.global.f64 	%fd115, [%rd107];
	add.f64 	%fd116, %fd115, %fd114;
	st.global.f64 	[%rd107], %fd116;
	add.s64 	%rd108, %rd4, %rd87;
	ld.global.f64 	%fd117, [%rd108];
	add.s64 	%rd109, %rd4, %rd89;
	ld.global.f64 	%fd118, [%rd109];
	sub.f64 	%fd119, %fd118, %fd117;
	add.s64 	%rd110, %rd3, %rd87;
	ld.global.f64 	%fd120, [%rd110];
	sub.f64 	%fd121, %fd119, %fd120;
	add.s64 	%rd111, %rd3, %rd92;
	ld.global.f64 	%fd122, [%rd111];
	add.f64 	%fd123, %fd121, %fd122;
	mul.f64 	%fd124, %fd1, %fd123;
	add.s64 	%rd112, %rd2, %rd87;
	st.global.f64 	[%rd112], %fd124;
	add.s64 	%rd113, %rd1, %rd87;
	ld.global.f64 	%fd125, [%rd113];
	add.f64 	%fd126, %fd125, %fd124;
	st.global.f64 	[%rd113], %fd126;
$L__BB7_15:
	add.s32 	%r105, %r25, 1;
	setp.ne.s32 	%p26, %r25, %r13;
	@%p26 bra 	$L__BB7_4;
$L__BB7_16:
	add.s32 	%r52, %r104, 1;
	setp.ne.s32 	%p27, %r104, %r12;
	mov.u32 	%r104, %r52;
	@%p27 bra 	$L__BB7_2;
$L__BB7_17:
	ret;

}
	// .globl	_Z17apply_flux_wakeupPdS_S_S_S_S_S_S_S_S_S_S_S_S_S_S_S_S_S_S_Pi9InputPara
.visible .entry _Z17apply_flux_wakeupPdS_S_S_S_S_S_S_S_S_S_S_S_S_S_S_S_S_S_S_Pi9InputPara(
	.param .u64 .ptr .align 1 _Z17apply_flux_wakeupPdS_S_S_S_S_S_S_S_S_S_S_S_S_S_S_S_S_S_S_Pi9InputPara_param_0,
	.param .u64 .ptr .align 1 _Z17apply_flux_wakeupPdS_S_S_S_S_S_S_S_S_S_S_S_S_S_S_S_S_S_S_Pi9InputPara_param_1,
	.param .u64 .ptr .align 1 _Z17apply_flux_wakeupPdS_S_S_S_S_S_S_S_S_S_S_S_S_S_S_S_S_S_S_Pi9InputPara_param_2,
	.param .u64 .ptr .align 1 _Z17apply_flux_wakeupPdS_S_S_S_S_S_S_S_S_S_S_S_S_S_S_S_S_S_S_Pi9InputPara_param_3,
	.param .u64 .ptr .align 1 _Z17apply_flux_wakeupPdS_S_S_S_S_S_S_S_S_S_S_S_S_S_S_S_S_S_S_Pi9InputPara_param_4,
	.param .u64 .ptr .align 1 _Z17apply_flux_wakeupPdS_S_S_S_S_S_S_S_S_S_S_S_S_S_S_S_S_S_S_Pi9InputPara_param_5,
	.param .u64 .ptr .align 1 _Z17apply_flux_wakeupPdS_S_S_S_S_S_S_S_S_S_S_S_S_S_S_S_S_S_S_Pi9InputPara_param_6,
	.param .u64 .ptr .align 1 _Z17apply_flux_wakeupPdS_S_S_S_S_S_S_S_S_S_S_S_S_S_S_S_S_S_S_Pi9InputPara_param_7,
	.param .u64 .ptr .align 1 _Z17apply_flux_wakeupPdS_S_S_S_S_S_S_S_S_S_S_S_S_S_S_S_S_S_S_Pi9InputPara_param_8,
	.param .u64 .ptr .align 1 _Z17apply_flux_wakeupPdS_S_S_S_S_S_S_S_S_S_S_S_S_S_S_S_S_S_S_Pi9InputPara_param_9,
	.param .u64 .ptr .align 1 _Z17apply_flux_wakeupPdS_S_S_S_S_S_S_S_S_S_S_S_S_S_S_S_S_S_S_Pi9InputPara_param_10,
	.param .u64 .ptr .align 1 _Z17apply_flux_wakeupPdS_S_S_S_S_S_S_S_S_S_S_S_S_S_S_S_S_S_S_Pi9InputPara_param_11,
	.param .u64 .ptr .align 1 _Z17apply_flux_wakeupPdS_S_S_S_S_S_S_S_S_S_S_S_S_S_S_S_S_S_S_Pi9InputPara_param_12,
	.param .u64 .ptr .align 1 _Z17apply_flux_wakeupPdS_S_S_S_S_S_S_S_S_S_S_S_S_S_S_S_S_S_S_Pi9InputPara_param_13,
	.param .u64 .ptr .align 1 _Z17apply_flux_wakeupPdS_S_S_S_S_S_S_S_S_S_S_S_S_S_S_S_S_S_S_Pi9InputPara_param_14,
	.param .u64 .ptr .align 1 _Z17apply_flux_wakeupPdS_S_S_S_S_S_S_S_S_S_S_S_S_S_S_S_S_S_S_Pi9InputPara_param_15,
	.param .u64 .ptr .align 1 _Z17apply_flux_wakeupPdS_S_S_S_S_S_S_S_S_S_S_S_S_S_S_S_S_S_S_Pi9InputPara_param_16,
	.param .u64 .ptr .align 1 _Z17apply_flux_wakeupPdS_S_S_S_S_S_S_S_S_S_S_S_S_S_S_S_S_S_S_Pi9InputPara_param_17,
	.param .u64 .ptr .align 1 _Z17apply_flux_wakeupPdS_S_S_S_S_S_S_S_S_S_S_S_S_S_S_S_S_S_S_Pi9InputPara_param_18,
	.param .u64 .ptr .align 1 _Z17apply_flux_wakeupPdS_S_S_S_S_S_S_S_S_S_S_S_S_S_S_S_S_S_S_Pi9InputPara_param_19,
	.param .u64 .ptr .align 1 _Z17apply_flux_wakeupPdS_S_S_S_S_S_S_S_S_S_S_S_S_S_S_S_S_S_S_Pi9InputPara_param_20,
	.param .align 8 .b8 _Z17apply_flux_wakeupPdS_S_S_S_S_S_S_S_S_S_S_S_S_S_S_S_S_S_S_Pi9InputPara_param_21[88]
)
{
	.reg .pred 	%p<27>;
	.reg .b16 	%rs<5>;
	.reg .b32 	%r<91>;
	.reg .b64 	%rd<83>;
	.reg .b64 	%fd<47>;
	// demoted variable
	.shared .align 4 .u32 _ZZ17apply_flux_wakeupPdS_S_S_S_S_S_S_S_S_S_S_S_S_S_S_S_S_S_S_Pi9InputParaE9wake_up_s;
	ld.param.u32 	%r56, [_Z17apply_flux_wakeupPdS_S_S_S_S_S_S_S_S_S_S_S_S_S_S_S_S_S_S_Pi9InputPara_param_21+80];
	ld.param.f64 	%fd5, [_Z17apply_flux_wakeupPdS_S_S_S_S_S_S_S_S_S_S_S_S_S_S_S_S_S_S_Pi9InputPara_param_21+48];
	ld.param.f64 	%fd2, [_Z17apply_flux_wakeupPdS_S_S_S_S_S_S_S_S_S_S_S_S_S_S_S_S_S_S_Pi9InputPara_param_21+24];
	ld.param.u64 	%rd31, [_Z17apply_flux_wakeupPdS_S_S_S_S_S_S_S_S_S_S_S_S_S_S_S_S_S_S_Pi9InputPara_param_4];
	ld.param.u64 	%rd32, [_Z17apply_flux_wakeupPdS_S_S_S_S_S_S_S_S_S_S_S_S_S_S_S_S_S_S_Pi9InputPara_param_5];
	ld.param.u64 	%rd33, [_Z17apply_flux_wakeupPdS_S_S_S_S_S_S_S_S_S_S_S_S_S_S_S_S_S_S_Pi9InputPara_param_6];
	ld.param.u64 	%rd34, [_Z17apply_flux_wakeupPdS_S_S_S_S_S_S_S_S_S_S_S_S_S_S_S_S_S_S_Pi9InputPara_param_7];
	ld.param.v2.u32 	{%r54, %r55}, [_Z17apply_flux_wakeupPdS_S_S_S_S_S_S_S_S_S_S_S_S_S_S_S_S_S_S_Pi9InputPara_param_21+72];
	ld.param.v2.u32 	{%r48, %r49}, [_Z17apply_flux_wakeupPdS_S_S_S_S_S_S_S_S_S_S_S_S_S_S_S_S_S_S_Pi9InputPara_param_21];
	ld.param.v2.u32 	{%r50, %r51}, [_Z17apply_flux_wakeupPdS_S_S_S_S_S_S_S_S_S_S_S_S_S_S_S_S_S_S_Pi9InputPara_param_21+8];
	cvta.to.global.u64 	%rd1, %rd32;
	cvta.to.global.u64 	%rd2, %rd34;
	cvta.to.global.u64 	%rd3, %rd33;
	cvta.to.global.u64 	%rd4, %rd31;
	mov.u32 	%r4, %ntid.x;
	mov.u32 	%r5, %nctaid.x;
	mul.lo.s32 	%r6, %r4, %r5;
	mov.u32 	%r7, %ntid.y;
	mov.u32 	%r8, %nctaid.y;
	mul.lo.s32 	%r9, %r7, %r8;
	mov.u32 	%r10, %ntid.z;
	mov.u32 	%r11, %nctaid.z;
	mul.lo.s32 	%r12, %r10, %r11;
	add.s32 	%r62, %r50, -1;
	div.s32 	%r13, %r62, %r12;
	setp.lt.s32 	%p2, %r13, 0;
	@%p2 bra 	$L__BB8_17;
	ld.param.u64 	%rd82, [_Z17apply_flux_wakeupPdS_S_S_S_S_S_S_S_S_S_S_S_S_S_S_S_S_S_S_Pi9InputPara_param_20];
	ld.param.u64 	%rd81, [_Z17apply_flux_wakeupPdS_S_S_S_S_S_S_S_S_S_S_S_S_S_S_S_S_S_S_Pi9InputPara_param_15];
	ld.param.u64 	%rd80, [_Z17apply_flux_wakeupPdS_S_S_S_S_S_S_S_S_S_S_S_S_S_S_S_S_S_S_Pi9InputPara_param_14];
	ld.param.u64 	%rd79, [_Z17apply_flux_wakeupPdS_S_S_S_S_S_S_S_S_S_S_S_S_S_S_S_S_S_S_Pi9InputPara_param_13];
	ld.param.u64 	%rd78, [_Z17apply_flux_wakeupPdS_S_S_S_S_S_S_S_S_S_S_S_S_S_S_S_S_S_S_Pi9InputPara_param_12];
	ld.param.u64 	%rd77, [_Z17apply_flux_wakeupPdS_S_S_S_S_S_S_S_S_S_S_S_S_S_S_S_S_S_S_Pi9InputPara_param_11];
	ld.param.u64 	%rd76, [_Z17apply_flux_wakeupPdS_S_S_S_S_S_S_S_S_S_S_S_S_S_S_S_S_S_S_Pi9InputPara_param_10];
	ld.param.u64 	%rd75, [_Z17apply_flux_wakeupPdS_S_S_S_S_S_S_S_S_S_S_S_S_S_S_S_S_S_S_Pi9InputPara_param_9];
	ld.param.u64 	%rd74, [_Z17apply_flux_wakeupPdS_S_S_S_S_S_S_S_S_S_S_S_S_S_S_S_S_S_S_Pi9InputPara_param_8];
	ld.param.u64 	%rd73, [_Z17apply_flux_wakeupPdS_S_S_S_S_S_S_S_S_S_S_S_S_S_S_S_S_S_S_Pi9InputPara_param_3];
	ld.param.u64 	%rd72, [_Z17apply_flux_wakeupPdS_S_S_S_S_S_S_S_S_S_S_S_S_S_S_S_S_S_S_Pi9InputPara_param_2];
	ld.param.u64 	%rd71, [_Z17apply_flux_wakeupPdS_S_S_S_S_S_S_S_S_S_S_S_S_S_S_S_S_S_S_Pi9InputPara_param_1];
	ld.param.u64 	%rd70, [_Z17apply_flux_wakeupPdS_S_S_S_S_S_S_S_S_S_S_S_S_S_S_S_S_S_S_Pi9InputPara_param_0];
	cvta.to.global.u64 	%rd5, %rd79;
	cvta.to.global.u64 	%rd6, %rd75;
	cvta.to.global.u64 	%rd7, %rd81;
	cvta.to.global.u64 	%rd8, %rd77;
	cvta.to.global.u64 	%rd9, %rd80;
	cvta.to.global.u64 	%rd10, %rd76;
	cvta.to.global.u64 	%rd11, %rd78;
	cvta.to.global.u64 	%rd12, %rd74;
	add.s32 	%r64, %r49, -1;
	div.s32 	%r14, %r64, %r9;
	mov.u32 	%r65, %tid.x;
	mov.u32 	%r66, %tid.y;
	or.b32  	%r67, %r65, %r66;
	mov.u32 	%r68, %tid.z;
	or.b32  	%r15, %r67, %r68;
	mov.u32 	%r16, %ctaid.x;
	mov.u32 	%r17, %ctaid.y;
	mov.u32 	%r18, %ctaid.z;
	mad.lo.s32 	%r19, %r18, %r10, %r68;
	mad.lo.s32 	%r20, %r17, %r7, %r66;
	mul.f64 	%fd1, %fd5, %fd2;
	mad.lo.s32 	%r21, %r16, %r4, %r65;
	cvta.to.global.u64 	%rd13, %rd82;
	cvta.to.global.u64 	%rd14, %rd70;
	cvta.to.global.u64 	%rd15, %rd72;
	cvta.to.global.u64 	%rd16, %rd73;
	cvta.to.global.u64 	%rd17, %rd71;
	mov.b32 	%r83, 0;
$L__BB8_2:
	setp.lt.s32 	%p3, %r14, 0;
	@%p3 bra 	$L__BB8_16;
	add.s32 	%r70, %r48, -1;
	div.s32 	%r23, %r70, %r6;
	mad.lo.s32 	%r24, %r83, %r11, %r18;
	mad.lo.s32 	%r25, %r83, %r12, %r19;
	mov.b32 	%r84, 0;
$L__BB8_4:
	setp.lt.s32 	%p4, %r23, 0;
	@%p4 bra 	$L__BB8_15;
	neg.s32 	%r90, %r23;
	setp.lt.s32 	%p5, %r24, %r56;
	mad.lo.s32 	%r71, %r84, %r8, %r17;
	setp.lt.s32 	%p6, %r71, %r55;
	and.pred  	%p1, %p6, %p5;
	mad.lo.s32 	%r72, %r24, %r55, %r71;
	mad.lo.s32 	%r28, %r84, %r9, %r20;
	setp.gt.s32 	%p7, %r28, 0;
	selp.b32 	%r73, %r28, %r49, %p7;
	mul.lo.s32 	%r74, %r49, %r25;
	mul.lo.s32 	%r75, %r74, %r48;
	mad.lo.s32 	%r76, %r28, %r48, %r75;
	add.s32 	%r29, %r76, -1;
	add.s32 	%r77, %r74, %r73;
	add.s32 	%r78, %r77, -1;
	mad.lo.s32 	%r89, %r48, %r78, %r21;
	add.s32 	%r88, %r21, %r76;
	mad.lo.s32 	%r86, %r72, %r54, %r16;
	not.pred 	%p10, %p1;
	mov.u32 	%r85, %r16;
	mov.u32 	%r87, %r21;
$L__BB8_6:
	setp.ne.s32 	%p8, %r15, 0;
	@%p8 bra 	$L__BB8_9;
	setp.ge.s32 	%p9, %r85, %r54;
	or.pred  	%p11, %p9, %p10;
	@%p11 bra 	$L__BB8_9;
	mul.wide.s32 	%rd35, %r86, 4;
	add.s64 	%rd36, %rd13, %rd35;
	ld.global.u32 	%r79, [%rd36];
	st.shared.u32 	[_ZZ17apply_flux_wakeupPdS_S_S_S_S_S_S_S_S_S_S_S_S_S_S_S_S_S_S_Pi9InputParaE9wake_up_s], %r79;
$L__BB8_9:
	bar.sync 	0;
	ld.shared.u32 	%r80, [_ZZ17apply_flux_wakeupPdS_S_S_S_S_S_S_S_S_S_S_S_S_S_S_S_S_S_S_Pi9InputParaE9wake_up_s];
	setp.eq.s32 	%p12, %r80, 0;
	@%p12 bra 	$L__BB8_12;
	setp.ge.s32 	%p13, %r28, %r49;
	setp.ge.s32 	%p14, %r25, %r50;
	setp.ge.s32 	%p15, %r87, %r48;
	or.pred  	%p16, %p15, %p13;
	or.pred  	%p17, %p16, %p14;
	@%p17 bra 	$L__BB8_14;
	setp.gt.s32 	%p18, %r87, 0;
	selp.b32 	%r81, %r87, %r48, %p18;
	add.s32 	%r82, %r29, %r81;
	mul.wide.s32 	%rd37, %r88, 8;
	add.s64 	%rd38, %rd12, %rd37;
	ld.global.f64 	%fd7, [%rd38];
	mul.wide.s32 	%rd39, %r82, 8;
	add.s64 	%rd40, %rd12, %rd39;
	ld.global.f64 	%fd8, [%rd40];
	sub.f64 	%fd9, %fd8, %fd7;
	add.s64 	%rd41, %rd11, %rd37;
	ld.global.f64 	%fd10, [%rd41];
	sub.f64 	%fd11, %fd9, %fd10;
	mul.wide.s32 	%rd42, %r89, 8;
	add.s64 	%rd43, %rd11, %rd42;
	ld.global.f64 	%fd12, [%rd43];
	add.f64 	%fd13, %fd11, %fd12;
	mul.f64 	%fd14, %fd1, %fd13;
	add.s64 	%rd44, %rd4, %rd37;
	st.global.f64 	[%rd44], %fd14;
	add.s64 	%rd45, %rd14, %rd37;
	ld.global.f64 	%fd15, [%rd45];
	add.f64 	%fd16, %fd15, %fd14;
	st.global.f64 	[%rd45], %fd16;
	add.s64 	%rd46, %rd10, %rd37;
	ld.global.f64 	%fd17, [%rd46];
	add.s64 	%rd47, %rd10, %rd39;
	ld.global.f64 	%fd18, [%rd47];
	sub.f64 	%fd19, %fd18, %fd17;
	add.s64 	%rd48, %rd9, %rd37;
	ld.global.f64 	%fd20, [%rd48];
	sub.f64 	%fd21, %fd19, %fd20;
	add.s64 	%rd49, %rd9, %rd42;
	ld.global.f64 	%fd22, [%rd49];
	add.f64 	%fd23, %fd21, %fd22;
	mul.f64 	%fd24, %fd1, %fd23;
	add.s64 	%rd50, %rd3, %rd37;
	st.global.f64 	[%rd50], %fd24;
	add.s64 	%rd51, %rd15, %rd37;
	ld.global.f64 	%fd25, [%rd51];
	add.f64 	%fd26, %fd25, %fd24;
	st.global.f64 	[%rd51], %fd26;
	add.s64 	%rd52, %rd8, %rd37;
	ld.global.f64 	%fd27, [%rd52];
	add.s64 	%rd53, %rd8, %rd39;
	ld.global.f64 	%fd28, [%rd53];
	sub.f64 	%fd29, %fd28, %fd27;
	add.s64 	%rd54, %rd7, %rd37;
	ld.global.f64 	%fd30, [%rd54];
	sub.f64 	%fd31, %fd29, %fd30;
	add.s64 	%rd55, %rd7, %rd42;
	ld.global.f64 	%fd32, [%rd55];
	add.f64 	%fd33, %fd31, %fd32;
	mul.f64 	%fd34, %fd1, %fd33;
	add.s64 	%rd56, %rd2, %rd37;
	st.global.f64 	[%rd56], %fd34;
	add.s64 	%rd57, %rd16, %rd37;
	ld.global.f64 	%fd35, [%rd57];
	add.f64 	%fd36, %fd35, %fd34;
	st.global.f64 	[%rd57], %fd36;
	add.s64 	%rd58, %rd6, %rd37;
	ld.global.f64 	%fd37, [%rd58];
	add.s64 	%rd59, %rd6, %rd39;
	ld.global.f64 	%fd38, [%rd59];
	sub.f64 	%fd39, %fd38, %fd37;
	add.s64 	%rd60, %rd5, %rd37;
	ld.global.f64 	%fd40, [%rd60];
	sub.f64 	%fd41, %fd39, %fd40;
	add.s64 	%rd61, %rd5, %rd42;
	ld.global.f64 	%fd42, [%rd61];
	add.f64 	%fd43, %fd41, %fd42;
	mul.f64 	%fd44, %fd1, %fd43;
	add.s64 	%rd62, %rd1, %rd37;
	st.global.f64 	[%rd62], %fd44;
	add.s64 	%rd63, %rd17, %rd37;
	ld.global.f64 	%fd45, [%rd63];
	add.f64 	%fd46, %fd45, %fd44;
	st.global.f64 	[%rd63], %fd46;
	bra.uni 	$L__BB8_14;
$L__BB8_12:
	setp.ge.s32 	%p19, %r28, %r49;
	setp.ge.s32 	%p20, %r25, %r50;
	setp.ge.s32 	%p21, %r87, %r48;
	or.pred  	%p22, %p21, %p19;
	or.pred  	%p23, %p22, %p20;
	@%p23 bra 	$L__BB8_14;
	mul.wide.s32 	%rd64, %r88, 8;
	add.s64 	%rd65, %rd4, %rd64;
	mov.b64 	%rd66, 0;
	st.global.u64 	[%rd65], %rd66;
	add.s64 	%rd67, %rd1, %rd64;
	st.global.u64 	[%rd67], %rd66;
	add.s64 	%rd68, %rd3, %rd64;
	st.global.u64 	[%rd68], %rd66;
	add.s64 	%rd69, %rd2, %rd64;
	st.global.u64 	[%rd69], %rd66;
$L__BB8_14:
	add.s32 	%r90, %r90, 1;
	add.s32 	%r89, %r89, %r6;
	add.s32 	%r88, %r88, %r6;
	add.s32 	%r87, %r87, %r6;
	add.s32 	%r86, %r86, %r5;
	add.s32 	%r85, %r85, %r5;
	setp.ne.s32 	%p24, %r90, 1;
	@%p24 bra 	$L__BB8_6;
$L__BB8_15:
	add.s32 	%r46, %r84, 1;
	setp.ne.s32 	%p25, %r84, %r14;
	mov.u32 	%r84, %r46;
	@%p25 bra 	$L__BB8_4;
$L__BB8_16:
	add.s32 	%r47, %r83, 1;
	setp.ne.s32 	%p26, %r83, %r13;
	mov.u32 	%r83, %r47;
	@%p26 bra 	$L__BB8_2;
$L__BB8_17:
	ret;

}
	// .globl	_Z11Wakeup_NextPdS_S_S_S_S_PiS0_9InputParai
.visible .entry _Z11Wakeup_NextPdS_S_S_S_S_PiS0_9InputParai(
	.param .u64 .ptr .align 1 _Z11Wakeup_NextPdS_S_S_S_S_PiS0_9InputParai_param_0,
	.param .u64 .ptr .align 1 _Z11Wakeup_NextPdS_S_S_S_S_PiS0_9InputParai_param_1,
	.param .u64 .ptr .align 1 _Z11Wakeup_NextPdS_S_S_S_S_PiS0_9InputParai_param_2,
	.param .u64 .ptr .align 1 _Z11Wakeup_NextPdS_S_S_S_S_PiS0_9InputParai_param_3,
	.param .u64 .ptr .align 1 _Z11Wakeup_NextPdS_S_S_S_S_PiS0_9InputParai_param_4,
	.param .u64 .ptr .align 1 _Z11Wakeup_NextPdS_S_S_S_S_PiS0_9InputParai_param_5,
	.param .u64 .ptr .align 1 _Z11Wakeup_NextPdS_S_S_S_S_PiS0_9InputParai_param_6,
	.param .u64 .ptr .align 1 _Z11Wakeup_NextPdS_S_S_S_S_PiS0_9InputParai_param_7,
	.param .align 8 .b8 _Z11Wakeup_NextPdS_S_S_S_S_PiS0_9InputParai_param_8[88],
	.param .u32 _Z11Wakeup_NextPdS_S_S_S_S_PiS0_9InputParai_param_9
)
{
	.reg .pred 	%p<133>;
	.reg .b32 	%r<348>;
	.reg .b64 	%rd<49>;
	.reg .b64 	%fd<9>;
	// demoted variable
	.shared .align 4 .u32 _ZZ11Wakeup_NextPdS_S_S_S_S_PiS0_9InputParaiE8wake_1_s;
	// demoted variable
	.shared .align 4 .u32 _ZZ11Wakeup_NextPdS_S_S_S_S_PiS0_9InputParaiE13wake_1_s_next;
	ld.param.f64 	%fd1, [_Z11Wakeup_NextPdS_S_S_S_S_PiS0_9InputParai_param_8+64];
	ld.param.u32 	%r6, [_Z11Wakeup_NextPdS_S_S_S_S_PiS0_9InputParai_param_8+80];
	ld.param.u32 	%r3, [_Z11Wakeup_NextPdS_S_S_S_S_PiS0_9InputParai_param_8+8];
	ld.param.u64 	%rd4, [_Z11Wakeup_NextPdS_S_S_S_S_PiS0_9InputParai_param_2];
	ld.param.u64 	%rd5, [_Z11Wakeup_NextPdS_S_S_S_S_PiS0_9InputParai_param_6];
	ld.param.u64 	%rd6, [_Z11Wakeup_NextPdS_S_S_S_S_PiS0_9InputParai_param_7];
	ld.param.v2.u32 	{%r1, %r2}, [_Z11Wakeup_NextPdS_S_S_S_S_PiS0_9InputParai_param_8];
	ld.param.v2.u32 	{%r4, %r5}, [_Z11Wakeup_NextPdS_S_S_S_S_PiS0_9InputParai_param_8+72];
	cvta.to.global.u64 	%rd1, %rd6;
	cvta.to.global.u64 	%rd2, %rd4;
	cvta.to.global.u64 	%rd3, %rd5;
	mov.u32 	%r7, %ntid.x;
	mov.u32 	%r8, %nctaid.x;
	mul.lo.s32 	%r9, %r7, %r8;
	mov.u32 	%r10, %ntid.y;
	mov.u32 	%r11, %nctaid.y;
	mul.lo.s32 	%r12, %r10, %r11;
	mov.u32 	%r179, %ntid.z;
	mov.u32 	%r13, %nctaid.z;
	mul.lo.s32 	%r14, %r179, %r13;
	add.s32 	%r180, %r3, -1;
	div.s32 	%r15, %r180, %r14;
	setp.lt.s32 	%p2, %r15, 0;
	@%p2 bra 	$L__BB9_83;
	add.s32 	%r183, %r2, -1;
	div.s32 	%r16, %r183, %r12;
	mov.u32 	%r17, %ctaid.z;
	mov.u32 	%r184, %tid.z;
	mov.u32 	%r18, %ctaid.y;
	mov.u32 	%r19, %tid.y;
	mov.u32 	%r20, %ctaid.x;
	mov.u32 	%r185, %tid.x;
	mad.lo.s32 	%r21, %r20, %r7, %r185;
	or.b32  	%r186, %r185, %r19;
	or.b32  	%r22, %r186, %r184;
	shl.b32 	%r23, %r8, 2;
	shl.b32 	%r24, %r9, 2;
	mov.b32 	%r248, 0;
$L__BB9_2:
	setp.lt.s32 	%p3, %r16, 0;
	@%p3 bra 	$L__BB9_82;
	add.s32 	%r188, %r1, -1;
	div.s32 	%r30, %r188, %r9;
	mov.u32 	%r189, %ntid.z;
	mov.u32 	%r190, %tid.z;
	mad.lo.s32 	%r191, %r17, %r189, %r190;
	mad.lo.s32 	%r31, %r248, %r14, %r191;
	mad.lo.s32 	%r32, %r248, %r13, %r17;
	add.s32 	%r192, %r30, 1;
	and.b32  	%r33, %r192, -4;
	mov.b32 	%r253, 0;
$L__BB9_4:
	mov.u32 	%r34, %r253;
	setp.lt.s32 	%p4, %r30, 0;
	@%p4 bra 	$L__BB9_81;
	setp.lt.u32 	%p5, %r30, 3;
	setp.lt.s32 	%p6, %r32, %r6;
	mul.lo.s32 	%r195, %r10, %r11;
	mad.lo.s32 	%r196, %r18, %r10, %r19;
	mad.lo.s32 	%r39, %r34, %r195, %r196;
	mad.lo.s32 	%r40, %r34, %r11, %r18;
	setp.lt.s32 	%p7, %r40, %r5;
	and.pred  	%p1, %p7, %p6;
	mad.lo.s32 	%r197, %r32, %r5, %r40;
	mul.lo.s32 	%r41, %r197, %r4;
	mov.b32 	%r315, 0;
	@%p5 bra 	$L__BB9_48;
	add.s32 	%r198, %r30, 1;
	and.b32  	%r199, %r198, -4;
	neg.s32 	%r274, %r199;
	mad.lo.s32 	%r273, %r8, 3, %r20;
	add.s32 	%r272, %r273, %r41;
	shl.b32 	%r200, %r8, 1;
	add.s32 	%r271, %r20, %r200;
	add.s32 	%r270, %r271, %r41;
	add.s32 	%r269, %r8, %r20;
	add.s32 	%r268, %r269, %r41;
	add.s32 	%r267, %r20, %r41;
	mad.lo.s32 	%r201, %r31, %r2, %r19;
	mad.lo.s32 	%r202, %r10, %r40, %r201;
	mul.lo.s32 	%r203, %r1, %r202;
	mov.u32 	%r204, %tid.x;
	mov.u32 	%r205, %ntid.x;
	mad.lo.s32 	%r265, %r205, %r269, %r204;
	add.s32 	%r264, %r265, %r203;
	mad.lo.s32 	%r263, %r205, %r271, %r204;
	add.s32 	%r262, %r263, %r203;
	mad.lo.s32 	%r261, %r205, %r273, %r204;
	add.s32 	%r260, %r261, %r203;
	add.s32 	%r259, %r21, %r203;
	not.pred 	%p15, %p1;
	mov.u32 	%r258, %r21;
	mov.u32 	%r266, %r20;
$L__BB9_7:
	setp.ge.s32 	%p8, %r39, %r2;
	setp.ge.s32 	%p9, %r31, %r3;
	setp.ge.s32 	%p10, %r258, %r1;
	or.pred  	%p11, %p10, %p8;
	or.pred  	%p12, %p11, %p9;
	@%p12 bra 	$L__BB9_17;
	setp.ne.s32 	%p13, %r22, 0;
	@%p13 bra 	$L__BB9_11;
	setp.ge.s32 	%p14, %r266, %r4;
	or.pred  	%p16, %p14, %p15;
	mov.u32 	%r341, %r266;
	mov.u32 	%r342, %r40;
	mov.u32 	%r343, %r32;
	@%p16 bra 	$L__BB9_11;
	mul.wide.s32 	%rd7, %r267, 4;
	add.s64 	%rd8, %rd3, %rd7;
	ld.global.u32 	%r206, [%rd8];
	st.shared.u32 	[_ZZ11Wakeup_NextPdS_S_S_S_S_PiS0_9InputParaiE8wake_1_s], %r206;
	mov.b32 	%r207, 0;
	st.global.u32 	[%rd8], %r207;
	st.shared.u32 	[_ZZ11Wakeup_NextPdS_S_S_S_S_PiS0_9InputParaiE13wake_1_s_next], %r207;
	mov.u32 	%r340, %r267;
$L__BB9_11:
	bar.sync 	0;
	ld.shared.u32 	%r208, [_ZZ11Wakeup_NextPdS_S_S_S_S_PiS0_9InputParaiE8wake_1_s];
	setp.eq.s32 	%p17, %r208, 0;
	@%p17 bra 	$L__BB9_17;
	mul.wide.s32 	%rd9, %r259, 8;
	add.s64 	%rd10, %rd2, %rd9;
	ld.global.f64 	%fd2, [%rd10];
	setp.leu.f64 	%p18, %fd2, %fd1;
	@%p18 bra 	$L__BB9_14;
	mov.b32 	%r209, 1;
	st.shared.u32 	[_ZZ11Wakeup_NextPdS_S_S_S_S_PiS0_9InputParaiE13wake_1_s_next], %r209;
$L__BB9_14:
	bar.sync 	0;
	@%p13 bra 	$L__BB9_17;
	setp.ge.s32 	%p20, %r341, %r4;
	setp.ge.s32 	%p21, %r342, %r5;
	or.pred  	%p22, %p20, %p21;
	setp.ge.s32 	%p23, %r343, %r6;
	or.pred  	%p24, %p22, %p23;
	@%p24 bra 	$L__BB9_17;
	ld.shared.u32 	%r210, [_ZZ11Wakeup_NextPdS_S_S_S_S_PiS0_9InputParaiE13wake_1_s_next];
	mul.wide.s32 	%rd11, %r340, 4;
	add.s64 	%rd12, %rd1, %rd11;
	st.global.u32 	[%rd12], %r210;
$L__BB9_17:
	setp.ge.s32 	%p27, %r265, %r1;
	or.pred  	%p28, %p27, %p8;
	or.pred  	%p29, %p28, %p9;
	@%p29 bra 	$L__BB9_27;
	setp.ne.s32 	%p30, %r22, 0;
	@%p30 bra 	$L__BB9_21;
	setp.ge.s32 	%p31, %r269, %r4;
	or.pred  	%p33, %p31, %p15;
	mov.u32 	%r341, %r269;
	mov.u32 	%r342, %r40;
	mov.u32 	%r343, %r32;
	@%p33 bra 	$L__BB9_21;
	mul.wide.s32 	%rd13, %r268, 4;
	add.s64 	%rd14, %rd3, %rd13;
	ld.global.u32 	%r211, [%rd14];
	st.shared.u32 	[_ZZ11Wakeup_NextPdS_S_S_S_S_PiS0_9InputParaiE8wake_1_s], %r211;
	mov.b32 	%r212, 0;
	st.global.u32 	[%rd14], %r212;
	st.shared.u32 	[_ZZ11Wakeup_NextPdS_S_S_S_S_PiS0_9InputParaiE13wake_1_s_next], %r212;
	mov.u32 	%r340, %r268;
$L__BB9_21:
	bar.sync 	0;
	ld.shared.u32 	%r213, [_ZZ11Wakeup_NextPdS_S_S_S_S_PiS0_9InputParaiE8wake_1_s];
	setp.eq.s32 	%p34, %r213, 0;
	@%p34 bra 	$L__BB9_27;
	mul.wide.s32 	%rd15, %r264, 8;
	add.s64 	%rd16, %rd2, %rd15;
	ld.global.f64 	%fd3, [%rd16];
	setp.leu.f64 	%p35, %fd3, %fd1;
	@%p35 bra 	$L__BB9_24;
	mov.b32 	%r214, 1;
	st.shared.u32 	[_ZZ11Wakeup_NextPdS_S_S_S_S_PiS0_9InputParaiE13wake_1_s_next], %r214;
$L__BB9_24:
	bar.sync 	0;
	@%p30 bra 	$L__BB9_27;
	setp.ge.s32 	%p37, %r341, %r4;
	setp.ge.s32 	%p38, %r342, %r5;
	or.pred  	%p39, %p37, %p38;
	setp.ge.s32 	%p40, %r343, %r6;
	or.pred  	%p41, %p39, %p40;
	@%p41 bra 	$L__BB9_27;
	ld.shared.u32 	%r215, [_ZZ11Wakeup_NextPdS_S_S_S_S_PiS0_9InputParaiE13wake_1_s_next];
	mul.wide.s32 	%rd17, %r340, 4;
	add.s64 	%rd18, %rd1, %rd17;
	st.global.u32 	[%rd18], %r215;
$L__BB9_27:
	setp.ge.s32 	%p42, %r39, %r2;
	setp.ge.s32 	%p43, %r31, %r3;
	setp.ge.s32 	%p44, %r263, %r1;
	or.pred  	%p45, %p44, %p42;
	or.pred  	%p46, %p45, %p43;
	@%p46 bra 	$L__BB9_37;
	setp.ne.s32 	%p47, %r22, 0;
	@%p47 bra 	$L__BB9_31;
	setp.ge.s32 	%p48, %r271, %r4;
	or.pred  	%p50, %p48, %p15;
	mov.u32 	%r341, %r271;
	mov.u32 	%r342, %r40;
	mov.u32 	%r343, %r32;
	@%p50 bra 	$L__BB9_31;
	mul.wide.s32 	%rd19, %r270, 4;
	add.s64 	%rd20, %rd3, %rd19;
	ld.global.u32 	%r216, [%rd20];
	st.shared.u32 	[_ZZ11Wakeup_NextPdS_S_S_S_S_PiS0_9InputParaiE8wake_1_s], %r216;
	mov.b32 	%r217, 0;
	st.global.u32 	[%rd20], %r217;
	st.shared.u32 	[_ZZ11Wakeup_NextPdS_S_S_S_S_PiS0_9InputParaiE13wake_1_s_next], %r217;
	mov.u32 	%r340, %r270;
$L__BB9_31:
	bar.sync 	0;
	ld.shared.u32 	%r218, [_ZZ11Wakeup_NextPdS_S_S_S_S_PiS0_9InputParaiE8wake_1_s];
	setp.eq.s32 	%p51, %r218, 0;
	@%p51 bra 	$L__BB9_37;
	mul.wide.s32 	%rd21, %r262, 8;
	add.s64 	%rd22, %rd2, %rd21;
	ld.global.f64 	%fd4, [%rd22];
	setp.leu.f64 	%p52, %fd4, %fd1;
	@%p52 bra 	$L__BB9_34;
	mov.b32 	%r219, 1;
	st.shared.u32 	[_ZZ11Wakeup_NextPdS_S_S_S_S_PiS0_9InputParaiE13wake_1_s_next], %r219;
$L__BB9_34:
	bar.sync 	0;
	@%p47 bra 	$L__BB9_37;
	setp.ge.s32 	%p54, %r341, %r4;
	setp.ge.s32 	%p55, %r342, %r5;
	or.pred  	%p56, %p54, %p55;
	setp.ge.s32 	%p57, %r343, %r6;
	or.pred  	%p58, %p56, %p57;
	@%p58 bra 	$L__BB9_37;
	ld.shared.u32 	%r220, [_ZZ11Wakeup_NextPdS_S_S_S_S_PiS0_9InputParaiE13wake_1_s_next];
	mul.wide.s32 	%rd23, %r340, 4;
	add.s64 	%rd24, %rd1, %rd23;
	st.global.u32 	[%rd24], %r220;
$L__BB9_37:
	setp.ge.s32 	%p61, %r261, %r1;
	or.pred  	%p62, %p61, %p42;
	or.pred  	%p63, %p62, %p43;
	@%p63 bra 	$L__BB9_47;
	setp.ne.s32 	%p64, %r22, 0;
	@%p64 bra 	$L__BB9_41;
	setp.ge.s32 	%p65, %r273, %r4;
	or.pred  	%p67, %p65, %p15;
	mov.u32 	%r341, %r273;
	mov.u32 	%r342, %r40;
	mov.u32 	%r343, %r32;
	@%p67 bra 	$L__BB9_41;
	mul.wide.s32 	%rd25, %r272, 4;
	add.s64 	%rd26, %rd3, %rd25;
	ld.global.u32 	%r221, [%rd26];
	st.shared.u32 	[_ZZ11Wakeup_NextPdS_S_S_S_S_PiS0_9InputParaiE8wake_1_s], %r221;
	mov.b32 	%r222, 0;
	st.global.u32 	[%rd26], %r222;
	st.shared.u32 	[_ZZ11Wakeup_NextPdS_S_S_S_S_PiS0_9InputParaiE13wake_1_s_next], %r222;
	mov.u32 	%r340, %r272;
$L__BB9_41:
	bar.sync 	0;
	ld.shared.u32 	%r223, [_ZZ11Wakeup_NextPdS_S_S_S_S_PiS0_9InputParaiE8wake_1_s];
	setp.eq.s32 	%p68, %r223, 0;
	@%p68 bra 	$L__BB9_47;
	mul.wide.s32 	%rd27, %r260, 8;
	add.s64 	%rd28, %rd2, %rd27;
	ld.global.f64 	%fd5, [%rd28];
	setp.leu.f64 	%p69, %fd5, %fd1;
	@%p69 bra 	$L__BB9_44;
	mov.b32 	%r224, 1;
	st.shared.u32 	[_ZZ11Wakeup_NextPdS_S_S_S_S_PiS0_9InputParaiE13wake_1_s_next], %r224;
$L__BB9_44:
	bar.sync 	0;
	@%p64 bra 	$L__BB9_47;
	setp.ge.s32 	%p71, %r341, %r4;
	setp.ge.s32 	%p72, %r342, %r5;
	or.pred  	%p73, %p71, %p72;
	setp.ge.s32 	%p74, %r343, %r6;
	or.pred  	%p75, %p73, %p74;
	@%p75 bra 	$L__BB9_47;
	ld.shared.u32 	%r225, [_ZZ11Wakeup_NextPdS_S_S_S_S_PiS0_9InputParaiE13wake_1_s_next];
	mul.wide.s32 	%rd29, %r340, 4;
	add.s64 	%rd30, %rd1, %rd29;
	st.global.u32 	[%rd30], %r225;
$L__BB9_47:
	add.s32 	%r274, %r274, 4;
	add.s32 	%r273, %r273, %r23;
	add.s32 	%r272, %r272, %r23;
	add.s32 	%r271, %r271, %r23;
	add.s32 	%r270, %r270, %r23;
	add.s32 	%r269, %r269, %r23;
	add.s32 	%r268, %r268, %r23;
	add.s32 	%r267, %r267, %r23;
	add.s32 	%r266, %r266, %r23;
	add.s32 	%r265, %r265, %r24;
	add.s32 	%r264, %r264, %r24;
	add.s32 	%r263, %r263, %r24;
	add.s32 	%r262, %r262, %r24;
	add.s32 	%r261, %r261, %r24;
	add.s32 	%r260, %r260, %r24;
	add.s32 	%r259, %r259, %r24;
	add.s32 	%r258, %r258, %r24;
	setp.ne.s32 	%p76, %r274, 0;
	mov.u32 	%r315, %r33;
	@%p76 bra 	$L__BB9_7;
$L__BB9_48:
	add.s32 	%r226, %r30, 1;
	and.b32  	%r136, %r226, 3;
	setp.eq.s32 	%p77, %r136, 0;
	@%p77 bra 	$L__BB9_81;
	mad.lo.s32 	%r227, %r32, %r5, %r40;
	mul.lo.s32 	%r137, %r227, %r4;
	mad.lo.s32 	%r228, %r31, %r2, %r39;
	mul.lo.s32 	%r138, %r228, %r1;
	setp.ge.s32 	%p78, %r39, %r2;
	setp.ge.s32 	%p79, %r31, %r3;
	mad.lo.s32 	%r139, %r315, %r9, %r21;
	setp.ge.s32 	%p80, %r139, %r1;
	or.pred  	%p81, %p80, %p78;
	or.pred  	%p82, %p81, %p79;
	@%p82 bra 	$L__BB9_59;
	setp.ne.s32 	%p83, %r22, 0;
	@%p83 bra 	$L__BB9_53;
	mad.lo.s32 	%r341, %r315, %r8, %r20;
	setp.ge.s32 	%p84, %r341, %r4;
	not.pred 	%p85, %p1;
	or.pred  	%p86, %p84, %p85;
	mov.u32 	%r342, %r40;
	mov.u32 	%r343, %r32;
	@%p86 bra 	$L__BB9_53;
	add.s32 	%r340, %r341, %r137;
	mul.wide.s32 	%rd31, %r340, 4;
	add.s64 	%rd32, %rd3, %rd31;
	ld.global.u32 	%r229, [%rd32];
	st.shared.u32 	[_ZZ11Wakeup_NextPdS_S_S_S_S_PiS0_9InputParaiE8wake_1_s], %r229;
	mov.b32 	%r230, 0;
	st.global.u32 	[%rd32], %r230;
	st.shared.u32 	[_ZZ11Wakeup_NextPdS_S_S_S_S_PiS0_9InputParaiE13wake_1_s_next], %r230;
$L__BB9_53:
	bar.sync 	0;
	ld.shared.u32 	%r231, [_ZZ11Wakeup_NextPdS_S_S_S_S_PiS0_9InputParaiE8wake_1_s];
	setp.eq.s32 	%p87, %r231, 0;
	@%p87 bra 	$L__BB9_59;
	add.s32 	%r232, %r139, %r138;
	mul.wide.s32 	%rd33, %r232, 8;
	add.s64 	%rd34, %rd2, %rd33;
	ld.global.f64 	%fd6, [%rd34];
	setp.leu.f64 	%p88, %fd6, %fd1;
	@%p88 bra 	$L__BB9_56;
	mov.b32 	%r233, 1;
	st.shared.u32 	[_ZZ11Wakeup_NextPdS_S_S_S_S_PiS0_9InputParaiE13wake_1_s_next], %r233;
$L__BB9_56:
	bar.sync 	0;
	@%p83 bra 	$L__BB9_59;
	setp.ge.s32 	%p90, %r341, %r4;
	setp.ge.s32 	%p91, %r342, %r5;
	or.pred  	%p92, %p90, %p91;
	setp.ge.s32 	%p93, %r343, %r6;
	or.pred  	%p94, %p92, %p93;
	@%p94 bra 	$L__BB9_59;
	ld.shared.u32 	%r234, [_ZZ11Wakeup_NextPdS_S_S_S_S_PiS0_9InputParaiE13wake_1_s_next];
	mul.wide.s32 	%rd35, %r340, 4;
	add.s64 	%rd36, %rd1, %rd35;
	st.global.u32 	[%rd36], %r234;
$L__BB9_59:
	setp.eq.s32 	%p95, %r136, 1;
	@%p95 bra 	$L__BB9_81;
	add.s32 	%r150, %r139, %r9;
	setp.ge.s32 	%p98, %r150, %r1;
	or.pred  	%p99, %p98, %p78;
	or.pred  	%p100, %p99, %p79;
	@%p100 bra 	$L__BB9_70;
	setp.ne.s32 	%p101, %r22, 0;
	@%p101 bra 	$L__BB9_64;
	mad.lo.s32 	%r235, %r8, %r315, %r8;
	add.s32 	%r341, %r235, %r20;
	setp.ge.s32 	%p102, %r341, %r4;
	not.pred 	%p103, %p1;
	or.pred  	%p104, %p102, %p103;
	mov.u32 	%r342, %r40;
	mov.u32 	%r343, %r32;
	@%p104 bra 	$L__BB9_64;
	add.s32 	%r340, %r341, %r137;
	mul.wide.s32 	%rd37, %r340, 4;
	add.s64 	%rd38, %rd3, %rd37;
	ld.global.u32 	%r236, [%rd38];
	st.shared.u32 	[_ZZ11Wakeup_NextPdS_S_S_S_S_PiS0_9InputParaiE8wake_1_s], %r236;
	mov.b32 	%r237, 0;
	st.global.u32 	[%rd38], %r237;
	st.shared.u32 	[_ZZ11Wakeup_NextPdS_S_S_S_S_PiS0_9InputParaiE13wake_1_s_next], %r237;
$L__BB9_64:
	bar.sync 	0;
	ld.shared.u32 	%r238, [_ZZ11Wakeup_NextPdS_S_S_S_S_PiS0_9InputParaiE8wake_1_s];
	setp.eq.s32 	%p105, %r238, 0;
	@%p105 bra 	$L__BB9_70;
	add.s32 	%r239, %r150, %r138;
	mul.wide.s32 	%rd39, %r239, 8;
	add.s64 	%rd40, %rd2, %rd39;
	ld.global.f64 	%fd7, [%rd40];
	setp.leu.f64 	%p106, %fd7, %fd1;
	@%p106 bra 	$L__BB9_67;
	mov.b32 	%r240, 1;
	st.shared.u32 	[_ZZ11Wakeup_NextPdS_S_S_S_S_PiS0_9InputParaiE13wake_1_s_next], %r240;
$L__BB9_67:
	bar.sync 	0;
	@%p101 bra 	$L__BB9_70;
	setp.ge.s32 	%p108, %r341, %r4;
	setp.ge.s32 	%p109, %r342, %r5;
	or.pred  	%p110, %p108, %p109;
	setp.ge.s32 	%p111, %r343, %r6;
	or.pred  	%p112, %p110, %p111;
	@%p112 bra 	$L__BB9_70;
	ld.shared.u32 	%r241, [_ZZ11Wakeup_NextPdS_S_S_S_S_PiS0_9InputParaiE13wake_1_s_next];
	mul.wide.s32 	%rd41, %r340, 4;
	add.s64 	%rd42, %rd1, %rd41;
	st.global.u32 	[%rd42], %r241;
$L__BB9_70:
	setp.eq.s32 	%p113, %r136, 2;
	@%p113 bra 	$L__BB9_81;
	setp.ge.s32 	%p114, %r39, %r2;
	setp.ge.s32 	%p115, %r31, %r3;
	add.s32 	%r161, %r150, %r9;
	setp.ge.s32 	%p116, %r161, %r1;
	or.pred  	%p117, %p116, %p114;
	or.pred  	%p118, %p117, %p115;
	@%p118 bra 	$L__BB9_81;
	setp.ne.s32 	%p119, %r22, 0;
	add.s32 	%r162, %r161, %r138;
	@%p119 bra 	$L__BB9_75;
	add.s32 	%r242, %r315, 2;
	mad.lo.s32 	%r341, %r242, %r8, %r20;
	setp.ge.s32 	%p120, %r341, %r4;
	not.pred 	%p121, %p1;
	or.pred  	%p122, %p120, %p121;
	mov.u32 	%r342, %r40;
	mov.u32 	%r343, %r32;
	@%p122 bra 	$L__BB9_75;
	add.s32 	%r340, %r341, %r137;
	mul.wide.s32 	%rd43, %r340, 4;
	add.s64 	%rd44, %rd3, %rd43;
	ld.global.u32 	%r243, [%rd44];
	st.shared.u32 	[_ZZ11Wakeup_NextPdS_S_S_S_S_PiS0_9InputParaiE8wake_1_s], %r243;
	mov.b32 	%r244, 0;
	st.global.u32 	[%rd44], %r244;
	st.shared.u32 	[_ZZ11Wakeup_NextPdS_S_S_S_S_PiS0_9InputParaiE13wake_1_s_next], %r244;
$L__BB9_75:
	bar.sync 	0;
	ld.shared.u32 	%r245, [_ZZ11Wakeup_NextPdS_S_S_S_S_PiS0_9InputParaiE8wake_1_s];
	setp.eq.s32 	%p123, %r245, 0;
	@%p123 bra 	$L__BB9_81;
	mul.wide.s32 	%rd45, %r162, 8;
	add.s64 	%rd46, %rd2, %rd45;
	ld.global.f64 	%fd8, [%rd46];
	setp.leu.f64 	%p124, %fd8, %fd1;
	@%p124 bra 	$L__BB9_78;
	mov.b32 	%r246, 1;
	st.shared.u32 	[_ZZ11Wakeup_NextPdS_S_S_S_S_PiS0_9InputParaiE13wake_1_s_next], %r246;
$L__BB9_78:
	bar.sync 	0;
	@%p119 bra 	$L__BB9_81;
	setp.ge.s32 	%p126, %r341, %r4;
	setp.ge.s32 	%p127, %r342, %r5;
	or.pred  	%p128, %p126, %p127;
	setp.ge.s32 	%p129, %r343, %r6;
	or.pred  	%p130, %p128, %p129;
	@%p130 bra 	$L__BB9_81;
	ld.shared.u32 	%r247, [_ZZ11Wakeup_NextPdS_S_S_S_S_PiS0_9InputParaiE13wake_1_s_next];
	mul.wide.s32 	%rd47, %r340, 4;
	add.s64 	%rd48, %rd1, %rd47;
	st.global.u32 	[%rd48], %r247;
$L__BB9_81:
	add.s32 	%r253, %r34, 1;
	setp.ne.s32 	%p131, %r34, %r16;
	@%p131 bra 	$L__BB9_4;
$L__BB9_82:
	add.s32 	%r178, %r248, 1;
	setp.ne.s32 	%p132, %r248, %r15;
	mov.u32 	%r248, %r178;
	@%p132 bra 	$L__BB9_2;
$L__BB9_83:
	ret;

}
	// .globl	_Z15Wakeup_NeighborPiS_9InputPara
.visible .entry _Z15Wakeup_NeighborPiS_9InputPara(
	.param .u64 .ptr .align 1 _Z15Wakeup_NeighborPiS_9InputPara_param_0,
	.param .u64 .ptr .align 1 _Z15Wakeup_NeighborPiS_9InputPara_param_1,
	.param .align 8 .b8 _Z15Wakeup_NeighborPiS_9InputPara_param_2[88]
)
{
	.reg .pred 	%p<37>;
	.reg .b32 	%r<175>;
	.reg .b64 	%rd<77>;

	ld.param.u32 	%r3, [_Z15Wakeup_NeighborPiS_9InputPara_param_2+80];
	ld.param.u64 	%rd3, [_Z15Wakeup_NeighborPiS_9InputPara_param_0];
	ld.param.u64 	%rd4, [_Z15Wakeup_NeighborPiS_9InputPara_param_1];
	ld.param.v2.u32 	{%r1, %r2}, [_Z15Wakeup_NeighborPiS_9InputPara_param_2+72];
	cvta.to.global.u64 	%rd1, %rd3;
	cvta.to.global.u64 	%rd2, %rd4;
	mov.u32 	%r4, %ntid.x;
	mov.u32 	%r5, %nctaid.x;
	mul.lo.s32 	%r6, %r4, %r5;
	mov.u32 	%r7, %ntid.y;
	mov.u32 	%r8, %nctaid.y;
	mul.lo.s32 	%r9, %r7, %r8;
	mov.u32 	%r10, %ntid.z;
	mov.u32 	%r87, %nctaid.z;
	mul.lo.s32 	%r11, %r10, %r87;
	add.s32 	%r88, %r3, -1;
	div.s32 	%r12, %r88, %r11;
	setp.lt.s32 	%p1, %r12, 0;
	@%p1 bra 	$L__BB10_20;
	add.s32 	%r90, %r2, -1;
	div.s32 	%r13, %r90, %r9;
	mov.u32 	%r91, %ctaid.z;
	mov.u32 	%r92, %tid.z;
	mad.lo.s32 	%r14, %r91, %r10, %r92;
	mov.u32 	%r15, %ctaid.y;
	mov.u32 	%r16, %tid.y;
	mad.lo.s32 	%r17, %r15, %r7, %r16;
	mov.u32 	%r93, %ctaid.x;
	mov.u32 	%r94, %tid.x;
	mad.lo.s32 	%r18, %r93, %r4, %r94;
	shl.b32 	%r19, %r6, 1;
	add.s32 	%r95, %r5, %r93;
	mad.lo.s32 	%r20, %r4, %r95, %r94;
	add.s32 	%r21, %r18, 1;
	mov.b32 	%r159, 0;
$L__BB10_2:
	setp.lt.s32 	%p2, %r13, 0;
	@%p2 bra 	$L__BB10_19;
	add.s32 	%r97, %r1, -1;
	div.s32 	%r23, %r97, %r6;
	mad.lo.s32 	%r24, %r159, %r11, %r14;
	mul.lo.s32 	%r98, %r2, %r1;
	mul.lo.s32 	%r25, %r98, %r24;
	setp.gt.s32 	%p3, %r24, 0;
	selp.b32 	%r99, %r24, %r3, %p3;
	add.s32 	%r100, %r99, -1;
	add.s32 	%r101, %r24, 1;
	setp.lt.s32 	%p4, %r101, %r3;
	selp.b32 	%r102, %r101, 0, %p4;
	mul.lo.s32 	%r26, %r98, %r100;
	mul.lo.s32 	%r27, %r98, %r102;
	add.s32 	%r103, %r23, 1;
	and.b32  	%r28, %r103, -2;
	and.b32  	%r29, %r23, 1;
	neg.s32 	%r30, %r28;
	mul.lo.s32 	%r31, %r2, %r24;
	add.s32 	%r32, %r16, %r31;
	mad.lo.s32 	%r33, %r2, %r102, %r16;
	mad.lo.s32 	%r34, %r2, %r100, %r16;
	mov.b32 	%r160, 0;
$L__BB10_4:
	mov.u32 	%r35, %r160;
	setp.lt.s32 	%p5, %r23, 0;
	@%p5 bra 	$L__BB10_18;
	setp.eq.s32 	%p6, %r23, 0;
	mad.lo.s32 	%r36, %r35, %r9, %r17;
	mul.lo.s32 	%r37, %r36, %r1;
	setp.gt.s32 	%p7, %r36, 0;
	selp.b32 	%r38, %r36, %r2, %p7;
	add.s32 	%r105, %r38, -1;
	add.s32 	%r106, %r36, 1;
	setp.lt.s32 	%p8, %r106, %r2;
	selp.b32 	%r39, %r106, 0, %p8;
	add.s32 	%r40, %r37, %r25;
	mad.lo.s32 	%r41, %r105, %r1, %r25;
	mad.lo.s32 	%r42, %r39, %r1, %r25;
	mov.b32 	%r174, 0;
	@%p6 bra 	$L__BB10_14;
	add.s32 	%r171, %r20, 1;
	mad.lo.s32 	%r107, %r8, %r35, %r15;
	mul.lo.s32 	%r108, %r7, %r107;
	add.s32 	%r109, %r32, %r108;
	mul.lo.s32 	%r110, %r1, %r109;
	add.s32 	%r172, %r18, %r110;
	add.s32 	%r111, %r33, %r108;
	mul.lo.s32 	%r112, %r1, %r111;
	add.s32 	%r170, %r20, %r112;
	add.s32 	%r113, %r34, %r108;
	mul.lo.s32 	%r114, %r1, %r113;
	add.s32 	%r169, %r20, %r114;
	add.s32 	%r115, %r31, %r38;
	add.s32 	%r116, %r115, -1;
	mul.lo.s32 	%r117, %r1, %r116;
	add.s32 	%r168, %r20, %r117;
	add.s32 	%r118, %r31, %r39;
	mul.lo.s32 	%r119, %r1, %r118;
	add.s32 	%r167, %r20, %r119;
	add.s32 	%r166, %r20, %r110;
	add.s32 	%r165, %r18, %r119;
	add.s32 	%r164, %r18, %r117;
	add.s32 	%r163, %r18, %r112;
	add.s32 	%r162, %r18, %r114;
	mov.u32 	%r161, %r21;
	mov.u32 	%r173, %r30;
$L__BB10_7:
	setp.ge.s32 	%p9, %r36, %r2;
	setp.ge.s32 	%p10, %r24, %r3;
	add.s32 	%r67, %r161, -1;
	setp.ge.s32 	%p11, %r67, %r1;
	or.pred  	%p12, %p11, %p9;
	or.pred  	%p13, %p12, %p10;
	@%p13 bra 	$L__BB10_10;
	mul.wide.s32 	%rd5, %r172, 4;
	add.s64 	%rd6, %rd2, %rd5;
	ld.global.u32 	%r120, [%rd6];
	setp.eq.s32 	%p14, %r120, 0;
	@%p14 bra 	$L__BB10_10;
	setp.gt.s32 	%p15, %r67, 0;
	selp.b32 	%r121, %r67, %r1, %p15;
	add.s32 	%r122, %r121, -1;
	setp.lt.s32 	%p16, %r161, %r1;
	selp.b32 	%r123, %r161, 0, %p16;
	add.s32 	%r124, %r40, %r122;
	add.s32 	%r125, %r40, %r123;
	add.s32 	%r126, %r41, %r122;
	add.s32 	%r127, %r42, %r122;
	add.s32 	%r128, %r41, %r123;
	add.s32 	%r129, %r42, %r123;
	mul.wide.s32 	%rd7, %r172, 4;
	add.s64 	%rd8, %rd1, %rd7;
	mov.b32 	%r130, 1;
	st.global.u32 	[%rd8], %r130;
	mul.wide.s32 	%rd9, %r124, 4;
	add.s64 	%rd10, %rd1, %rd9;
	st.global.u32 	[%rd10], %r130;
	mul.wide.s32 	%rd11, %r125, 4;
	add.s64 	%rd12, %rd1, %rd11;
	st.global.u32 	[%rd12], %r130;
	mul.wide.s32 	%rd13, %r164, 4;
	add.s64 	%rd14, %rd1, %rd13;
	st.global.u32 	[%rd14], %r130;
	mul.wide.s32 	%rd15, %r165, 4;
	add.s64 	%rd16, %rd1, %rd15;
	st.global.u32 	[%rd16], %r130;
	mul.wide.s32 	%rd17, %r162, 4;
	add.s64 	%rd18, %rd1, %rd17;
	st.global.u32 	[%rd18], %r130;
	mul.wide.s32 	%rd19, %r163, 4;
	add.s64 	%rd20, %rd1, %rd19;
	st.global.u32 	[%rd20], %r130;
	mul.wide.s32 	%rd21, %r126, 4;
	add.s64 	%rd22, %rd1, %rd21;
	st.global.u32 	[%rd22], %r130;
	mul.wide.s32 	%rd23, %r127, 4;
	add.s64 	%rd24, %rd1, %rd23;
	st.global.u32 	[%rd24], %r130;
	mul.wide.s32 	%rd25, %r128, 4;
	add.s64 	%rd26, %rd1, %rd25;
	st.global.u32 	[%rd26], %r130;
	mul.wide.s32 	%rd27, %r129, 4;
	add.s64 	%rd28, %rd1, %rd27;
	st.global.u32 	[%rd28], %r130;
$L__BB10_10:
	add.s32 	%r68, %r171, -1;
	setp.ge.s32 	%p19, %r68, %r1;
	or.pred  	%p20, %p19, %p9;
	or.pred  	%p21, %p20, %p10;
	@%p21 bra 	$L__BB10_13;
	mul.wide.s32 	%rd29, %r166, 4;
	add.s64 	%rd30, %rd2, %rd29;
	ld.global.u32 	%r131, [%rd30];
	setp.eq.s32 	%p22, %r131, 0;
	@%p22 bra 	$L__BB10_13;
	setp.gt.s32 	%p23, %r68, 0;
	selp.b32 	%r132, %r68, %r1, %p23;
	add.s32 	%r133, %r132, -1;
	setp.lt.s32 	%p24, %r171, %r1;
	selp.b32 	%r134, %r171, 0, %p24;
	add.s32 	%r135, %r40, %r133;
	add.s32 	%r136, %r40, %r134;
	add.s32 	%r137, %r41, %r133;
	add.s32 	%r138, %r42, %r133;
	add.s32 	%r139, %r41, %r134;
	add.s32 	%r140, %r42, %r134;
	mul.wide.s32 	%rd31, %r166, 4;
	add.s64 	%rd32, %rd1, %rd31;
	mov.b32 	%r141, 1;
	st.global.u32 	[%rd32], %r141;
	mul.wide.s32 	%rd33, %r135, 4;
	add.s64 	%rd34, %rd1, %rd33;
	st.global.u32 	[%rd34], %r141;
	mul.wide.s32 	%rd35, %r136, 4;
	add.s64 	%rd36, %rd1, %rd35;
	st.global.u32 	[%rd36], %r141;
	mul.wide.s32 	%rd37, %r168, 4;
	add.s64 	%rd38, %rd1, %rd37;
	st.global.u32 	[%rd38], %r141;
	mul.wide.s32 	%rd39, %r167, 4;
	add.s64 	%rd40, %rd1, %rd39;
	st.global.u32 	[%rd40], %r141;
	mul.wide.s32 	%rd41, %r169, 4;
	add.s64 	%rd42, %rd1, %rd41;
	st.global.u32 	[%rd42], %r141;
	mul.wide.s32 	%rd43, %r170, 4;
	add.s64 	%rd44, %rd1, %rd43;
	st.global.u32 	[%rd44], %r141;
	mul.wide.s32 	%rd45, %r137, 4;
	add.s64 	%rd46, %rd1, %rd45;
	st.global.u32 	[%rd46], %r141;
	mul.wide.s32 	%rd47, %r138, 4;
	add.s64 	%rd48, %rd1, %rd47;
	st.global.u32 	[%rd48], %r141;
	mul.wide.s32 	%rd49, %r139, 4;
	add.s64 	%rd50, %rd1, %rd49;
	st.global.u32 	[%rd50], %r141;
	mul.wide.s32 	%rd51, %r140, 4;
	add.s64 	%rd52, %rd1, %rd51;
	st.global.u32 	[%rd52], %r141;
$L__BB10_13:
	add.s32 	%r173, %r173, 2;
	add.s32 	%r172, %r172, %r19;
	add.s32 	%r171, %r171, %r19;
	add.s32 	%r170, %r170, %r19;
	add.s32 	%r169, %r169, %r19;
	add.s32 	%r168, %r168, %r19;
	add.s32 	%r167, %r167, %r19;
	add.s32 	%r166, %r166, %r19;
	add.s32 	%r165, %r165, %r19;
	add.s32 	%r164, %r164, %r19;
	add.s32 	%r163, %r163, %r19;
	add.s32 	%r162, %r162, %r19;
	add.s32 	%r161, %r161, %r19;
	setp.ne.s32 	%p25, %r173, 0;
	mov.u32 	%r174, %r28;
	@%p25 bra 	$L__BB10_7;
$L__BB10_14:
	setp.ne.s32 	%p26, %r29, 0;
	@%p26 bra 	$L__BB10_18;
	setp.ge.s32 	%p27, %r36, %r2;
	setp.ge.s32 	%p28, %r24, %r3;
	mad.lo.s32 	%r83, %r174, %r6, %r18;
	setp.ge.s32 	%p29, %r83, %r1;
	or.pred  	%p30, %p29, %p27;
	or.pred  	%p31, %p30, %p28;
	@%p31 bra 	$L__BB10_18;
	add.s32 	%r84, %r40, %r83;
	mul.wide.s32 	%rd53, %r84, 4;
	add.s64 	%rd54, %rd2, %rd53;
	ld.global.u32 	%r142, [%rd54];
	setp.eq.s32 	%p32, %r142, 0;
	@%p32 bra 	$L__BB10_18;
	add.s32 	%r143, %r83, %r37;
	setp.gt.s32 	%p33, %r83, 0;
	selp.b32 	%r144, %r83, %r1, %p33;
	add.s32 	%r145, %r144, -1;
	add.s32 	%r146, %r83, 1;
	setp.lt.s32 	%p34, %r146, %r1;
	selp.b32 	%r147, %r146, 0, %p34;
	add.s32 	%r148, %r40, %r145;
	add.s32 	%r149, %r40, %r147;
	add.s32 	%r150, %r41, %r83;
	add.s32 	%r151, %r42, %r83;
	add.s32 	%r152, %r143, %r26;
	add.s32 	%r153, %r143, %r27;
	add.s32 	%r154, %r41, %r145;
	add.s32 	%r155, %r42, %r145;
	add.s32 	%r156, %r41, %r147;
	add.s32 	%r157, %r42, %r147;
	mul.wide.s32 	%rd55, %r84, 4;
	add.s64 	%rd56, %rd1, %rd55;
	mov.b32 	%r158, 1;
	st.global.u32 	[%rd56], %r158;
	mul.wide.s32 	%rd57, %r148, 4;
	add.s64 	%rd58, %rd1, %rd57;
	st.global.u32 	[%rd58], %r158;
	mul.wide.s32 	%rd59, %r149, 4;
	add.s64 	%rd60, %rd1, %rd59;
	st.global.u32 	[%rd60], %r158;
	mul.wide.s32 	%rd61, %r150, 4;
	add.s64 	%rd62, %rd1, %rd61;
	st.global.u32 	[%rd62], %r158;
	mul.wide.s32 	%rd63, %r151, 4;
	add.s64 	%rd64, %rd1, %rd63;
	st.global.u32 	[%rd64], %r158;
	mul.wide.s32 	%rd65, %r152, 4;
	add.s64 	%rd66, %rd1, %rd65;
	st.global.u32 	[%rd66], %r158;
	mul.wide.s32 	%rd67, %r153, 4;
	add.s64 	%rd68, %rd1, %rd67;
	st.global.u32 	[%rd68], %r158;
	mul.wide.s32 	%rd69, %r154, 4;
	add.s64 	%rd70, %rd1, %rd69;
	st.global.u32 	[%rd70], %r158;
	mul.wide.s32 	%rd71, %r155, 4;
	add.s64 	%rd72, %rd1, %rd71;
	st.global.u32 	[%rd72], %r158;
	mul.wide.s32 	%rd73, %r156, 4;
	add.s64 	%rd74, %rd1, %rd73;
	st.global.u32 	[%rd74], %r158;
	mul.wide.s32 	%rd75, %r157, 4;
	add.s64 	%rd76, %rd1, %rd75;
	st.global.u32 	[%rd76], %r158;
$L__BB10_18:
	add.s32 	%r160, %r35, 1;
	setp.ne.s32 	%p35, %r35, %r13;
	@%p35 bra 	$L__BB10_4;
$L__BB10_19:
	add.s32 	%r86, %r159, 1;
	setp.ne.s32 	%p36, %r159, %r12;
	mov.u32 	%r159, %r86;
	@%p36 bra 	$L__BB10_2;
$L__BB10_20:
	ret;

}
	// .globl	_Z10InitializePdS_S_S_PiS0_9InputPara
.visible .entry _Z10InitializePdS_S_S_PiS0_9InputPara(
	.param .u64 .ptr .align 1 _Z10InitializePdS_S_S_PiS0_9InputPara_param_0,
	.param .u64 .ptr .align 1 _Z10InitializePdS_S_S_PiS0_9InputPara_param_1,
	.param .u64 .ptr .align 1 _Z10InitializePdS_S_S_PiS0_9InputPara_param_2,
	.param .u64 .ptr .align 1 _Z10InitializePdS_S_S_PiS0_9InputPara_param_3,
	.param .u64 .ptr .align 1 _Z10InitializePdS_S_S_PiS0_9InputPara_param_4,
	.param .u64 .ptr .align 1 _Z10InitializePdS_S_S_PiS0_9InputPara_param_5,
	.param .align 8 .b8 _Z10InitializePdS_S_S_PiS0_9InputPara_param_6[88]
)
{
	.reg .pred 	%p<45>;
	.reg .b16 	%rs<5>;
	.reg .b32 	%r<159>;
	.reg .b32 	%f<9>;
	.reg .b64 	%rd<37>;
	.reg .b64 	%fd<165>;

	ld.param.u32 	%r57, [_Z10InitializePdS_S_S_PiS0_9InputPara_param_6+80];
	ld.param.u64 	%rd11, [_Z10InitializePdS_S_S_PiS0_9InputPara_param_0];
	ld.param.u64 	%rd7, [_Z10InitializePdS_S_S_PiS0_9InputPara_param_1];
	ld.param.u64 	%rd12, [_Z10InitializePdS_S_S_PiS0_9InputPara_param_2];
	ld.param.u64 	%rd8, [_Z10InitializePdS_S_S_PiS0_9InputPara_param_3];
	ld.param.u64 	%rd9, [_Z10InitializePdS_S_S_PiS0_9InputPara_param_4];
	ld.param.u64 	%rd10, [_Z10InitializePdS_S_S_PiS0_9InputPara_param_5];
	ld.param.v2.u32 	{%r55, %r56}, [_Z10InitializePdS_S_S_PiS0_9InputPara_param_6+72];
	ld.param.v2.u32 	{%r49, %r50}, [_Z10InitializePdS_S_S_PiS0_9InputPara_param_6];
	ld.param.v2.u32 	{%r51, %r52}, [_Z10InitializePdS_S_S_PiS0_9InputPara_param_6+8];
	cvta.to.global.u64 	%rd1, %rd12;
	cvta.to.global.u64 	%rd2, %rd11;
	mov.u32 	%r4, %ntid.x;
	mov.u32 	%r5, %nctaid.x;
	mul.lo.s32 	%r6, %r4, %r5;
	mov.u32 	%r7, %ntid.y;
	mov.u32 	%r8, %nctaid.y;
	mul.lo.s32 	%r9, %r7, %r8;
	mov.u32 	%r10, %ntid.z;
	mov.u32 	%r11, %nctaid.z;
	mul.lo.s32 	%r12, %r10, %r11;
	add.s32 	%r63, %r51, -1;
	div.s32 	%r13, %r63, %r12;
	setp.lt.s32 	%p3, %r13, 0;
	@%p3 bra 	$L__BB11_25;
	add.s32 	%r65, %r50, -1;
	div.s32 	%r14, %r65, %r9;
	mov.u32 	%r66, %tid.x;
	mov.u32 	%r15, %tid.y;
	or.b32  	%r67, %r66, %r15;
	mov.u32 	%r68, %tid.z;
	or.b32  	%r16, %r67, %r68;
	mov.u32 	%r17, %ctaid.x;
	mov.u32 	%r18, %ctaid.y;
	mov.u32 	%r19, %ctaid.z;
	mad.lo.s32 	%r20, %r19, %r10, %r68;
	shr.s32 	%r69, %r50, 31;
	shr.u32 	%r70, %r69, 30;
	add.s32 	%r71, %r50, %r70;
	shr.s32 	%r21, %r71, 2;
	shr.u32 	%r72, %r50, 31;
	add.s32 	%r73, %r50, %r72;
	shr.s32 	%r22, %r73, 1;
	mul.lo.s32 	%r74, %r50, 3;
	shr.s32 	%r75, %r74, 31;
	shr.u32 	%r76, %r75, 30;
	add.s32 	%r77, %r74, %r76;
	shr.s32 	%r23, %r77, 2;
	cvt.rn.f64.s32 	%fd1, %r50;
	cvt.rn.f64.s32 	%fd2, %r49;
	mad.lo.s32 	%r24, %r17, %r4, %r66;
	cvta.to.global.u64 	%rd3, %rd9;
	cvta.to.global.u64 	%rd4, %rd10;
	cvta.to.global.u64 	%rd5, %rd7;
	cvta.to.global.u64 	%rd6, %rd8;
	mov.b32 	%r151, 0;
$L__BB11_2:
	setp.lt.s32 	%p4, %r14, 0;
	@%p4 bra 	$L__BB11_24;
	add.s32 	%r79, %r49, -1;
	div.s32 	%r26, %r79, %r6;
	mad.lo.s32 	%r27, %r151, %r11, %r19;
	mad.lo.s32 	%r28, %r151, %r12, %r20;
	mov.b32 	%r152, 0;
$L__BB11_4:
	setp.lt.s32 	%p5, %r26, 0;
	@%p5 bra 	$L__BB11_23;
	neg.s32 	%r157, %r26;
	setp.lt.s32 	%p6, %r27, %r57;
	mad.lo.s32 	%r80, %r152, %r8, %r18;
	setp.lt.s32 	%p7, %r80, %r56;
	and.pred  	%p1, %p7, %p6;
	mad.lo.s32 	%r81, %r27, %r56, %r80;
	mul.lo.s32 	%r82, %r7, %r8;
	mad.lo.s32 	%r83, %r18, %r7, %r15;
	mad.lo.s32 	%r31, %r152, %r82, %r83;
	setp.gt.s32 	%p8, %r31, -1;
	setp.lt.s32 	%p9, %r31, %r21;
	and.pred  	%p2, %p8, %p9;
	cvt.rn.f64.s32 	%fd22, %r31;
	div.rn.f64 	%fd23, %fd22, %fd1;
	add.f64 	%fd24, %fd23, 0dBFE8000000000000;
	div.rn.f64 	%fd25, %fd24, 0d3F9999999999999A;
	fma.rn.f64 	%fd26, %fd25, 0d3FF71547652B82FE, 0d4338000000000000;
	{
	.reg .b32 %temp; 
	mov.b64 	{%r84, %temp}, %fd26;
	}
	mov.f64 	%fd27, 0dC338000000000000;
	add.rn.f64 	%fd28, %fd26, %fd27;
	fma.rn.f64 	%fd29, %fd28, 0dBFE62E42FEFA39EF, %fd25;
	fma.rn.f64 	%fd30, %fd28, 0dBC7ABC9E3B39803F, %fd29;
	fma.rn.f64 	%fd31, %fd30, 0d3E5ADE1569CE2BDF, 0d3E928AF3FCA213EA;
	fma.rn.f64 	%fd32, %fd31, %fd30, 0d3EC71DEE62401315;
	fma.rn.f64 	%fd33, %fd32, %fd30, 0d3EFA01997C89EB71;
	fma.rn.f64 	%fd34, %fd33, %fd30, 0d3F2A01A014761F65;
	fma.rn.f64 	%fd35, %fd34, %fd30, 0d3F56C16C1852B7AF;
	fma.rn.f64 	%fd36, %fd35, %fd30, 0d3F81111111122322;
	fma.rn.f64 	%fd37, %fd36, %fd30, 0d3FA55555555502A1;
	fma.rn.f64 	%fd38, %fd37, %fd30, 0d3FC5555555555511;
	fma.rn.f64 	%fd39, %fd38, %fd30, 0d3FE000000000000B;
	fma.rn.f64 	%fd40, %fd39, %fd30, 0d3FF0000000000000;
	fma.rn.f64 	%fd41, %fd40, %fd30, 0d3FF0000000000000;
	{
	.reg .b32 %temp; 
	mov.b64 	{%r85, %temp}, %fd41;
	}
	{
	.reg .b32 %temp; 
	mov.b64 	{%temp, %r86}, %fd41;
	}
	shl.b32 	%r87, %r84, 20;
	add.s32 	%r88, %r87, %r86;
	mov.b64 	%fd42, {%r85, %r88};
	{
	.reg .b32 %temp; 
	mov.b64 	{%temp, %r89}, %fd25;
	}
	mov.b32 	%f1, %r89;
	abs.f32 	%f2, %f1;
	setp.lt.f32 	%p10, %f2, 0f4086232B;
	setp.lt.f64 	%p11, %fd25, 0d0000000000000000;
	add.f64 	%fd43, %fd25, 0d7FF0000000000000;
	selp.f64 	%fd44, 0d0000000000000000, %fd43, %p11;
	setp.geu.f32 	%p12, %f2, 0f40874800;
	shr.u32 	%r90, %r84, 31;
	add.s32 	%r91, %r84, %r90;
	shr.s32 	%r92, %r91, 1;
	shl.b32 	%r93, %r92, 20;
	add.s32 	%r94, %r86, %r93;
	mov.b64 	%fd45, {%r85, %r94};
	sub.s32 	%r95, %r84, %r92;
	shl.b32 	%r96, %r95, 20;
	add.s32 	%r97, %r96, 1072693248;
	mov.b32 	%r98, 0;
	mov.b64 	%fd46, {%r98, %r97};
	mul.f64 	%fd47, %fd46, %fd45;
	mov.f64 	%fd48, 0d3FE8000000000000;
	sub.f64 	%fd49, %fd48, %fd23;
	div.rn.f64 	%fd50, %fd49, 0d3F9999999999999A;
	fma.rn.f64 	%fd51, %fd50, 0d3FF71547652B82FE, 0d4338000000000000;
	{
	.reg .b32 %temp; 
	mov.b64 	{%r99, %temp}, %fd51;
	}
	add.rn.f64 	%fd52, %fd51, %fd27;
	fma.rn.f64 	%fd53, %fd52, 0dBFE62E42FEFA39EF, %fd50;
	fma.rn.f64 	%fd54, %fd52, 0dBC7ABC9E3B39803F, %fd53;
	fma.rn.f64 	%fd55, %fd54, 0d3E5ADE1569CE2BDF, 0d3E928AF3FCA213EA;
	fma.rn.f64 	%fd56, %fd55, %fd54, 0d3EC71DEE62401315;
	fma.rn.f64 	%fd57, %fd56, %fd54, 0d3EFA01997C89EB71;
	fma.rn.f64 	%fd58, %fd57, %fd54, 0d3F2A01A014761F65;
	fma.rn.f64 	%fd59, %fd58, %fd54, 0d3F56C16C1852B7AF;
	fma.rn.f64 	%fd60, %fd59, %fd54, 0d3F81111111122322;
	fma.rn.f64 	%fd61, %fd60, %fd54, 0d3FA55555555502A1;
	fma.rn.f64 	%fd62, %fd61, %fd54, 0d3FC5555555555511;
	fma.rn.f64 	%fd63, %fd62, %fd54, 0d3FE000000000000B;
	fma.rn.f64 	%fd64, %fd63, %fd54, 0d3FF0000000000000;
	fma.rn.f64 	%fd65, %fd64, %fd54, 0d3FF0000000000000;
	{
	.reg .b32 %temp; 
	mov.b64 	{%r100, %temp}, %fd65;
	}
	{
	.reg .b32 %temp; 
	mov.b64 	{%temp, %r101}, %fd65;
	}
	shl.b32 	%r102, %r99, 20;
	add.s32 	%r103, %r102, %r101;
	mov.b64 	%fd66, {%r100, %r103};
	{
	.reg .b32 %temp; 
	mov.b64 	{%temp, %r104}, %fd50;
	}
	mov.b32 	%f3, %r104;
	abs.f32 	%f4, %f3;
	setp.lt.f32 	%p13, %f4, 0f4086232B;
	setp.lt.f64 	%p14, %fd50, 0d0000000000000000;
	add.f64 	%fd67, %fd50, 0d7FF0000000000000;
	selp.f64 	%fd68, 0d0000000000000000, %fd67, %p14;
	setp.geu.f32 	%p15, %f4, 0f40874800;
	shr.u32 	%r105, %r99, 31;
	add.s32 	%r106, %r99, %r105;
	shr.s32 	%r107, %r106, 1;
	shl.b32 	%r108, %r107, 20;
	add.s32 	%r109, %r101, %r108;
	mov.b64 	%fd69, {%r100, %r109};
	sub.s32 	%r110, %r99, %r107;
	shl.b32 	%r111, %r110, 20;
	add.s32 	%r112, %r111, 1072693248;
	mov.b64 	%fd70, {%r98, %r112};
	mul.f64 	%fd71, %fd70, %fd69;
	mov.f64 	%fd72, 0d3FD0000000000000;
	sub.f64 	%fd73, %fd72, %fd23;
	div.rn.f64 	%fd74, %fd73, 0d3F9999999999999A;
	fma.rn.f64 	%fd75, %fd74, 0d3FF71547652B82FE, 0d4338000000000000;
	{
	.reg .b32 %temp; 
	mov.b64 	{%r113, %temp}, %fd75;
	}
	add.rn.f64 	%fd76, %fd75, %fd27;
	fma.rn.f64 	%fd77, %fd76, 0dBFE62E42FEFA39EF, %fd74;
	fma.rn.f64 	%fd78, %fd76, 0dBC7ABC9E3B39803F, %fd77;
	fma.rn.f64 	%fd79, %fd78, 0d3E5ADE1569CE2BDF, 0d3E928AF3FCA213EA;
	fma.rn.f64 	%fd80, %fd79, %fd78, 0d3EC71DEE62401315;
	fma.rn.f64 	%fd81, %fd80, %fd78, 0d3EFA01997C89EB71;
	fma.rn.f64 	%fd82, %fd81, %fd78, 0d3F2A01A014761F65;
	fma.rn.f64 	%fd83, %fd82, %fd78, 0d3F56C16C1852B7AF;
	fma.rn.f64 	%fd84, %fd83, %fd78, 0d3F81111111122322;
	fma.rn.f64 	%fd85, %fd84, %fd78, 0d3FA55555555502A1;
	fma.rn.f64 	%fd86, %fd85, %fd78, 0d3FC5555555555511;
	fma.rn.f64 	%fd87, %fd86, %fd78, 0d3FE000000000000B;
	fma.rn.f64 	%fd88, %fd87, %fd78, 0d3FF0000000000000;
	fma.rn.f64 	%fd89, %fd88, %fd78, 0d3FF0000000000000;
	{
	.reg .b32 %temp; 
	mov.b64 	{%r114, %temp}, %fd89;
	}
	{
	.reg .b32 %temp; 
	mov.b64 	{%temp, %r115}, %fd89;
	}
	shl.b32 	%r116, %r113, 20;
	add.s32 	%r117, %r116, %r115;
	mov.b64 	%fd90, {%r114, %r117};
	{
	.reg .b32 %temp; 
	mov.b64 	{%temp, %r118}, %fd74;
	}
	mov.b32 	%f5, %r118;
	abs.f32 	%f6, %f5;
	setp.lt.f32 	%p16, %f6, 0f4086232B;
	setp.lt.f64 	%p17, %fd74, 0d0000000000000000;
	add.f64 	%fd91, %fd74, 0d7FF0000000000000;
	selp.f64 	%fd92, 0d0000000000000000, %fd91, %p17;
	setp.geu.f32 	%p18, %f6, 0f40874800;
	shr.u32 	%r119, %r113, 31;
	add.s32 	%r120, %r113, %r119;
	shr.s32 	%r121, %r120, 1;
	shl.b32 	%r122, %r121, 20;
	add.s32 	%r123, %r115, %r122;
	mov.b64 	%fd93, {%r114, %r123};
	sub.s32 	%r124, %r113, %r121;
	shl.b32 	%r125, %r124, 20;
	add.s32 	%r126, %r125, 1072693248;
	mov.b64 	%fd94, {%r98, %r126};
	mul.f64 	%fd95, %fd94, %fd93;
	cvt.rn.f64.u32 	%fd96, %r31;
	div.rn.f64 	%fd97, %fd96, %fd1;
	add.f64 	%fd98, %fd97, 0dBFD0000000000000;
	div.rn.f64 	%fd99, %fd98, 0d3F9999999999999A;
	fma.rn.f64 	%fd100, %fd99, 0d3FF71547652B82FE, 0d4338000000000000;
	{
	.reg .b32 %temp; 
	mov.b64 	{%r127, %temp}, %fd100;
	}
	add.rn.f64 	%fd101, %fd100, %fd27;
	fma.rn.f64 	%fd102, %fd101, 0dBFE62E42FEFA39EF, %fd99;
	fma.rn.f64 	%fd103, %fd101, 0dBC7ABC9E3B39803F, %fd102;
	fma.rn.f64 	%fd104, %fd103, 0d3E5ADE1569CE2BDF, 0d3E928AF3FCA213EA;
	fma.rn.f64 	%fd105, %fd104, %fd103, 0d3EC71DEE62401315;
	fma.rn.f64 	%fd106, %fd105, %fd103, 0d3EFA01997C89EB71;
	fma.rn.f64 	%fd107, %fd106, %fd103, 0d3F2A01A014761F65;
	fma.rn.f64 	%fd108, %fd107, %fd103, 0d3F56C16C1852B7AF;
	fma.rn.f64 	%fd109, %fd108, %fd103, 0d3F81111111122322;
	fma.rn.f64 	%fd110, %fd109, %fd103, 0d3FA55555555502A1;
	fma.rn.f64 	%fd111, %fd110, %fd103, 0d3FC5555555555511;
	fma.rn.f64 	%fd112, %fd111, %fd103, 0d3FE000000000000B;
	fma.rn.f64 	%fd113, %fd112, %fd103, 0d3FF0000000000000;
	fma.rn.f64 	%fd114, %fd113, %fd103, 0d3FF0000000000000;
	{
	.reg .b32 %temp; 
	mov.b64 	{%r128, %temp}, %fd114;
	}
	{
	.reg .b32 %temp; 
	mov.b64 	{%temp, %r129}, %fd114;
	}
	shl.b32 	%r130, %r127, 20;
	add.s32 	%r131, %r130, %r129;
	mov.b64 	%fd115, {%r128, %r131};
	{
	.reg .b32 %temp; 
	mov.b64 	{%temp, %r132}, %fd99;
	}
	mov.b32 	%f7, %r132;
	abs.f32 	%f8, %f7;
	setp.lt.f32 	%p19, %f8, 0f4086232B;
	setp.lt.f64 	%p20, %fd99, 0d0000000000000000;
	add.f64 	%fd116, %fd99, 0d7FF0000000000000;
	selp.f64 	%fd117, 0d0000000000000000, %fd116, %p20;
	setp.geu.f32 	%p21, %f8, 0f40874800;
	shr.u32 	%r133, %r127, 31;
	add.s32 	%r134, %r127, %r133;
	shr.s32 	%r135, %r134, 1;
	shl.b32 	%r136, %r135, 20;
	add.s32 	%r137, %r129, %r136;
	mov.b64 	%fd118, {%r128, %r137};
	sub.s32 	%r138, %r127, %r135;
	shl.b32 	%r139, %r138, 20;
	add.s32 	%r140, %r139, 1072693248;
	mov.b64 	%fd119, {%r98, %r140};
	mul.f64 	%fd120, %fd119, %fd118;
	selp.f64 	%fd121, %fd44, %fd47, %p12;
	selp.f64 	%fd122, %fd42, %fd121, %p10;
	mul.f64 	%fd123, %fd122, 0d3FE0000000000000;
	mov.f64 	%fd124, 0d4000000000000000;
	sub.f64 	%fd3, %fd124, %fd123;
	add.f64 	%fd4, %fd123, 0dBFE0000000000000;
	selp.f64 	%fd125, %fd68, %fd71, %p15;
	selp.f64 	%fd126, %fd66, %fd125, %p13;
	mul.f64 	%fd127, %fd126, 0d3FE0000000000000;
	add.f64 	%fd5, %fd127, 0d3FF0000000000000;
	mov.f64 	%fd128, 0d3FE0000000000000;
	sub.f64 	%fd6, %fd128, %fd127;
	selp.f64 	%fd129, %fd92, %fd95, %p18;
	selp.f64 	%fd130, %fd90, %fd129, %p16;
	mul.f64 	%fd131, %fd130, 0d3FE0000000000000;
	sub.f64 	%fd7, %fd124, %fd131;
	add.f64 	%fd8, %fd131, 0dBFE0000000000000;
	selp.f64 	%fd132, %fd117, %fd120, %p21;
	selp.f64 	%fd133, %fd115, %fd132, %p19;
	mul.f64 	%fd134, %fd133, 0d3FE0000000000000;
	add.f64 	%fd9, %fd134, 0d3FF0000000000000;
	sub.f64 	%fd10, %fd128, %fd134;
	mad.lo.s32 	%r141, %r28, %r50, %r15;
	mad.lo.s32 	%r142, %r7, %r80, %r141;
	mad.lo.s32 	%r156, %r49, %r142, %r24;
	mad.lo.s32 	%r154, %r81, %r55, %r17;
	not.pred 	%p24, %p1;
	not.pred 	%p31, %p2;
	mov.u32 	%r153, %r17;
	mov.u32 	%r155, %r24;
$L__BB11_6:
	setp.ne.s32 	%p22, %r16, 0;
	@%p22 bra 	$L__BB11_9;
	setp.ge.s32 	%p23, %r153, %r55;
	or.pred  	%p25, %p23, %p24;
	@%p25 bra 	$L__BB11_9;
	mul.wide.s32 	%rd13, %r154, 4;
	add.s64 	%rd14, %rd3, %rd13;
	mov.b32 	%r143, 1;
	st.global.u32 	[%rd14], %r143;
	add.s64 	%rd15, %rd4, %rd13;
	mov.b32 	%r144, 0;
	st.global.u32 	[%rd15], %r144;
$L__BB11_9:
	setp.ge.s32 	%p26, %r31, %r50;
	setp.ge.s32 	%p27, %r28, %r51;
	setp.ge.s32 	%p28, %r155, %r49;
	or.pred  	%p29, %p28, %p26;
	or.pred  	%p30, %p29, %p27;
	@%p30 bra 	$L__BB11_22;
	mul.wide.s32 	%rd16, %r156, 8;
	add.s64 	%rd17, %rd5, %rd16;
	mov.b64 	%rd18, 4612811918334230528;
	st.global.u64 	[%rd17], %rd18;
	@%p31 bra 	$L__BB11_12;
	add.s64 	%rd29, %rd2, %rd16;
	st.global.f64 	[%rd29], %fd9;
	add.s64 	%rd30, %rd1, %rd16;
	st.global.f64 	[%rd30], %fd10;
	bra.uni 	$L__BB11_17;
$L__BB11_12:
	setp.ge.s32 	%p33, %r31, %r22;
	or.pred  	%p34, %p9, %p33;
	@%p34 bra 	$L__BB11_14;
	add.s64 	%rd26, %rd2, %rd16;
	st.global.f64 	[%rd26], %fd7;
	add.s64 	%rd27, %rd1, %rd16;
	st.global.f64 	[%rd27], %fd8;
	bra.uni 	$L__BB11_17;
$L__BB11_14:
	setp.lt.s32 	%p35, %r31, %r22;
	setp.ge.s32 	%p36, %r31, %r23;
	or.pred  	%p37, %p35, %p36;
	@%p37 bra 	$L__BB11_16;
	add.s64 	%rd20, %rd2, %rd16;
	st.global.f64 	[%rd20], %fd3;
	add.s64 	%rd21, %rd1, %rd16;
	st.global.f64 	[%rd21], %fd4;
	bra.uni 	$L__BB11_17;
$L__BB11_16:
	add.s64 	%rd23, %rd2, %rd16;
	st.global.f64 	[%rd23], %fd5;
	add.s64 	%rd24, %rd1, %rd16;
	st.global.f64 	[%rd24], %fd6;
$L__BB11_17:
	cvt.rn.f64.s32 	%fd135, %r155;
	mul.f64 	%fd136, %fd135, 0d402921FB54442D18;
	div.rn.f64 	%fd11, %fd136, %fd2;
	abs.f64 	%fd12, %fd11;
	setp.neu.f64 	%p38, %fd12, 0d7FF0000000000000;
	@%p38 bra 	$L__BB11_19;
	mov.f64 	%fd142, 0d0000000000000000;
	mul.rn.f64 	%fd164, %fd11, %fd142;
	mov.b32 	%r158, 0;
	bra.uni 	$L__BB11_21;
$L__BB11_19:
	mul.f64 	%fd137, %fd11, 0d3FE45F306DC9C883;
	cvt.rni.s32.f64 	%r158, %fd137;
	cvt.rn.f64.s32 	%fd138, %r158;
	fma.rn.f64 	%fd139, %fd138, 0dBFF921FB54442D18, %fd11;
	fma.rn.f64 	%fd140, %fd138, 0dBC91A62633145C00, %fd139;
	fma.rn.f64 	%fd164, %fd138, 0dB97B839A252049C0, %fd140;
	setp.ltu.f64 	%p39, %fd12, 0d41E0000000000000;
	@%p39 bra 	$L__BB11_21;
	{ // callseq 0, 0
	.param .b64 param0;
	st.param.f64 	[param0], %fd11;
	.param .align 16 .b8 retval0[16];
	call.uni (retval0), 
	__internal_trig_reduction_slowpathd, 
	(
	param0
	);
	ld.param.f64 	%fd164, [retval0];
	ld.param.b32 	%r158, [retval0+8];
	} // callseq 0
$L__BB11_21:
	shl.b32 	%r148, %r158, 6;
	cvt.u64.u32 	%rd31, %r148;
	and.b64  	%rd32, %rd31, 64;
	mov.u64 	%rd33, __cudart_sin_cos_coeffs;
	add.s64 	%rd34, %rd33, %rd32;
	mul.rn.f64 	%fd143, %fd164, %fd164;
	and.b32  	%r149, %r158, 1;
	setp.eq.b32 	%p40, %r149, 1;
	selp.f64 	%fd144, 0dBDA8FF8320FD8164, 0d3DE5DB65F9785EBA, %p40;
	ld.global.nc.v2.f64 	{%fd145, %fd146}, [%rd34];
	fma.rn.f64 	%fd147, %fd144, %fd143, %fd145;
	fma.rn.f64 	%fd148, %fd147, %fd143, %fd146;
	ld.global.nc.v2.f64 	{%fd149, %fd150}, [%rd34+16];
	fma.rn.f64 	%fd151, %fd148, %fd143, %fd149;
	fma.rn.f64 	%fd152, %fd151, %fd143, %fd150;
	ld.global.nc.v2.f64 	{%fd153, %fd154}, [%rd34+32];
	fma.rn.f64 	%fd155, %fd152, %fd143, %fd153;
	fma.rn.f64 	%fd156, %fd155, %fd143, %fd154;
	fma.rn.f64 	%fd157, %fd156, %fd164, %fd164;
	fma.rn.f64 	%fd158, %fd156, %fd143, 0d3FF0000000000000;
	selp.f64 	%fd159, %fd158, %fd157, %p40;
	and.b32  	%r150, %r158, 2;
	setp.eq.s32 	%p41, %r150, 0;
	mov.f64 	%fd160, 0d0000000000000000;
	sub.f64 	%fd161, %fd160, %fd159;
	selp.f64 	%fd162, %fd159, %fd161, %p41;
	mul.f64 	%fd163, %fd162, 0d3F847AE147AE147B;
	mul.wide.s32 	%rd35, %r156, 8;
	add.s64 	%rd36, %rd6, %rd35;
	st.global.f64 	[%rd36], %fd163;
$L__BB11_22:
	add.s32 	%r157, %r157, 1;
	add.s32 	%r156, %r156, %r6;
	add.s32 	%r155, %r155, %r6;
	add.s32 	%r154, %r154, %r5;
	add.s32 	%r153, %r153, %r5;
	setp.ne.s32 	%p42, %r157, 1;
	@%p42 bra 	$L__BB11_6;
$L__BB11_23:
	add.s32 	%r47, %r152, 1;
	setp.ne.s32 	%p43, %r152, %r14;
	mov.u32 	%r152, %r47;
	@%p43 bra 	$L__BB11_4;
$L__BB11_24:
	add.s32 	%r48, %r151, 1;
	setp.ne.s32 	%p44, %r151, %r13;
	mov.u32 	%r151, %r48;
	@%p44 bra 	$L__BB11_2;
$L__BB11_25:
	ret;

}
	// .globl	_Z12ConservationPdS_S_S_dddd9InputPara
.visible .entry _Z12ConservationPdS_S_S_dddd9InputPara(
	.param .u64 .ptr .align 1 _Z12ConservationPdS_S_S_dddd9InputPara_param_0,
	.param .u64 .ptr .align 1 _Z12ConservationPdS_S_S_dddd9InputPara_param_1,
	.param .u64 .ptr .align 1 _Z12ConservationPdS_S_S_dddd9InputPara_param_2,
	.param .u64 .ptr .align 1 _Z12ConservationPdS_S_S_dddd9InputPara_param_3,
	.param .f64 _Z12ConservationPdS_S_S_dddd9InputPara_param_4,
	.param .f64 _Z12ConservationPdS_S_S_dddd9InputPara_param_5,
	.param .f64 _Z12ConservationPdS_S_S_dddd9InputPara_param_6,
	.param .f64 _Z12ConservationPdS_S_S_dddd9InputPara_param_7,
	.param .align 8 .b8 _Z12ConservationPdS_S_S_dddd9InputPara_param_8[88]
)
{
	.reg .pred 	%p<46>;
	.reg .b16 	%rs<5>;
	.reg .b32 	%r<130>;
	.reg .b64 	%rd<44>;
	.reg .b64 	%fd<66>;

	ld.param.u64 	%rd5, [_Z12ConservationPdS_S_S_dddd9InputPara_param_0];
	ld.param.u64 	%rd6, [_Z12ConservationPdS_S_S_dddd9InputPara_param_1];
	ld.param.u64 	%rd7, [_Z12ConservationPdS_S_S_dddd9InputPara_param_2];
	ld.param.u64 	%rd8, [_Z12ConservationPdS_S_S_dddd9InputPara_param_3];
	ld.param.f64 	%fd1, [_Z12ConservationPdS_S_S_dddd9InputPara_param_4];
	ld.param.f64 	%fd2, [_Z12ConservationPdS_S_S_dddd9InputPara_param_5];
	ld.param.f64 	%fd3, [_Z12ConservationPdS_S_S_dddd9InputPara_param_6];
	ld.param.f64 	%fd4, [_Z12ConservationPdS_S_S_dddd9InputPara_param_7];
	ld.param.v2.u32 	{%r53, %r54}, [_Z12ConservationPdS_S_S_dddd9InputPara_param_8];
	ld.param.v2.u32 	{%r55, %r56}, [_Z12ConservationPdS_S_S_dddd9InputPara_param_8+8];
	cvta.to.global.u64 	%rd1, %rd8;
	cvta.to.global.u64 	%rd2, %rd7;
	cvta.to.global.u64 	%rd3, %rd6;
	cvta.to.global.u64 	%rd4, %rd5;
	mov.u32 	%r67, %ntid.x;
	mov.u32 	%r68, %nctaid.x;
	mul.lo.s32 	%r3, %r67, %r68;
	mov.u32 	%r4, %ntid.y;
	mov.u32 	%r5, %nctaid.y;
	mul.lo.s32 	%r6, %r4, %r5;
	mov.u32 	%r69, %ntid.z;
	mov.u32 	%r70, %nctaid.z;
	mul.lo.s32 	%r7, %r69, %r70;
	add.s32 	%r71, %r55, -1;
	div.s32 	%r8, %r71, %r7;
	setp.lt.s32 	%p1, %r8, 0;
	@%p1 bra 	$L__BB12_27;
	add.s32 	%r73, %r54, -1;
	div.s32 	%r9, %r73, %r6;
	mov.u32 	%r10, %ctaid.y;
	mov.b32 	%r118, 0;
	mov.u32 	%r11, %tid.y;
$L__BB12_2:
	setp.lt.s32 	%p2, %r9, 0;
	@%p2 bra 	$L__BB12_26;
	add.s32 	%r75, %r53, -1;
	div.s32 	%r13, %r75, %r3;
	mov.u32 	%r76, %ctaid.z;
	mov.u32 	%r77, %ntid.z;
	mov.u32 	%r78, %tid.z;
	mad.lo.s32 	%r79, %r76, %r77, %r78;
	mad.lo.s32 	%r14, %r118, %r7, %r79;
	add.s32 	%r80, %r13, 1;
	and.b32  	%r15, %r80, -4;
	mov.b32 	%r119, 0;
$L__BB12_4:
	mov.u32 	%r16, %r119;
	setp.lt.s32 	%p3, %r13, 0;
	@%p3 bra 	$L__BB12_25;
	setp.lt.u32 	%p4, %r13, 3;
	mul.lo.s32 	%r82, %r4, %r5;
	mad.lo.s32 	%r83, %r10, %r4, %r11;
	mad.lo.s32 	%r17, %r16, %r82, %r83;
	mov.b32 	%r129, 0;
	@%p4 bra 	$L__BB12_16;
	add.s32 	%r84, %r13, 1;
	and.b32  	%r85, %r84, -4;
	neg.s32 	%r128, %r85;
	mad.lo.s32 	%r86, %r5, %r16, %r10;
	mad.lo.s32 	%r87, %r14, %r54, %r11;
	mad.lo.s32 	%r88, %r4, %r86, %r87;
	mul.lo.s32 	%r89, %r53, %r88;
	mov.u32 	%r90, %tid.x;
	mov.u32 	%r91, %ntid.x;
	mov.u32 	%r92, %nctaid.x;
	mov.u32 	%r93, %ctaid.x;
	add.s32 	%r94, %r92, %r93;
	mad.lo.s32 	%r127, %r91, %r94, %r90;
	add.s32 	%r126, %r127, %r89;
	shl.b32 	%r95, %r92, 1;
	add.s32 	%r96, %r93, %r95;
	mad.lo.s32 	%r125, %r91, %r96, %r90;
	add.s32 	%r124, %r125, %r89;
	mad.lo.s32 	%r97, %r92, 3, %r93;
	mad.lo.s32 	%r123, %r91, %r97, %r90;
	add.s32 	%r122, %r123, %r89;
	mad.lo.s32 	%r120, %r93, %r91, %r90;
	add.s32 	%r121, %r120, %r89;
$L__BB12_7:
	setp.ge.s32 	%p5, %r17, %r54;
	setp.ge.s32 	%p6, %r14, %r55;
	setp.ge.s32 	%p7, %r120, %r53;
	or.pred  	%p8, %p7, %p5;
	or.pred  	%p9, %p8, %p6;
	@%p9 bra 	$L__BB12_9;
	mul.wide.s32 	%rd9, %r121, 8;
	add.s64 	%rd10, %rd4, %rd9;
	ld.global.f64 	%fd10, [%rd10];
	sub.f64 	%fd11, %fd10, %fd1;
	st.global.f64 	[%rd10], %fd11;
	add.s64 	%rd11, %rd3, %rd9;
	ld.global.f64 	%fd12, [%rd11];
	sub.f64 	%fd13, %fd12, %fd2;
	st.global.f64 	[%rd11], %fd13;
	add.s64 	%rd12, %rd2, %rd9;
	ld.global.f64 	%fd14, [%rd12];
	sub.f64 	%fd15, %fd14, %fd3;
	st.global.f64 	[%rd12], %fd15;
	add.s64 	%rd13, %rd1, %rd9;
	ld.global.f64 	%fd16, [%rd13];
	sub.f64 	%fd17, %fd16, %fd4;
	st.global.f64 	[%rd13], %fd17;
$L__BB12_9:
	setp.ge.s32 	%p12, %r127, %r53;
	or.pred  	%p13, %p12, %p5;
	or.pred  	%p14, %p13, %p6;
	@%p14 bra 	$L__BB12_11;
	mul.wide.s32 	%rd14, %r126, 8;
	add.s64 	%rd15, %rd4, %rd14;
	ld.global.f64 	%fd18, [%rd15];
	sub.f64 	%fd19, %fd18, %fd1;
	st.global.f64 	[%rd15], %fd19;
	add.s64 	%rd16, %rd3, %rd14;
	ld.global.f64 	%fd20, [%rd16];
	sub.f64 	%fd21, %fd20, %fd2;
	st.global.f64 	[%rd16], %fd21;
	add.s64 	%rd17, %rd2, %rd14;
	ld.global.f64 	%fd22, [%rd17];
	sub.f64 	%fd23, %fd22, %fd3;
	st.global.f64 	[%rd17], %fd23;
	add.s64 	%rd18, %rd1, %rd14;
	ld.global.f64 	%fd24, [%rd18];
	sub.f64 	%fd25, %fd24, %fd4;
	st.global.f64 	[%rd18], %fd25;
$L__BB12_11:
	setp.ge.s32 	%p17, %r125, %r53;
	or.pred  	%p18, %p17, %p5;
	or.pred  	%p19, %p18, %p6;
	@%p19 bra 	$L__BB12_13;
	mul.wide.s32 	%rd19, %r124, 8;
	add.s64 	%rd20, %rd4, %rd19;
	ld.global.f64 	%fd26, [%rd20];
	sub.f64 	%fd27, %fd26, %fd1;
	st.global.f64 	[%rd20], %fd27;
	add.s64 	%rd21, %rd3, %rd19;
	ld.global.f64 	%fd28, [%rd21];
	sub.f64 	%fd29, %fd28, %fd2;
	st.global.f64 	[%rd21], %fd29;
	add.s64 	%rd22, %rd2, %rd19;
	ld.global.f64 	%fd30, [%rd22];
	sub.f64 	%fd31, %fd30, %fd3;
	st.global.f64 	[%rd22], %fd31;
	add.s64 	%rd23, %rd1, %rd19;
	ld.global.f64 	%fd32, [%rd23];
	sub.f64 	%fd33, %fd32, %fd4;
	st.global.f64 	[%rd23], %fd33;
$L__BB12_13:
	setp.ge.s32 	%p22, %r123, %r53;
	or.pred  	%p23, %p22, %p5;
	or.pred  	%p24, %p23, %p6;
	@%p24 bra 	$L__BB12_15;
	mul.wide.s32 	%rd24, %r122, 8;
	add.s64 	%rd25, %rd4, %rd24;
	ld.global.f64 	%fd34, [%rd25];
	sub.f64 	%fd35, %fd34, %fd1;
	st.global.f64 	[%rd25], %fd35;
	add.s64 	%rd26, %rd3, %rd24;
	ld.global.f64 	%fd36, [%rd26];
	sub.f64 	%fd37, %fd36, %fd2;
	st.global.f64 	[%rd26], %fd37;
	add.s64 	%rd27, %rd2, %rd24;
	ld.global.f64 	%fd38, [%rd27];
	sub.f64 	%fd39, %fd38, %fd3;
	st.global.f64 	[%rd27], %fd39;
	add.s64 	%rd28, %rd1, %rd24;
	ld.global.f64 	%fd40, [%rd28];
	sub.f64 	%fd41, %fd40, %fd4;
	st.global.f64 	[%rd28], %fd41;
$L__BB12_15:
	add.s32 	%r128, %r128, 4;
	shl.b32 	%r98, %r3, 2;
	add.s32 	%r127, %r127, %r98;
	add.s32 	%r126, %r126, %r98;
	add.s32 	%r125, %r125, %r98;
	add.s32 	%r124, %r124, %r98;
	add.s32 	%r123, %r123, %r98;
	add.s32 	%r122, %r122, %r98;
	add.s32 	%r121, %r121, %r98;
	add.s32 	%r120, %r120, %r98;
	setp.ne.s32 	%p25, %r128, 0;
	mov.u32 	%r129, %r15;
	@%p25 bra 	$L__BB12_7;
$L__BB12_16:
	add.s32 	%r99, %r13, 1;
	and.b32  	%r100, %r99, 3;
	setp.eq.s32 	%p26, %r100, 0;
	@%p26 bra 	$L__BB12_25;
	mul.lo.s32 	%r46, %r14, %r54;
	setp.ge.s32 	%p27, %r17, %r54;
	setp.ge.s32 	%p28, %r14, %r55;
	mov.u32 	%r101, %ctaid.x;
	mov.u32 	%r102, %ntid.x;
	mov.u32 	%r103, %tid.x;
	mad.lo.s32 	%r104, %r101, %r102, %r103;
	mad.lo.s32 	%r47, %r129, %r3, %r104;
	setp.ge.s32 	%p29, %r47, %r53;
	or.pred  	%p30, %p29, %p27;
	or.pred  	%p31, %p30, %p28;
	@%p31 bra 	$L__BB12_19;
	add.s32 	%r105, %r17, %r46;
	mad.lo.s32 	%r106, %r105, %r53, %r47;
	mul.wide.s32 	%rd29, %r106, 8;
	add.s64 	%rd30, %rd4, %rd29;
	ld.global.f64 	%fd42, [%rd30];
	sub.f64 	%fd43, %fd42, %fd1;
	st.global.f64 	[%rd30], %fd43;
	add.s64 	%rd31, %rd3, %rd29;
	ld.global.f64 	%fd44, [%rd31];
	sub.f64 	%fd45, %fd44, %fd2;
	st.global.f64 	[%rd31], %fd45;
	add.s64 	%rd32, %rd2, %rd29;
	ld.global.f64 	%fd46, [%rd32];
	sub.f64 	%fd47, %fd46, %fd3;
	st.global.f64 	[%rd32], %fd47;
	add.s64 	%rd33, %rd1, %rd29;
	ld.global.f64 	%fd48, [%rd33];
	sub.f64 	%fd49, %fd48, %fd4;
	st.global.f64 	[%rd33], %fd49;
$L__BB12_19:
	setp.eq.s32 	%p32, %r100, 1;
	@%p32 bra 	$L__BB12_25;
	setp.ge.s32 	%p33, %r17, %r54;
	setp.ge.s32 	%p34, %r14, %r55;
	add.s32 	%r48, %r47, %r3;
	setp.ge.s32 	%p35, %r48, %r53;
	or.pred  	%p36, %p35, %p33;
	or.pred  	%p37, %p36, %p34;
	@%p37 bra 	$L__BB12_22;
	add.s32 	%r109, %r17, %r46;
	mad.lo.s32 	%r110, %r109, %r53, %r48;
	mul.wide.s32 	%rd34, %r110, 8;
	add.s64 	%rd35, %rd4, %rd34;
	ld.global.f64 	%fd50, [%rd35];
	sub.f64 	%fd51, %fd50, %fd1;
	st.global.f64 	[%rd35], %fd51;
	add.s64 	%rd36, %rd3, %rd34;
	ld.global.f64 	%fd52, [%rd36];
	sub.f64 	%fd53, %fd52, %fd2;
	st.global.f64 	[%rd36], %fd53;
	add.s64 	%rd37, %rd2, %rd34;
	ld.global.f64 	%fd54, [%rd37];
	sub.f64 	%fd55, %fd54, %fd3;
	st.global.f64 	[%rd37], %fd55;
	add.s64 	%rd38, %rd1, %rd34;
	ld.global.f64 	%fd56, [%rd38];
	sub.f64 	%fd57, %fd56, %fd4;
	st.global.f64 	[%rd38], %fd57;
$L__BB12_22:
	setp.eq.s32 	%p38, %r100, 2;
	@%p38 bra 	$L__BB12_25;
	setp.ge.s32 	%p39, %r17, %r54;
	setp.ge.s32 	%p40, %r14, %r55;
	add.s32 	%r49, %r48, %r3;
	setp.ge.s32 	%p41, %r49, %r53;
	or.pred  	%p42, %p41, %p39;
	or.pred  	%p43, %p42, %p40;
	@%p43 bra 	$L__BB12_25;
	mad.lo.s32 	%r113, %r10, %r4, %r11;
	mul.lo.s32 	%r114, %r4, %r5;
	mad.lo.s32 	%r115, %r16, %r114, %r113;
	add.s32 	%r116, %r115, %r46;
	mad.lo.s32 	%r117, %r116, %r53, %r49;
	mul.wide.s32 	%rd39, %r117, 8;
	add.s64 	%rd40, %rd4, %rd39;
	ld.global.f64 	%fd58, [%rd40];
	sub.f64 	%fd59, %fd58, %fd1;
	st.global.f64 	[%rd40], %fd59;
	add.s64 	%rd41, %rd3, %rd39;
	ld.global.f64 	%fd60, [%rd41];
	sub.f64 	%fd61, %fd60, %fd2;
	st.global.f64 	[%rd41], %fd61;
	add.s64 	%rd42, %rd2, %rd39;
	ld.global.f64 	%fd62, [%rd42];
	sub.f64 	%fd63, %fd62, %fd3;
	st.global.f64 	[%rd42], %fd63;
	add.s64 	%rd43, %rd1, %rd39;
	ld.global.f64 	%fd64, [%rd43];
	sub.f64 	%fd65, %fd64, %fd4;
	st.global.f64 	[%rd43], %fd65;
$L__BB12_25:
	add.s32 	%r119, %r16, 1;
	setp.ne.s32 	%p44, %r16, %r9;
	@%p44 bra 	$L__BB12_4;
$L__BB12_26:
	add.s32 	%r52, %r118, 1;
	setp.ne.s32 	%p45, %r118, %r8;
	mov.u32 	%r118, %r52;
	@%p45 bra 	$L__BB12_2;
$L__BB12_27:
	ret;

}
	// .globl	_ZN3cub18CUB_300001_SM_10006detail11EmptyKernelIvEEvv
.visible .entry _ZN3cub18CUB_300001_SM_10006detail11EmptyKernelIvEEvv()
{


	ret;

}
	// .globl	_ZN3cub18CUB_300001_SM_10006detail6reduce28DeviceReduceSingleTileKernelINS2_10policy_hubIdjN4cuda3std3__44plusIdEEE10Policy1000EN6thrust24THRUST_300001_SM_1000_NS10device_ptrIdEEPdjS9_ddNS7_10__identityEEEvT0_T1_T2_T3_T4_T6_
.visible .entry _ZN3cub18CUB_300001_SM_10006detail6reduce28DeviceReduceSingleTileKernelINS2_10policy_hubIdjN4cuda3std3__44plusIdEEE10Policy1000EN6thrust24THRUST_300001_SM_1000_NS10device_ptrIdEEPdjS9_ddNS7_10__identityEEEvT0_T1_T2_T3_T4_T6_(
	.param .align 8 .b8 _ZN3cub18CUB_300001_SM_10006detail6reduce28DeviceReduceSingleTileKernelINS2_10policy_hubIdjN4cuda3std3__44plusIdEEE10Policy1000EN6thrust24THRUST_300001_SM_1000_NS10device_ptrIdEEPdjS9_ddNS7_10__identityEEEvT0_T1_T2_T3_T4_T6__param_0[8],
	.param .u64 .ptr .align 1 _ZN3cub18CUB_300001_SM_10006detail6reduce28DeviceReduceSingleTileKernelINS2_10policy_hubIdjN4cuda3std3__44plusIdEEE10Policy1000EN6thrust24THRUST_300001_SM_1000_NS10device_ptrIdEEPdjS9_ddNS7_10__identityEEEvT0_T1_T2_T3_T4_T6__param_1,
	.param .u32 _ZN3cub18CUB_300001_SM_10006detail6reduce28DeviceReduceSingleTileKernelINS2_10policy_hubIdjN4cuda3std3__44plusIdEEE10Policy1000EN6thrust24THRUST_300001_SM_1000_NS10device_ptrIdEEPdjS9_ddNS7_10__identityEEEvT0_T1_T2_T3_T4_T6__param_2,
	.param .align 1 .b8 _ZN3cub18CUB_300001_SM_10006detail6reduce28DeviceReduceSingleTileKernelINS2_10policy_hubIdjN4cuda3std3__44plusIdEEE10Policy1000EN6thrust24THRUST_300001_SM_1000_NS10device_ptrIdEEPdjS9_ddNS7_10__identityEEEvT0_T1_T2_T3_T4_T6__param_3[1],
	.param .f64 _ZN3cub18CUB_300001_SM_10006detail6reduce28DeviceReduceSingleTileKernelINS2_10policy_hubIdjN4cuda3std3__44plusIdEEE10Policy1000EN6thrust24THRUST_300001_SM_1000_NS10device_ptrIdEEPdjS9_ddNS7_10__identityEEEvT0_T1_T2_T3_T4_T6__param_4,
	.param .align 1 .b8 _ZN3cub18CUB_300001_SM_10006detail6reduce28DeviceReduceSingleTileKernelINS2_10policy_hubIdjN4cuda3std3__44plusIdEEE10Policy1000EN6thrust24THRUST_300001_SM_1000_NS10device_ptrIdEEPdjS9_ddNS7_10__identityEEEvT0_T1_T2_T3_T4_T6__param_5[1]
)
.maxntid 640
.minnctapersm 1
{
	.reg .pred 	%p<71>;
	.reg .b32 	%r<288>;
	.reg .b64 	%rd<114>;
	.reg .b64 	%fd<380>;
	// demoted variable
	.shared .align 8 .b8 _ZZN3cub18CUB_300001_SM_10006detail6reduce28DeviceReduceSingleTileKernelINS2_10policy_hubIdjN4cuda3std3__44plusIdEEE10Policy1000EN6thrust24THRUST_300001_SM_1000_NS10device_ptrIdEEPdjS9_ddNS7_10__identityEEEvT0_T1_T2_T3_T4_T6_E12temp_storage[192];
	ld.param.u64 	%rd9, [_ZN3cub18CUB_300001_SM_10006detail6reduce28DeviceReduceSingleTileKernelINS2_10policy_hubIdjN4cuda3std3__44plusIdEEE10Policy1000EN6thrust24THRUST_300001_SM_1000_NS10device_ptrIdEEPdjS9_ddNS7_10__identityEEEvT0_T1_T2_T3_T4_T6__param_0];
	ld.param.u64 	%rd10, [_ZN3cub18CUB_300001_SM_10006detail6reduce28DeviceReduceSingleTileKernelINS2_10policy_hubIdjN4cuda3std3__44plusIdEEE10Policy1000EN6thrust24THRUST_300001_SM_1000_NS10device_ptrIdEEPdjS9_ddNS7_10__identityEEEvT0_T1_T2_T3_T4_T6__param_1];
	ld.param.u32 	%r51, [_ZN3cub18CUB_300001_SM_10006detail6reduce28DeviceReduceSingleTileKernelINS2_10policy_hubIdjN4cuda3std3__44plusIdEEE10Policy1000EN6thrust24THRUST_300001_SM_1000_NS10device_ptrIdEEPdjS9_ddNS7_10__identityEEEvT0_T1_T2_T3_T4_T6__param_2];
	ld.param.f64 	%fd42, [_ZN3cub18CUB_300001_SM_10006detail6reduce28DeviceReduceSingleTileKernelINS2_10policy_hubIdjN4cuda3std3__44plusIdEEE10Policy1000EN6thrust24THRUST_300001_SM_1000_NS10device_ptrIdEEPdjS9_ddNS7_10__identityEEEvT0_T1_T2_T3_T4_T6__param_4];
	cvta.to.global.u64 	%rd1, %rd10;
	setp.ne.s32 	%p1, %r51, 0;
	@%p1 bra 	$L__BB14_3;
	mov.u32 	%r270, %tid.x;
	setp.ne.s32 	%p70, %r270, 0;
	@%p70 bra 	$L__BB14_52;
	st.global.f64 	[%rd1], %fd42;
	bra.uni 	$L__BB14_52;
$L__BB14_3:
	cvta.to.global.u64 	%rd2, %rd9;
	setp.gt.u32 	%p2, %r51, 5119;
	@%p2 bra 	$L__BB14_28;
	mov.u32 	%r1, %tid.x;
	setp.ge.u32 	%p24, %r1, %r51;
	mov.f64 	%fd367, 0d0000000000000000;
	mov.u32 	%r274, %r1;
	@%p24 bra 	$L__BB14_6;
	mul.wide.u32 	%rd83, %r1, 8;
	add.s64 	%rd84, %rd2, %rd83;
	ld.global.f64 	%fd367, [%rd84];
	add.s32 	%r274, %r1, 640;
$L__BB14_6:
	setp.ge.u32 	%p25, %r274, %r51;
	@%p25 bra 	$L__BB14_19;
	not.b32 	%r146, %r274;
	add.s32 	%r147, %r51, %r146;
	mul.hi.u32 	%r148, %r147, -858993459;
	shr.u32 	%r149, %r148, 9;
	add.s32 	%r4, %r149, 1;
	and.b32  	%r5, %r4, 15;
	setp.lt.u32 	%p26, %r147, 9600;
	@%p26 bra 	$L__BB14_10;
	and.b32  	%r150, %r4, 16777200;
	neg.s32 	%r272, %r150;
	mul.wide.u32 	%rd85, %r274, 8;
	add.s64 	%rd86, %rd85, %rd2;
	add.s64 	%rd112, %rd86, 40960;
$L__BB14_9:
	.pragma "nounroll";
	ld.global.f64 	%fd181, [%rd112+-40960];
	add.f64 	%fd182, %fd367, %fd181;
	ld.global.f64 	%fd183, [%rd112+-35840];
	add.f64 	%fd184, %fd182, %fd183;
	ld.global.f64 	%fd185, [%rd112+-30720];
	add.f64 	%fd186, %fd184, %fd185;
	ld.global.f64 	%fd187, [%rd112+-25600];
	add.f64 	%fd188, %fd186, %fd187;
	ld.global.f64 	%fd189, [%rd112+-20480];
	add.f64 	%fd190, %fd188, %fd189;
	ld.global.f64 	%fd191, [%rd112+-15360];
	add.f64 	%fd192, %fd190, %fd191;
	ld.global.f64 	%fd193, [%rd112+-10240];
	add.f64 	%fd194, %fd192, %fd193;
	ld.global.f64 	%fd195, [%rd112+-5120];
	add.f64 	%fd196, %fd194, %fd195;
	ld.global.f64 	%fd197, [%rd112];
	add.f64 	%fd198, %fd196, %fd197;
	ld.global.f64 	%fd199, [%rd112+5120];
	add.f64 	%fd200, %fd198, %fd199;
	ld.global.f64 	%fd201, [%rd112+10240];
	add.f64 	%fd202, %fd200, %fd201;
	ld.global.f64 	%fd203, [%rd112+15360];
	add.f64 	%fd204, %fd202, %fd203;
	ld.global.f64 	%fd205, [%rd112+20480];
	add.f64 	%fd206, %fd204, %fd205;
	ld.global.f64 	%fd207, [%rd112+25600];
	add.f64 	%fd208, %fd206, %fd207;
	ld.global.f64 	%fd209, [%rd112+30720];
	add.f64 	%fd210, %fd208, %fd209;
	ld.global.f64 	%fd211, [%rd112+35840];
	add.f64 	%fd367, %fd210, %fd211;
	add.s32 	%r274, %r274, 10240;
	add.s32 	%r272, %r272, 16;
	add.s64 	%rd112, %rd112, 81920;
	setp.ne.s32 	%p27, %r272, 0;
	@%p27 bra 	$L__BB14_9;
$L__BB14_10:
	setp.eq.s32 	%p28, %r5, 0;
	@%p28 bra 	$L__BB14_19;
	and.b32  	%r12, %r4, 7;
	setp.lt.u32 	%p29, %r5, 8;
	@%p29 bra 	$L__BB14_13;
	mul.wide.u32 	%rd87, %r274, 8;
	add.s64 	%rd88, %rd2, %rd87;
	ld.global.f64 	%fd213, [%rd88];
	add.f64 	%fd214, %fd367, %fd213;
	ld.global.f64 	%fd215, [%rd88+5120];
	add.f64 	%fd216, %fd214, %fd215;
	ld.global.f64 	%fd217, [%rd88+10240];
	add.f64 	%fd218, %fd216, %fd217;
	ld.global.f64 	%fd219, [%rd88+15360];
	add.f64 	%fd220, %fd218, %fd219;
	ld.global.f64 	%fd221, [%rd88+20480];
	add.f64 	%fd222, %fd220, %fd221;
	ld.global.f64 	%fd223, [%rd88+25600];
	add.f64 	%fd224, %fd222, %fd223;
	ld.global.f64 	%fd225, [%rd88+30720];
	add.f64 	%fd226, %fd224, %fd225;
	ld.global.f64 	%fd227, [%rd88+35840];
	add.f64 	%fd367, %fd226, %fd227;
	add.s32 	%r274, %r274, 5120;
$L__BB14_13:
	setp.eq.s32 	%p30, %r12, 0;
	@%p30 bra 	$L__BB14_19;
	and.b32  	%r15, %r4, 3;
	setp.lt.u32 	%p31, %r12, 4;
	@%p31 bra 	$L__BB14_16;
	mul.wide.u32 	%rd89, %r274, 8;
	add.s64 	%rd90, %rd2, %rd89;
	ld.global.f64 	%fd229, [%rd90];
	add.f64 	%fd230, %fd367, %fd229;
	ld.global.f64 	%fd231, [%rd90+5120];
	add.f64 	%fd232, %fd230, %fd231;
	ld.global.f64 	%fd233, [%rd90+10240];
	add.f64 	%fd234, %fd232, %fd233;
	ld.global.f64 	%fd235, [%rd90+15360];
	add.f64 	%fd367, %fd234, %fd235;
	add.s32 	%r274, %r274, 2560;
$L__BB14_16:
	setp.eq.s32 	%p32, %r15, 0;
	@%p32 bra 	$L__BB14_19;
	mul.wide.u32 	%rd91, %r274, 8;
	add.s64 	%rd113, %rd2, %rd91;
	neg.s32 	%r277, %r15;
$L__BB14_18:
	.pragma "nounroll";
	ld.global.f64 	%fd236, [%rd113];
	add.f64 	%fd367, %fd367, %fd236;
	add.s64 	%rd113, %rd113, 5120;
	add.s32 	%r277, %r277, 1;
	setp.ne.s32 	%p33, %r277, 0;
	@%p33 bra 	$L__BB14_18;
$L__BB14_19:
	setp.lt.u32 	%p34, %r51, 640;
	@%p34 bra 	$L__BB14_24;
	// begin inline asm
	mov.u32 %r214, %laneid;
	// end inline asm
	mov.b64 	%rd102, %fd367;
	mov.b64 	{%r216, %r221}, %rd102;
	mov.b32 	%r222, 1;
	mov.b32 	%r263, 31;
	mov.b32 	%r264, -1;
	// begin inline asm
	shfl.sync.down.b32 %r215, %r216, %r222, %r263, %r264;
	// end inline asm
	// begin inline asm
	shfl.sync.down.b32 %r220, %r221, %r222, %r263, %r264;
	// end inline asm
	mov.b64 	%rd103, {%r215, %r220};
	mov.b64 	%fd307, %rd103;
	setp.gt.s32 	%p62, %r214, 30;
	add.f64 	%fd308, %fd367, %fd307;
	selp.f64 	%fd309, %fd367, %fd308, %p62;
	mov.b64 	%rd104, %fd309;
	mov.b64 	{%r226, %r231}, %rd104;
	mov.b32 	%r232, 2;
	// begin inline asm
	shfl.sync.down.b32 %r225, %r226, %r232, %r263, %r264;
	// end inline asm
	// begin inline asm
	shfl.sync.down.b32 %r230, %r231, %r232, %r263, %r264;
	// end inline asm
	mov.b64 	%rd105, {%r225, %r230};
	mov.b64 	%fd310, %rd105;
	setp.gt.s32 	%p63, %r214, 29;
	add.f64 	%fd311, %fd309, %fd310;
	selp.f64 	%fd312, %fd309, %fd311, %p63;
	mov.b64 	%rd106, %fd312;
	mov.b64 	{%r236, %r241}, %rd106;
	mov.b32 	%r242, 4;
	// begin inline asm
	shfl.sync.down.b32 %r235, %r236, %r242, %r263, %r264;
	// end inline asm
	// begin inline asm
	shfl.sync.down.b32 %r240, %r241, %r242, %r263, %r264;
	// end inline asm
	mov.b64 	%rd107, {%r235, %r240};
	mov.b64 	%fd313, %rd107;
	setp.gt.s32 	%p64, %r214, 27;
	add.f64 	%fd314, %fd312, %fd313;
	selp.f64 	%fd315, %fd312, %fd314, %p64;
	mov.b64 	%rd108, %fd315;
	mov.b64 	{%r246, %r251}, %rd108;
	mov.b32 	%r252, 8;
	// begin inline asm
	shfl.sync.down.b32 %r245, %r246, %r252, %r263, %r264;
	// end inline asm
	// begin inline asm
	shfl.sync.down.b32 %r250, %r251, %r252, %r263, %r264;
	// end inline asm
	mov.b64 	%rd109, {%r245, %r250};
	mov.b64 	%fd316, %rd109;
	setp.gt.s32 	%p65, %r214, 23;
	add.f64 	%fd317, %fd315, %fd316;
	selp.f64 	%fd318, %fd315, %fd317, %p65;
	mov.b64 	%rd110, %fd318;
	mov.b64 	{%r256, %r261}, %rd110;
	mov.b32 	%r262, 16;
	// begin inline asm
	shfl.sync.down.b32 %r255, %r256, %r262, %r263, %r264;
	// end inline asm
	// begin inline asm
	shfl.sync.down.b32 %r260, %r261, %r262, %r263, %r264;
	// end inline asm
	mov.b64 	%rd111, {%r255, %r260};
	mov.b64 	%fd319, %rd111;
	setp.gt.s32 	%p66, %r214, 15;
	add.f64 	%fd16, %fd318, %fd319;
	selp.f64 	%fd379, %fd318, %fd16, %p66;
	setp.ne.s32 	%p67, %r214, 0;
	@%p67 bra 	$L__BB14_22;
	shr.u32 	%r265, %r1, 2;
	and.b32  	%r266, %r265, 248;
	mov.u32 	%r267, _ZZN3cub18CUB_300001_SM_10006detail6reduce28DeviceReduceSingleTileKernelINS2_10policy_hubIdjN4cuda3std3__44plusIdEEE10Policy1000EN6thrust24THRUST_300001_SM_1000_NS10device_ptrIdEEPdjS9_ddNS7_10__identityEEEvT0_T1_T2_T3_T4_T6_E12temp_storage;
	add.s32 	%r268, %r267, %r266;
	st.shared.f64 	[%r268+24], %fd16;
$L__BB14_22:
	bar.sync 	0;
	setp.ne.s32 	%p68, %r1, 0;
	@%p68 bra 	$L__BB14_50;
	ld.shared.f64 	%fd320, [_ZZN3cub18CUB_300001_SM_10006detail6reduce28DeviceReduceSingleTileKernelINS2_10policy_hubIdjN4cuda3std3__44plusIdEEE10Policy1000EN6thrust24THRUST_300001_SM_1000_NS10device_ptrIdEEPdjS9_ddNS7_10__identityEEEvT0_T1_T2_T3_T4_T6_E12temp_storage+32];
	add.f64 	%fd321, %fd379, %fd320;
	ld.shared.f64 	%fd322, [_ZZN3cub18CUB_300001_SM_10006detail6reduce28DeviceReduceSingleTileKernelINS2_10policy_hubIdjN4cuda3std3__44plusIdEEE10Policy1000EN6thrust24THRUST_300001_SM_1000_NS10device_ptrIdEEPdjS9_ddNS7_10__identityEEEvT0_T1_T2_T3_T4_T6_E12temp_storage+40];
	add.f64 	%fd323, %fd321, %fd322;
	ld.shared.f64 	%fd324, [_ZZN3cub18CUB_300001_SM_10006detail6reduce28DeviceReduceSingleTileKernelINS2_10policy_hubIdjN4cuda3std3__44plusIdEEE10Policy1000EN6thrust24THRUST_300001_SM_1000_NS10device_ptrIdEEPdjS9_ddNS7_10__identityEEEvT0_T1_T2_T3_T4_T6_E12temp_storage+48];
	add.f64 	%fd325, %fd323, %fd324;
	ld.shared.f64 	%fd326, [_ZZN3cub18CUB_300001_SM_10006detail6reduce28DeviceReduceSingleTileKernelINS2_10policy_hubIdjN4cuda3std3__44plusIdEEE10Policy1000EN6thrust24THRUST_300001_SM_1000_NS10device_ptrIdEEPdjS9_ddNS7_10__identityEEEvT0_T1_T2_T3_T4_T6_E12temp_storage+56];
	add.f64 	%fd327, %fd325, %fd326;
	ld.shared.f64 	%fd328, [_ZZN3cub18CUB_300001_SM_10006detail6reduce28DeviceReduceSingleTileKernelINS2_10policy_hubIdjN4cuda3std3__44plusIdEEE10Policy1000EN6thrust24THRUST_300001_SM_1000_NS10device_ptrIdEEPdjS9_ddNS7_10__identityEEEvT0_T1_T2_T3_T4_T6_E12temp_storage+64];
	add.f64 	%fd329, %fd327, %fd328;
	ld.shared.f64 	%fd330, [_ZZN3cub18CUB_300001_SM_10006detail6reduce28DeviceReduceSingleTileKernelINS2_10policy_hubIdjN4cuda3std3__44plusIdEEE10Policy1000EN6thrust24THRUST_300001_SM_1000_NS10device_ptrIdEEPdjS9_ddNS7_10__identityEEEvT0_T1_T2_T3_T4_T6_E12temp_storage+72];
	add.f64 	%fd331, %fd329, %fd330;
	ld.shared.f64 	%fd332, [_ZZN3cub18CUB_300001_SM_10006detail6reduce28DeviceReduceSingleTileKernelINS2_10policy_hubIdjN4cuda3std3__44plusIdEEE10Policy1000EN6thrust24THRUST_300001_SM_1000_NS10device_ptrIdEEPdjS9_ddNS7_10__identityEEEvT0_T1_T2_T3_T4_T6_E12temp_storage+80];
	add.f64 	%fd333, %fd331, %fd332;
	ld.shared.f64 	%fd334, [_ZZN3cub18CUB_300001_SM_10006detail6reduce28DeviceReduceSingleTileKernelINS2_10policy_hubIdjN4cuda3std3__44plusIdEEE10Policy1000EN6thrust24THRUST_300001_SM_1000_NS10device_ptrIdEEPdjS9_ddNS7_10__identityEEEvT0_T1_T2_T3_T4_T6_E12temp_storage+88];
	add.f64 	%fd335, %fd333, %fd334;
	ld.shared.f64 	%fd336, [_ZZN3cub18CUB_300001_SM_10006detail6reduce28DeviceReduceSingleTileKernelINS2_10policy_hubIdjN4cuda3std3__44plusIdEEE10Policy1000EN6thrust24THRUST_300001_SM_1000_NS10device_ptrIdEEPdjS9_ddNS7_10__identityEEEvT0_T1_T2_T3_T4_T6_E12temp_storage+96];
	add.f64 	%fd337, %fd335, %fd336;
	ld.shared.f64 	%fd338, [_ZZN3cub18CUB_300001_SM_10006detail6reduce28DeviceReduceSingleTileKernelINS2_10policy_hubIdjN4cuda3std3__44plusIdEEE10Policy1000EN6thrust24THRUST_300001_SM_1000_NS10device_ptrIdEEPdjS9_ddNS7_10__identityEEEvT0_T1_T2_T3_T4_T6_E12temp_storage+104];
	add.f64 	%fd339, %fd337, %fd338;
	ld.shared.f64 	%fd340, [_ZZN3cub18CUB_300001_SM_10006detail6reduce28DeviceReduceSingleTileKernelINS2_10policy_hubIdjN4cuda3std3__44plusIdEEE10Policy1000EN6thrust24THRUST_300001_SM_1000_NS10device_ptrIdEEPdjS9_ddNS7_10__identityEEEvT0_T1_T2_T3_T4_T6_E12temp_storage+112];
	add.f64 	%fd341, %fd339, %fd340;
	ld.shared.f64 	%fd342, [_ZZN3cub18CUB_300001_SM_10006detail6reduce28DeviceReduceSingleTileKernelINS2_10policy_hubIdjN4cuda3std3__44plusIdEEE10Policy1000EN6thrust24THRUST_300001_SM_1000_NS10device_ptrIdEEPdjS9_ddNS7_10__identityEEEvT0_T1_T2_T3_T4_T6_E12temp_storage+120];
	add.f64 	%fd343, %fd341, %fd342;
	ld.shared.f64 	%fd344, [_ZZN3cub18CUB_300001_SM_10006detail6reduce28DeviceReduceSingleTileKernelINS2_10policy_hubIdjN4cuda3std3__44plusIdEEE10Policy1000EN6thrust24THRUST_300001_SM_1000_NS10device_ptrIdEEPdjS9_ddNS7_10__identityEEEvT0_T1_T2_T3_T4_T6_E12temp_storage+128];
	add.f64 	%fd345, %fd343, %fd344;
	ld.shared.f64 	%fd346, [_ZZN3cub18CUB_300001_SM_10006detail6reduce28DeviceReduceSingleTileKernelINS2_10policy_hubIdjN4cuda3std3__44plusIdEEE10Policy1000EN6thrust24THRUST_300001_SM_1000_NS10device_ptrIdEEPdjS9_ddNS7_10__identityEEEvT0_T1_T2_T3_T4_T6_E12temp_storage+136];
	add.f64 	%fd347, %fd345, %fd346;
	ld.shared.f64 	%fd348, [_ZZN3cub18CUB_300001_SM_10006detail6reduce28DeviceReduceSingleTileKernelINS2_10policy_hubIdjN4cuda3std3__44plusIdEEE10Policy1000EN6thrust24THRUST_300001_SM_1000_NS10device_ptrIdEEPdjS9_ddNS7_10__identityEEEvT0_T1_T2_T3_T4_T6_E12temp_storage+144];
	add.f64 	%fd349, %fd347, %fd348;
	ld.shared.f64 	%fd350, [_ZZN3cub18CUB_300001_SM_10006detail6reduce28DeviceReduceSingleTileKernelINS2_10policy_hubIdjN4cuda3std3__44plusIdEEE10Policy1000EN6thrust24THRUST_300001_SM_1000_NS10device_ptrIdEEPdjS9_ddNS7_10__identityEEEvT0_T1_T2_T3_T4_T6_E12temp_storage+152];
	add.f64 	%fd351, %fd349, %fd350;
	ld.shared.f64 	%fd352, [_ZZN3cub18CUB_300001_SM_10006detail6reduce28DeviceReduceSingleTileKernelINS2_10policy_hubIdjN4cuda3std3__44plusIdEEE10Policy1000EN6thrust24THRUST_300001_SM_1000_NS10device_ptrIdEEPdjS9_ddNS7_10__identityEEEvT0_T1_T2_T3_T4_T6_E12temp_storage+160];
	add.f64 	%fd353, %fd351, %fd352;
	ld.shared.f64 	%fd354, [_ZZN3cub18CUB_300001_SM_10006detail6reduce28DeviceReduceSingleTileKernelINS2_10policy_hubIdjN4cuda3std3__44plusIdEEE10Policy1000EN6thrust24THRUST_300001_SM_1000_NS10device_ptrIdEEPdjS9_ddNS7_10__identityEEEvT0_T1_T2_T3_T4_T6_E12temp_storage+168];
	add.f64 	%fd355, %fd353, %fd354;
	ld.shared.f64 	%fd356, [_ZZN3cub18CUB_300001_SM_10006detail6reduce28DeviceReduceSingleTileKernelINS2_10policy_hubIdjN4cuda3std3__44plusIdEEE10Policy1000EN6thrust24THRUST_300001_SM_1000_NS10device_ptrIdEEPdjS9_ddNS7_10__identityEEEvT0_T1_T2_T3_T4_T6_E12temp_storage+176];
	add.f64 	%fd379, %fd355, %fd356;
	bra.uni 	$L__BB14_50;
$L__BB14_24:
	// begin inline asm
	mov.u32 %r151, %laneid;
	// end inline asm
	and.b32  	%r202, %r1, 992;
	add.s32 	%r203, %r202, 32;
	setp.gt.u32 	%p35, %r203, %r51;
	not.b32 	%r204, %r202;
	add.s32 	%r205, %r51, %r204;
	selp.b32 	%r200, %r205, 31, %p35;
	mov.b64 	%rd92, %fd367;
	mov.b64 	{%r153, %r158}, %rd92;
	mov.b32 	%r159, 1;
	mov.b32 	%r201, -1;
	// begin inline asm
	shfl.sync.down.b32 %r152, %r153, %r159, %r200, %r201;
	// end inline asm
	// begin inline asm
	shfl.sync.down.b32 %r157, %r158, %r159, %r200, %r201;
	// end inline asm
	mov.b64 	%rd93, {%r152, %r157};
	mov.b64 	%fd237, %rd93;
	setp.lt.s32 	%p36, %r151, %r200;
	add.f64 	%fd238, %fd367, %fd237;
	selp.f64 	%fd239, %fd238, %fd367, %p36;
	mov.b64 	%rd94, %fd239;
	mov.b64 	{%r163, %r168}, %rd94;
	mov.b32 	%r169, 2;
	// begin inline asm
	shfl.sync.down.b32 %r162, %r163, %r169, %r200, %r201;
	// end inline asm
	// begin inline asm
	shfl.sync.down.b32 %r167, %r168, %r169, %r200, %r201;
	// end inline asm
	mov.b64 	%rd95, {%r162, %r167};
	mov.b64 	%fd240, %rd95;
	add.s32 	%r206, %r151, 2;
	setp.gt.s32 	%p37, %r206, %r200;
	add.f64 	%fd241, %fd239, %fd240;
	selp.f64 	%fd242, %fd239, %fd241, %p37;
	mov.b64 	%rd96, %fd242;
	mov.b64 	{%r173, %r178}, %rd96;
	mov.b32 	%r179, 4;
	// begin inline asm
	shfl.sync.down.b32 %r172, %r173, %r179, %r200, %r201;
	// end inline asm
	// begin inline asm
	shfl.sync.down.b32 %r177, %r178, %r179, %r200, %r201;
	// end inline asm
	mov.b64 	%rd97, {%r172, %r177};
	mov.b64 	%fd243, %rd97;
	add.s32 	%r207, %r151, 4;
	setp.gt.s32 	%p38, %r207, %r200;
	add.f64 	%fd244, %fd242, %fd243;
	selp.f64 	%fd245, %fd242, %fd244, %p38;
	mov.b64 	%rd98, %fd245;
	mov.b64 	{%r183, %r188}, %rd98;
	mov.b32 	%r189, 8;
	// begin inline asm
	shfl.sync.down.b32 %r182, %r183, %r189, %r200, %r201;
	// end inline asm
	// begin inline asm
	shfl.sync.down.b32 %r187, %r188, %r189, %r200, %r201;
	// end inline asm
	mov.b64 	%rd99, {%r182, %r187};
	mov.b64 	%fd246, %rd99;
	add.s32 	%r208, %r151, 8;
	setp.gt.s32 	%p39, %r208, %r200;
	add.f64 	%fd247, %fd245, %fd246;
	selp.f64 	%fd248, %fd245, %fd247, %p39;
	mov.b64 	%rd100, %fd248;
	mov.b64 	{%r193, %r198}, %rd100;
	mov.b32 	%r199, 16;
	// begin inline asm
	shfl.sync.down.b32 %r192, %r193, %r199, %r200, %r201;
	// end inline asm
	// begin inline asm
	shfl.sync.down.b32 %r197, %r198, %r199, %r200, %r201;
	// end inline asm
	mov.b64 	%rd101, {%r192, %r197};
	mov.b64 	%fd249, %rd101;
	add.s32 	%r209, %r151, 16;
	setp.gt.s32 	%p40, %r209, %r200;
	add.f64 	%fd250, %fd248, %fd249;
	selp.f64 	%fd379, %fd248, %fd250, %p40;
	setp.ne.s32 	%p41, %r151, 0;
	@%p41 bra 	$L__BB14_26;
	shr.u32 	%r210, %r1, 2;
	and.b32  	%r211, %r210, 248;
	mov.u32 	%r212, _ZZN3cub18CUB_300001_SM_10006detail6reduce28DeviceReduceSingleTileKernelINS2_10policy_hubIdjN4cuda3std3__44plusIdEEE10Policy1000EN6thrust24THRUST_300001_SM_1000_NS10device_ptrIdEEPdjS9_ddNS7_10__identityEEEvT0_T1_T2_T3_T4_T6_E12temp_storage;
	add.s32 	%r213, %r212, %r211;
	st.shared.f64 	[%r213+24], %fd379;
$L__BB14_26:
	bar.sync 	0;
	setp.ne.s32 	%p42, %r1, 0;
	@%p42 bra 	$L__BB14_50;
	setp.gt.u32 	%p43, %r51, 32;
	ld.shared.f64 	%fd251, [_ZZN3cub18CUB_300001_SM_10006detail6reduce28DeviceReduceSingleTileKernelINS2_10policy_hubIdjN4cuda3std3__44plusIdEEE10Policy1000EN6thrust24THRUST_300001_SM_1000_NS10device_ptrIdEEPdjS9_ddNS7_10__identityEEEvT0_T1_T2_T3_T4_T6_E12temp_storage+32];
	add.f64 	%fd252, %fd379, %fd251;
	selp.f64 	%fd253, %fd252, %fd379, %p43;
	setp.gt.u32 	%p44, %r51, 64;
	ld.shared.f64 	%fd254, [_ZZN3cub18CUB_300001_SM_10006detail6reduce28DeviceReduceSingleTileKernelINS2_10policy_hubIdjN4cuda3std3__44plusIdEEE10Policy1000EN6thrust24THRUST_300001_SM_1000_NS10device_ptrIdEEPdjS9_ddNS7_10__identityEEEvT0_T1_T2_T3_T4_T6_E12temp_storage+40];
	add.f64 	%fd255, %fd254, %fd253;
	selp.f64 	%fd256, %fd255, %fd253, %p44;
	setp.gt.u32 	%p45, %r51, 96;
	ld.shared.f64 	%fd257, [_ZZN3cub18CUB_300001_SM_10006detail6reduce28DeviceReduceSingleTileKernelINS2_10policy_hubIdjN4cuda3std3__44plusIdEEE10Policy1000EN6thrust24THRUST_300001_SM_1000_NS10device_ptrIdEEPdjS9_ddNS7_10__identityEEEvT0_T1_T2_T3_T4_T6_E12temp_storage+48];
	add.f64 	%fd258, %fd257, %fd256;
	selp.f64 	%fd259, %fd258, %fd256, %p45;
	setp.gt.u32 	%p46, %r51, 128;
	ld.shared.f64 	%fd260, [_ZZN3cub18CUB_300001_SM_10006detail6reduce28DeviceReduceSingleTileKernelINS2_10policy_hubIdjN4cuda3std3__44plusIdEEE10Policy1000EN6thrust24THRUST_300001_SM_1000_NS10device_ptrIdEEPdjS9_ddNS7_10__identityEEEvT0_T1_T2_T3_T4_T6_E12temp_storage+56];
	add.f64 	%fd261, %fd260, %fd259;
	selp.f64 	%fd262, %fd261, %fd259, %p46;
	setp.gt.u32 	%p47, %r51, 160;
	ld.shared.f64 	%fd263, [_ZZN3cub18CUB_300001_SM_10006detail6reduce28DeviceReduceSingleTileKernelINS2_10policy_hubIdjN4cuda3std3__44plusIdEEE10Policy1000EN6thrust24THRUST_300001_SM_1000_NS10device_ptrIdEEPdjS9_ddNS7_10__identityEEEvT0_T1_T2_T3_T4_T6_E12temp_storage+64];
	add.f64 	%fd264, %fd263, %fd262;
	selp.f64 	%fd265, %fd264, %fd262, %p47;
	setp.gt.u32 	%p48, %r51, 192;
	ld.shared.f64 	%fd266, [_ZZN3cub18CUB_300001_SM_10006detail6reduce28DeviceReduceSingleTileKernelINS2_10policy_hubIdjN4cuda3std3__44plusIdEEE10Policy1000EN6thrust24THRUST_300001_SM_1000_NS10device_ptrIdEEPdjS9_ddNS7_10__identityEEEvT0_T1_T2_T3_T4_T6_E12temp_storage+72];
	add.f64 	%fd267, %fd266, %fd265;
	selp.f64 	%fd268, %fd267, %fd265, %p48;
	setp.gt.u32 	%p49, %r51, 224;
	ld.shared.f64 	%fd269, [_ZZN3cub18CUB_300001_SM_10006detail6reduce28DeviceReduceSingleTileKernelINS2_10policy_hubIdjN4cuda3std3__44plusIdEEE10Policy1000EN6thrust24THRUST_300001_SM_1000_NS10device_ptrIdEEPdjS9_ddNS7_10__identityEEEvT0_T1_T2_T3_T4_T6_E12temp_storage+80];
	add.f64 	%fd270, %fd269, %fd268;
	selp.f64 	%fd271, %fd270, %fd268, %p49;
	setp.gt.u32 	%p50, %r51, 256;
	ld.shared.f64 	%fd272, [_ZZN3cub18CUB_300001_SM_10006detail6reduce28DeviceReduceSingleTileKernelINS2_10policy_hubIdjN4cuda3std3__44plusIdEEE10Policy1000EN6thrust24THRUST_300001_SM_1000_NS10device_ptrIdEEPdjS9_ddNS7_10__identityEEEvT0_T1_T2_T3_T4_T6_E12temp_storage+88];
	add.f64 	%fd273, %fd272, %fd271;
	selp.f64 	%fd274, %fd273, %fd271, %p50;
	setp.gt.u32 	%p51, %r51, 288;
	ld.shared.f64 	%fd275, [_ZZN3cub18CUB_300001_SM_10006detail6reduce28DeviceReduceSingleTileKernelINS2_10policy_hubIdjN4cuda3std3__44plusIdEEE10Policy1000EN6thrust24THRUST_300001_SM_1000_NS10device_ptrIdEEPdjS9_ddNS7_10__identityEEEvT0_T1_T2_T3_T4_T6_E12temp_storage+96];
	add.f64 	%fd276, %fd275, %fd274;
	selp.f64 	%fd277, %fd276, %fd274, %p51;
	setp.gt.u32 	%p52, %r51, 320;
	ld.shared.f64 	%fd278, [_ZZN3cub18CUB_300001_SM_10006detail6reduce28DeviceReduceSingleTileKernelINS2_10policy_hubIdjN4cuda3std3__44plusIdEEE10Policy1000EN6thrust24THRUST_300001_SM_1000_NS10device_ptrIdEEPdjS9_ddNS7_10__identityEEEvT0_T1_T2_T3_T4_T6_E12temp_storage+104];
	add.f64 	%fd279, %fd278, %fd277;
	selp.f64 	%fd280, %fd279, %fd277, %p52;
	setp.gt.u32 	%p53, %r51, 352;
	ld.shared.f64 	%fd281, [_ZZN3cub18CUB_300001_SM_10006detail6reduce28DeviceReduceSingleTileKernelINS2_10policy_hubIdjN4cuda3std3__44plusIdEEE10Policy1000EN6thrust24THRUST_300001_SM_1000_NS10device_ptrIdEEPdjS9_ddNS7_10__identityEEEvT0_T1_T2_T3_T4_T6_E12temp_storage+112];
	add.f64 	%fd282, %fd281, %fd280;
	selp.f64 	%fd283, %fd282, %fd280, %p53;
	setp.gt.u32 	%p54, %r51, 384;
	ld.shared.f64 	%fd284, [_ZZN3cub18CUB_300001_SM_10006detail6reduce28DeviceReduceSingleTileKernelINS2_10policy_hubIdjN4cuda3std3__44plusIdEEE10Policy1000EN6thrust24THRUST_300001_SM_1000_NS10device_ptrIdEEPdjS9_ddNS7_10__identityEEEvT0_T1_T2_T3_T4_T6_E12temp_storage+120];
	add.f64 	%fd285, %fd284, %fd283;
	selp.f64 	%fd286, %fd285, %fd283, %p54;
	setp.gt.u32 	%p55, %r51, 416;
	ld.shared.f64 	%fd287, [_ZZN3cub18CUB_300001_SM_10006detail6reduce28DeviceReduceSingleTileKernelINS2_10policy_hubIdjN4cuda3std3__44plusIdEEE10Policy1000EN6thrust24THRUST_300001_SM_1000_NS10device_ptrIdEEPdjS9_ddNS7_10__identityEEEvT0_T1_T2_T3_T4_T6_E12temp_storage+128];
	add.f64 	%fd288, %fd287, %fd286;
	selp.f64 	%fd289, %fd288, %fd286, %p55;
	setp.gt.u32 	%p56, %r51, 448;
	ld.shared.f64 	%fd290, [_ZZN3cub18CUB_300001_SM_10006detail6reduce28DeviceReduceSingleTileKernelINS2_10policy_hubIdjN4cuda3std3__44plusIdEEE10Policy1000EN6thrust24THRUST_300001_SM_1000_NS10device_ptrIdEEPdjS9_ddNS7_10__identityEEEvT0_T1_T2_T3_T4_T6_E12temp_storage+136];
	add.f64 	%fd291, %fd290, %fd289;
	selp.f64 	%fd292, %fd291, %fd289, %p56;
	setp.gt.u32 	%p57, %r51, 480;
	ld.shared.f64 	%fd293, [_ZZN3cub18CUB_300001_SM_10006detail6reduce28DeviceReduceSingleTileKernelINS2_10policy_hubIdjN4cuda3std3__44plusIdEEE10Policy1000EN6thrust24THRUST_300001_SM_1000_NS10device_ptrIdEEPdjS9_ddNS7_10__identityEEEvT0_T1_T2_T3_T4_T6_E12temp_storage+144];
	add.f64 	%fd294, %fd293, %fd292;
	selp.f64 	%fd295, %fd294, %fd292, %p57;
	setp.gt.u32 	%p58, %r51, 512;
	ld.shared.f64 	%fd296, [_ZZN3cub18CUB_300001_SM_10006detail6reduce28DeviceReduceSingleTileKernelINS2_10policy_hubIdjN4cuda3std3__44plusIdEEE10Policy1000EN6thrust24THRUST_300001_SM_1000_NS10device_ptrIdEEPdjS9_ddNS7_10__identityEEEvT0_T1_T2_T3_T4_T6_E12temp_storage+152];
	add.f64 	%fd297, %fd296, %fd295;
	selp.f64 	%fd298, %fd297, %fd295, %p58;
	setp.gt.u32 	%p59, %r51, 544;
	ld.shared.f64 	%fd299, [_ZZN3cub18CUB_300001_SM_10006detail6reduce28DeviceReduceSingleTileKernelINS2_10policy_hubIdjN4cuda3std3__44plusIdEEE10Policy1000EN6thrust24THRUST_300001_SM_1000_NS10device_ptrIdEEPdjS9_ddNS7_10__identityEEEvT0_T1_T2_T3_T4_T6_E12temp_storage+160];
	add.f64 	%fd300, %fd299, %fd298;
	selp.f64 	%fd301, %fd300, %fd298, %p59;
	setp.gt.u32 	%p60, %r51, 576;
	ld.shared.f64 	%fd302, [_ZZN3cub18CUB_300001_SM_10006detail6reduce28DeviceReduceSingleTileKernelINS2_10policy_hubIdjN4cuda3std3__44plusIdEEE10Policy1000EN6thrust24THRUST_300001_SM_1000_NS10device_ptrIdEEPdjS9_ddNS7_10__identityEEEvT0_T1_T2_T3_T4_T6_E12temp_storage+168];
	add.f64 	%fd303, %fd302, %fd301;
	selp.f64 	%fd304, %fd303, %fd301, %p60;
	setp.gt.u32 	%p61, %r51, 608;
	ld.shared.f64 	%fd305, [_ZZN3cub18CUB_300001_SM_10006detail6reduce28DeviceReduceSingleTileKernelINS2_10policy_hubIdjN4cuda3std3__44plusIdEEE10Policy1000EN6thrust24THRUST_300001_SM_1000_NS10device_ptrIdEEPdjS9_ddNS7_10__identityEEEvT0_T1_T2_T3_T4_T6_E12temp_storage+176];
	add.f64 	%fd306, %fd305, %fd304;
	selp.f64 	%fd379, %fd306, %fd304, %p61;
	bra.uni 	$L__BB14_50;
$L__BB14_28:
	mov.u32 	%r21, %tid.x;
	mul.wide.u32 	%rd11, %r21, 8;
	add.s64 	%rd12, %rd2, %rd11;
	ld.global.f64 	%fd43, [%rd12];
	ld.global.f64 	%fd44, [%rd12+5120];
	ld.global.f64 	%fd45, [%rd12+10240];
	ld.global.f64 	%fd46, [%rd12+15360];
	ld.global.f64 	%fd47, [%rd12+20480];
	ld.global.f64 	%fd48, [%rd12+25600];
	ld.global.f64 	%fd49, [%rd12+30720];
	ld.global.f64 	%fd50, [%rd12+35840];
	add.f64 	%fd51, %fd43, %fd44;
	add.f64 	%fd52, %fd51, %fd45;
	add.f64 	%fd53, %fd52, %fd46;
	add.f64 	%fd54, %fd53, %fd47;
	add.f64 	%fd55, %fd54, %fd48;
	add.f64 	%fd56, %fd55, %fd49;
	add.f64 	%fd378, %fd56, %fd50;
	add.s32 	%r22, %r51, -5120;
	setp.lt.u32 	%p3, %r22, 5120;
	mov.b32 	%r279, 5120;
	@%p3 bra 	$L__BB14_32;
	mov.b32 	%r279, 5120;
$L__BB14_30:
	add.s32 	%r54, %r21, %r279;
	mul.wide.u32 	%rd13, %r54, 8;
	add.s64 	%rd14, %rd2, %rd13;
	ld.global.f64 	%fd57, [%rd14];
	ld.global.f64 	%fd58, [%rd14+5120];
	ld.global.f64 	%fd59, [%rd14+10240];
	ld.global.f64 	%fd60, [%rd14+15360];
	ld.global.f64 	%fd61, [%rd14+20480];
	ld.global.f64 	%fd62, [%rd14+25600];
	ld.global.f64 	%fd63, [%rd14+30720];
	ld.global.f64 	%fd64, [%rd14+35840];
	add.f64 	%fd65, %fd378, %fd57;
	add.f64 	%fd66, %fd65, %fd58;
	add.f64 	%fd67, %fd66, %fd59;
	add.f64 	%fd68, %fd67, %fd60;
	add.f64 	%fd69, %fd68, %fd61;
	add.f64 	%fd70, %fd69, %fd62;
	add.f64 	%fd71, %fd70, %fd63;
	add.f64 	%fd378, %fd71, %fd64;
	sub.s32 	%r55, %r51, %r279;
	setp.lt.u32 	%p4, %r55, 5120;
	@%p4 bra 	$L__BB14_46;
	add.s32 	%r279, %r279, 5120;
	setp.le.u32 	%p5, %r279, %r22;
	@%p5 bra 	$L__BB14_30;
$L__BB14_32:
	setp.le.u32 	%p6, %r51, %r279;
	sub.s32 	%r56, %r51, %r279;
	setp.ge.s32 	%p7, %r21, %r56;
	or.pred  	%p8, %p6, %p7;
	@%p8 bra 	$L__BB14_46;
	not.b32 	%r58, %r21;
	add.s32 	%r59, %r51, %r58;
	sub.s32 	%r60, %r59, %r279;
	mul.hi.u32 	%r61, %r60, -858993459;
	shr.u32 	%r62, %r61, 9;
	add.s32 	%r26, %r62, 1;
	and.b32  	%r27, %r26, 15;
	setp.lt.u32 	%p9, %r60, 9600;
	mov.u32 	%r284, %r21;
	@%p9 bra 	$L__BB14_37;
	or.b32  	%r282, %r21, 5120;
	add.s32 	%r281, %r21, %r279;
	and.b32  	%r63, %r26, 16777200;
	neg.s32 	%r280, %r63;
$L__BB14_35:
	.pragma "nounroll";
	mul.wide.u32 	%rd15, %r281, 8;
	add.s64 	%rd16, %rd2, %rd15;
	ld.global.f64 	%fd73, [%rd16];
	add.f64 	%fd74, %fd378, %fd73;
	add.s32 	%r64, %r281, 640;
	mul.wide.u32 	%rd17, %r64, 8;
	add.s64 	%rd18, %rd2, %rd17;
	ld.global.f64 	%fd75, [%rd18];
	add.f64 	%fd76, %fd74, %fd75;
	add.s32 	%r65, %r281, 1280;
	mul.wide.u32 	%rd19, %r65, 8;
	add.s64 	%rd20, %rd2, %rd19;
	ld.global.f64 	%fd77, [%rd20];
	add.f64 	%fd78, %fd76, %fd77;
	add.s32 	%r66, %r281, 1920;
	mul.wide.u32 	%rd21, %r66, 8;
	add.s64 	%rd22, %rd2, %rd21;
	ld.global.f64 	%fd79, [%rd22];
	add.f64 	%fd80, %fd78, %fd79;
	add.s32 	%r67, %r281, 2560;
	mul.wide.u32 	%rd23, %r67, 8;
	add.s64 	%rd24, %rd2, %rd23;
	ld.global.f64 	%fd81, [%rd24];
	add.f64 	%fd82, %fd80, %fd81;
	add.s32 	%r68, %r281, 3200;
	mul.wide.u32 	%rd25, %r68, 8;
	add.s64 	%rd26, %rd2, %rd25;
	ld.global.f64 	%fd83, [%rd26];
	add.f64 	%fd84, %fd82, %fd83;
	add.s32 	%r69, %r281, 3840;
	mul.wide.u32 	%rd27, %r69, 8;
	add.s64 	%rd28, %rd2, %rd27;
	ld.global.f64 	%fd85, [%rd28];
	add.f64 	%fd86, %fd84, %fd85;
	add.s32 	%r70, %r281, 4480;
	mul.wide.u32 	%rd29, %r70, 8;
	add.s64 	%rd30, %rd2, %rd29;
	ld.global.f64 	%fd87, [%rd30];
	add.f64 	%fd88, %fd86, %fd87;
	add.s32 	%r71, %r281, 5120;
	mul.wide.u32 	%rd31, %r71, 8;
	add.s64 	%rd32, %rd2, %rd31;
	ld.global.f64 	%fd89, [%rd32];
	add.f64 	%fd90, %fd88, %fd89;
	add.s32 	%r72, %r281, 5760;
	mul.wide.u32 	%rd33, %r72, 8;
	add.s64 	%rd34, %rd2, %rd33;
	ld.global.f64 	%fd91, [%rd34];
	add.f64 	%fd92, %fd90, %fd91;
	add.s32 	%r73, %r281, 6400;
	mul.wide.u32 	%rd35, %r73, 8;
	add.s64 	%rd36, %rd2, %rd35;
	ld.global.f64 	%fd93, [%rd36];
	add.f64 	%fd94, %fd92, %fd93;
	add.s32 	%r74, %r281, 7040;
	mul.wide.u32 	%rd37, %r74, 8;
	add.s64 	%rd38, %rd2, %rd37;
	ld.global.f64 	%fd95, [%rd38];
	add.f64 	%fd96, %fd94, %fd95;
	add.s32 	%r75, %r281, 7680;
	mul.wide.u32 	%rd39, %r75, 8;
	add.s64 	%rd40, %rd2, %rd39;
	ld.global.f64 	%fd97, [%rd40];
	add.f64 	%fd98, %fd96, %fd97;
	add.s32 	%r76, %r281, 8320;
	mul.wide.u32 	%rd41, %r76, 8;
	add.s64 	%rd42, %rd2, %rd41;
	ld.global.f64 	%fd99, [%rd42];
	add.f64 	%fd100, %fd98, %fd99;
	add.s32 	%r77, %r281, 8960;
	mul.wide.u32 	%rd43, %r77, 8;
	add.s64 	%rd44, %rd2, %rd43;
	ld.global.f64 	%fd101, [%rd44];
	add.f64 	%fd102, %fd100, %fd101;
	add.s32 	%r78, %r281, 9600;
	mul.wide.u32 	%rd45, %r78, 8;
	add.s64 	%rd46, %rd2, %rd45;
	ld.global.f64 	%fd103, [%rd46];
	add.f64 	%fd378, %fd102, %fd103;
	add.s32 	%r282, %r282, 10240;
	add.s32 	%r281, %r281, 10240;
	add.s32 	%r280, %r280, 16;
	setp.ne.s32 	%p10, %r280, 0;
	@%p10 bra 	$L__BB14_35;
	add.s32 	%r284, %r282, -5120;
$L__BB14_37:
	setp.eq.s32 	%p11, %r27, 0;
	@%p11 bra 	$L__BB14_46;
	and.b32  	%r39, %r26, 7;
	setp.lt.u32 	%p12, %r27, 8;
	@%p12 bra 	$L__BB14_40;
	add.s32 	%r79, %r284, %r279;
	mul.wide.u32 	%rd47, %r79, 8;
	add.s64 	%rd48, %rd2, %rd47;
	ld.global.f64 	%fd105, [%rd48];
	add.f64 	%fd106, %fd378, %fd105;
	add.s32 	%r80, %r79, 640;
	mul.wide.u32 	%rd49, %r80, 8;
	add.s64 	%rd50, %rd2, %rd49;
	ld.global.f64 	%fd107, [%rd50];
	add.f64 	%fd108, %fd106, %fd107;
	add.s32 	%r81, %r79, 1280;
	mul.wide.u32 	%rd51, %r81, 8;
	add.s64 	%rd52, %rd2, %rd51;
	ld.global.f64 	%fd109, [%rd52];
	add.f64 	%fd110, %fd108, %fd109;
	add.s32 	%r82, %r79, 1920;
	mul.wide.u32 	%rd53, %r82, 8;
	add.s64 	%rd54, %rd2, %rd53;
	ld.global.f64 	%fd111, [%rd54];
	add.f64 	%fd112, %fd110, %fd111;
	add.s32 	%r83, %r79, 2560;
	mul.wide.u32 	%rd55, %r83, 8;
	add.s64 	%rd56, %rd2, %rd55;
	ld.global.f64 	%fd113, [%rd56];
	add.f64 	%fd114, %fd112, %fd113;
	add.s32 	%r84, %r79, 3200;
	mul.wide.u32 	%rd57, %r84, 8;
	add.s64 	%rd58, %rd2, %rd57;
	ld.global.f64 	%fd115, [%rd58];
	add.f64 	%fd116, %fd114, %fd115;
	add.s32 	%r85, %r79, 3840;
	mul.wide.u32 	%rd59, %r85, 8;
	add.s64 	%rd60, %rd2, %rd59;
	ld.global.f64 	%fd117, [%rd60];
	add.f64 	%fd118, %fd116, %fd117;
	add.s32 	%r86, %r79, 4480;
	mul.wide.u32 	%rd61, %r86, 8;
	add.s64 	%rd62, %rd2, %rd61;
	ld.global.f64 	%fd119, [%rd62];
	add.f64 	%fd378, %fd118, %fd119;
	add.s32 	%r284, %r284, 5120;
$L__BB14_40:
	setp.eq.s32 	%p13, %r39, 0;
	@%p13 bra 	$L__BB14_46;
	and.b32  	%r42, %r26, 3;
	setp.lt.u32 	%p14, %r39, 4;
	@%p14 bra 	$L__BB14_43;
	add.s32 	%r87, %r284, %r279;
	mul.wide.u32 	%rd63, %r87, 8;
	add.s64 	%rd64, %rd2, %rd63;
	ld.global.f64 	%fd121, [%rd64];
	add.f64 	%fd122, %fd378, %fd121;
	add.s32 	%r88, %r87, 640;
	mul.wide.u32 	%rd65, %r88, 8;
	add.s64 	%rd66, %rd2, %rd65;
	ld.global.f64 	%fd123, [%rd66];
	add.f64 	%fd124, %fd122, %fd123;
	add.s32 	%r89, %r87, 1280;
	mul.wide.u32 	%rd67, %r89, 8;
	add.s64 	%rd68, %rd2, %rd67;
	ld.global.f64 	%fd125, [%rd68];
	add.f64 	%fd126, %fd124, %fd125;
	add.s32 	%r90, %r87, 1920;
	mul.wide.u32 	%rd69, %r90, 8;
	add.s64 	%rd70, %rd2, %rd69;
	ld.global.f64 	%fd127, [%rd70];
	add.f64 	%fd378, %fd126, %fd127;
	add.s32 	%r284, %r284, 2560;
$L__BB14_43:
	setp.eq.s32 	%p15, %r42, 0;
	@%p15 bra 	$L__BB14_46;
	add.s32 	%r287, %r284, %r279;
	neg.s32 	%r286, %r42;
$L__BB14_45:
	.pragma "nounroll";
	mul.wide.u32 	%rd71, %r287, 8;
	add.s64 	%rd72, %rd2, %rd71;
	ld.global.f64 	%fd128, [%rd72];
	add.f64 	%fd378, %fd378, %fd128;
	add.s32 	%r287, %r287, 640;
	add.s32 	%r286, %r286, 1;
	setp.ne.s32 	%p16, %r286, 0;
	@%p16 bra 	$L__BB14_45;
$L__BB14_46:
	// begin inline asm
	mov.u32 %r91, %laneid;
	// end inline asm
	mov.b64 	%rd73, %fd378;
	mov.b64 	{%r93, %r98}, %rd73;
	mov.b32 	%r99, 1;
	mov.b32 	%r140, 31;
	mov.b32 	%r141, -1;
	// begin inline asm
	shfl.sync.down.b32 %r92, %r93, %r99, %r140, %r141;
	// end inline asm
	// begin inline asm
	shfl.sync.down.b32 %r97, %r98, %r99, %r140, %r141;
	// end inline asm
	mov.b64 	%rd74, {%r92, %r97};
	mov.b64 	%fd129, %rd74;
	setp.gt.s32 	%p17, %r91, 30;
	add.f64 	%fd130, %fd378, %fd129;
	selp.f64 	%fd131, %fd378, %fd130, %p17;
	mov.b64 	%rd75, %fd131;
	mov.b64 	{%r103, %r108}, %rd75;
	mov.b32 	%r109, 2;
	// begin inline asm
	shfl.sync.down.b32 %r102, %r103, %r109, %r140, %r141;
	// end inline asm
	// begin inline asm
	shfl.sync.down.b32 %r107, %r108, %r109, %r140, %r141;
	// end inline asm
	mov.b64 	%rd76, {%r102, %r107};
	mov.b64 	%fd132, %rd76;
	setp.gt.s32 	%p18, %r91, 29;
	add.f64 	%fd133, %fd131, %fd132;
	selp.f64 	%fd134, %fd131, %fd133, %p18;
	mov.b64 	%rd77, %fd134;
	mov.b64 	{%r113, %r118}, %rd77;
	mov.b32 	%r119, 4;
	// begin inline asm
	shfl.sync.down.b32 %r112, %r113, %r119, %r140, %r141;
	// end inline asm
	// begin inline asm
	shfl.sync.down.b32 %r117, %r118, %r119, %r140, %r141;
	// end inline asm
	mov.b64 	%rd78, {%r112, %r117};
	mov.b64 	%fd135, %rd78;
	setp.gt.s32 	%p19, %r91, 27;
	add.f64 	%fd136, %fd134, %fd135;
	selp.f64 	%fd137, %fd134, %fd136, %p19;
	mov.b64 	%rd79, %fd137;
	mov.b64 	{%r123, %r128}, %rd79;
	mov.b32 	%r129, 8;
	// begin inline asm
	shfl.sync.down.b32 %r122, %r123, %r129, %r140, %r141;
	// end inline asm
	// begin inline asm
	shfl.sync.down.b32 %r127, %r128, %r129, %r140, %r141;
	// end inline asm
	mov.b64 	%rd80, {%r122, %r127};
	mov.b64 	%fd138, %rd80;
	setp.gt.s32 	%p20, %r91, 23;
	add.f64 	%fd139, %fd137, %fd138;
	selp.f64 	%fd140, %fd137, %fd139, %p20;
	mov.b64 	%rd81, %fd140;
	mov.b64 	{%r133, %r138}, %rd81;
	mov.b32 	%r139, 16;
	// begin inline asm
	shfl.sync.down.b32 %r132, %r133, %r139, %r140, %r141;
	// end inline asm
	// begin inline asm
	shfl.sync.down.b32 %r137, %r138, %r139, %r140, %r141;
	// end inline asm
	mov.b64 	%rd82, {%r132, %r137};
	mov.b64 	%fd141, %rd82;
	setp.gt.s32 	%p21, %r91, 15;
	add.f64 	%fd38, %fd140, %fd141;
	selp.f64 	%fd379, %fd140, %fd38, %p21;
	setp.ne.s32 	%p22, %r91, 0;
	@%p22 bra 	$L__BB14_48;
	shr.u32 	%r142, %r21, 2;
	and.b32  	%r143, %r142, 248;
	mov.u32 	%r144, _ZZN3cub18CUB_300001_SM_10006detail6reduce28DeviceReduceSingleTileKernelINS2_10policy_hubIdjN4cuda3std3__44plusIdEEE10Policy1000EN6thrust24THRUST_300001_SM_1000_NS10device_ptrIdEEPdjS9_ddNS7_10__identityEEEvT0_T1_T2_T3_T4_T6_E12temp_storage;
	add.s32 	%r145, %r144, %r143;
	st.shared.f64 	[%r145+24], %fd38;
$L__BB14_48:
	bar.sync 	0;
	setp.ne.s32 	%p23, %r21, 0;
	@%p23 bra 	$L__BB14_50;
	ld.shared.f64 	%fd142, [_ZZN3cub18CUB_300001_SM_10006detail6reduce28DeviceReduceSingleTileKernelINS2_10policy_hubIdjN4cuda3std3__44plusIdEEE10Policy1000EN6thrust24THRUST_300001_SM_1000_NS10device_ptrIdEEPdjS9_ddNS7_10__identityEEEvT0_T1_T2_T3_T4_T6_E12temp_storage+32];
	add.f64 	%fd143, %fd379, %fd142;
	ld.shared.f64 	%fd144, [_ZZN3cub18CUB_300001_SM_10006detail6reduce28DeviceReduceSingleTileKernelINS2_10policy_hubIdjN4cuda3std3__44plusIdEEE10Policy1000EN6thrust24THRUST_300001_SM_1000_NS10device_ptrIdEEPdjS9_ddNS7_10__identityEEEvT0_T1_T2_T3_T4_T6_E12temp_storage+40];
	add.f64 	%fd145, %fd143, %fd144;
	ld.shared.f64 	%fd146, [_ZZN3cub18CUB_300001_SM_10006detail6reduce28DeviceReduceSingleTileKernelINS2_10policy_hubIdjN4cuda3std3__44plusIdEEE10Policy1000EN6thrust24THRUST_300001_SM_1000_NS10device_ptrIdEEPdjS9_ddNS7_10__identityEEEvT0_T1_T2_T3_T4_T6_E12temp_storage+48];
	add.f64 	%fd147, %fd145, %fd146;
	ld.shared.f64 	%fd148, [_ZZN3cub18CUB_300001_SM_10006detail6reduce28DeviceReduceSingleTileKernelINS2_10policy_hubIdjN4cuda3std3__44plusIdEEE10Policy1000EN6thrust24THRUST_300001_SM_1000_NS10device_ptrIdEEPdjS9_ddNS7_10__identityEEEvT0_T1_T2_T3_T4_T6_E12temp_storage+56];
	add.f64 	%fd149, %fd147, %fd148;
	ld.shared.f64 	%fd150, [_ZZN3cub18CUB_300001_SM_10006detail6reduce28DeviceReduceSingleTileKernelINS2_10policy_hubIdjN4cuda3std3__44plusIdEEE10Policy1000EN6thrust24THRUST_300001_SM_1000_NS10device_ptrIdEEPdjS9_ddNS7_10__identityEEEvT0_T1_T2_T3_T4_T6_E12temp_storage+64];
	add.f64 	%fd151, %fd149, %fd150;
	ld.shared.f64 	%fd152, [_ZZN3cub18CUB_300001_SM_10006detail6reduce28DeviceReduceSingleTileKernelINS2_10policy_hubIdjN4cuda3std3__44plusIdEEE10Policy1000EN6thrust24THRUST_300001_SM_1000_NS10device_ptrIdEEPdjS9_ddNS7_10__identityEEEvT0_T1_T2_T3_T4_T6_E12temp_storage+72];
	add.f64 	%fd153, %fd151, %fd152;
	ld.shared.f64 	%fd154, [_ZZN3cub18CUB_300001_SM_10006detail6reduce28DeviceReduceSingleTileKernelINS2_10policy_hubIdjN4cuda3std3__44plusIdEEE10Policy1000EN6thrust24THRUST_300001_SM_1000_NS10device_ptrIdEEPdjS9_ddNS7_10__identityEEEvT0_T1_T2_T3_T4_T6_E12temp_storage+80];
	add.f64 	%fd155, %fd153, %fd154;
	ld.shared.f64 	%fd156, [_ZZN3cub18CUB_300001_SM_10006detail6reduce28DeviceReduceSingleTileKernelINS2_10policy_hubIdjN4cuda3std3__44plusIdEEE10Policy1000EN6thrust24THRUST_300001_SM_1000_NS10device_ptrIdEEPdjS9_ddNS7_10__identityEEEvT0_T1_T2_T3_T4_T6_E12temp_storage+88];
	add.f64 	%fd157, %fd155, %fd156;
	ld.shared.f64 	%fd158, [_ZZN3cub18CUB_300001_SM_10006detail6reduce28DeviceReduceSingleTileKernelINS2_10policy_hubIdjN4cuda3std3__44plusIdEEE10Policy1000EN6thrust24THRUST_300001_SM_1000_NS10device_ptrIdEEPdjS9_ddNS7_10__identityEEEvT0_T1_T2_T3_T4_T6_E12temp_storage+96];
	add.f64 	%fd159, %fd157, %fd158;
	ld.shared.f64 	%fd160, [_ZZN3cub18CUB_300001_SM_10006detail6reduce28DeviceReduceSingleTileKernelINS2_10policy_hubIdjN4cuda3std3__44plusIdEEE10Policy1000EN6thrust24THRUST_300001_SM_1000_NS10device_ptrIdEEPdjS9_ddNS7_10__identityEEEvT0_T1_T2_T3_T4_T6_E12temp_storage+104];
	add.f64 	%fd161, %fd159, %fd160;
	ld.shared.f64 	%fd162, [_ZZN3cub18CUB_300001_SM_10006detail6reduce28DeviceReduceSingleTileKernelINS2_10policy_hubIdjN4cuda3std3__44plusIdEEE10Policy1000EN6thrust24THRUST_300001_SM_1000_NS10device_ptrIdEEPdjS9_ddNS7_10__identityEEEvT0_T1_T2_T3_T4_T6_E12temp_storage+112];
	add.f64 	%fd163, %fd161, %fd162;
	ld.shared.f64 	%fd164, [_ZZN3cub18CUB_300001_SM_10006detail6reduce28DeviceReduceSingleTileKernelINS2_10policy_hubIdjN4cuda3std3__44plusIdEEE10Policy1000EN6thrust24THRUST_300001_SM_1000_NS10device_ptrIdEEPdjS9_ddNS7_10__identityEEEvT0_T1_T2_T3_T4_T6_E12temp_storage+120];
	add.f64 	%fd165, %fd163, %fd164;
	ld.shared.f64 	%fd166, [_ZZN3cub18CUB_300001_SM_10006detail6reduce28DeviceReduceSingleTileKernelINS2_10policy_hubIdjN4cuda3std3__44plusIdEEE10Policy1000EN6thrust24THRUST_300001_SM_1000_NS10device_ptrIdEEPdjS9_ddNS7_10__identityEEEvT0_T1_T2_T3_T4_T6_E12temp_storage+128];
	add.f64 	%fd167, %fd165, %fd166;
	ld.shared.f64 	%fd168, [_ZZN3cub18CUB_300001_SM_10006detail6reduce28DeviceReduceSingleTileKernelINS2_10policy_hubIdjN4cuda3std3__44plusIdEEE10Policy1000EN6thrust24THRUST_300001_SM_1000_NS10device_ptrIdEEPdjS9_ddNS7_10__identityEEEvT0_T1_T2_T3_T4_T6_E12temp_storage+136];
	add.f64 	%fd169, %fd167, %fd168;
	ld.shared.f64 	%fd170, [_ZZN3cub18CUB_300001_SM_10006detail6reduce28DeviceReduceSingleTileKernelINS2_10policy_hubIdjN4cuda3std3__44plusIdEEE10Policy1000EN6thrust24THRUST_300001_SM_1000_NS10device_ptrIdEEPdjS9_ddNS7_10__identityEEEvT0_T1_T2_T3_T4_T6_E12temp_storage+144];
	add.f64 	%fd171, %fd169, %fd170;
	ld.shared.f64 	%fd172, [_ZZN3cub18CUB_300001_SM_10006detail6reduce28DeviceReduceSingleTileKernelINS2_10policy_hubIdjN4cuda3std3__44plusIdEEE10Policy1000EN6thrust24THRUST_300001_SM_1000_NS10device_ptrIdEEPdjS9_ddNS7_10__identityEEEvT0_T1_T2_T3_T4_T6_E12temp_storage+152];
	add.f64 	%fd173, %fd171, %fd172;
	ld.shared.f64 	%fd174, [_ZZN3cub18CUB_300001_SM_10006detail6reduce28DeviceReduceSingleTileKernelINS2_10policy_hubIdjN4cuda3std3__44plusIdEEE10Policy1000EN6thrust24THRUST_300001_SM_1000_NS10device_ptrIdEEPdjS9_ddNS7_10__identityEEEvT0_T1_T2_T3_T4_T6_E12temp_storage+160];
	add.f64 	%fd175, %fd173, %fd174;
	ld.shared.f64 	%fd176, [_ZZN3cub18CUB_300001_SM_10006detail6reduce28DeviceReduceSingleTileKernelINS2_10policy_hubIdjN4cuda3std3__44plusIdEEE10Policy1000EN6thrust24THRUST_300001_SM_1000_NS10device_ptrIdEEPdjS9_ddNS7_10__identityEEEvT0_T1_T2_T3_T4_T6_E12temp_storage+168];
	add.f64 	%fd177, %fd175, %fd176;
	ld.shared.f64 	%fd178, [_ZZN3cub18CUB_300001_SM_10006detail6reduce28DeviceReduceSingleTileKernelINS2_10policy_hubIdjN4cuda3std3__44plusIdEEE10Policy1000EN6thrust24THRUST_300001_SM_1000_NS10device_ptrIdEEPdjS9_ddNS7_10__identityEEEvT0_T1_T2_T3_T4_T6_E12temp_storage+176];
	add.f64 	%fd379, %fd177, %fd178;
$L__BB14_50:
	mov.u32 	%r269, %tid.x;
	setp.ne.s32 	%p69, %r269, 0;
	@%p69 bra 	$L__BB14_52;
	add.f64 	%fd357, %fd42, %fd379;
	st.global.f64 	[%rd1], %fd357;
$L__BB14_52:
	ret;

}
	// .globl	_ZN3cub18CUB_300001_SM_10006detail6reduce18DeviceReduceKernelINS2_10policy_hubIdjN4cuda3std3__44plusIdEEE10Policy1000EN6thrust24THRUST_300001_SM_1000_NS10device_ptrIdEEjS9_dNS7_10__identityEEEvT0_PT3_T1_NS0_13GridEvenShareISK_EET2_T4_
.visible .entry _ZN3cub18CUB_300001_SM_10006detail6reduce18DeviceReduceKernelINS2_10policy_hubIdjN4cuda3std3__44plusIdEEE10Policy1000EN6thrust24THRUST_300001_SM_1000_NS10device_ptrIdEEjS9_dNS7_10__identityEEEvT0_PT3_T1_NS0_13GridEvenShareISK_EET2_T4_(
	.param .align 8 .b8 _ZN3cub18CUB_300001_SM_10006detail6reduce18DeviceReduceKernelINS2_10policy_hubIdjN4cuda3std3__44plusIdEEE10Policy1000EN6thrust24THRUST_300001_SM_1000_NS10device_ptrIdEEjS9_dNS7_10__identityEEEvT0_PT3_T1_NS0_13GridEvenShareISK_EET2_T4__param_0[8],
	.param .u64 .ptr .align 1 _ZN3cub18CUB_300001_SM_10006detail6reduce18DeviceReduceKernelINS2_10policy_hubIdjN4cuda3std3__44plusIdEEE10Policy1000EN6thrust24THRUST_300001_SM_1000_NS10device_ptrIdEEjS9_dNS7_10__identityEEEvT0_PT3_T1_NS0_13GridEvenShareISK_EET2_T4__param_1,
	.param .u32 _ZN3cub18CUB_300001_SM_10006detail6reduce18DeviceReduceKernelINS2_10policy_hubIdjN4cuda3std3__44plusIdEEE10Policy1000EN6thrust24THRUST_300001_SM_1000_NS10device_ptrIdEEjS9_dNS7_10__identityEEEvT0_PT3_T1_NS0_13GridEvenShareISK_EET2_T4__param_2,
	.param .align 4 .b8 _ZN3cub18CUB_300001_SM_10006detail6reduce18DeviceReduceKernelINS2_10policy_hubIdjN4cuda3std3__44plusIdEEE10Policy1000EN6thrust24THRUST_300001_SM_1000_NS10device_ptrIdEEjS9_dNS7_10__identityEEEvT0_PT3_T1_NS0_13GridEvenShareISK_EET2_T4__param_3[40],
	.param .align 1 .b8 _ZN3cub18CUB_300001_SM_10006detail6reduce18DeviceReduceKernelINS2_10policy_hubIdjN4cuda3std3__44plusIdEEE10Policy1000EN6thrust24THRUST_300001_SM_1000_NS10device_ptrIdEEjS9_dNS7_10__identityEEEvT0_PT3_T1_NS0_13GridEvenShareISK_EET2_T4__param_4[1],
	.param .align 1 .b8 _ZN3cub18CUB_300001_SM_10006detail6reduce18DeviceReduceKernelINS2_10policy_hubIdjN4cuda3std3__44plusIdEEE10Policy1000EN6thrust24THRUST_300001_SM_1000_NS10device_ptrIdEEjS9_dNS7_10__identityEEEvT0_PT3_T1_NS0_13GridEvenShareISK_EET2_T4__param_5[1]
)
.maxntid 640
{
	.reg .pred 	%p<69>;
	.reg .b16 	%rs<4>;
	.reg .b32 	%r<356>;
	.reg .b64 	%rd<160>;
	.reg .b64 	%fd<376>;
	// demoted variable
	.shared .align 8 .b8 _ZZN3cub18CUB_300001_SM_10006detail6reduce18DeviceReduceKernelINS2_10policy_hubIdjN4cuda3std3__44plusIdEEE10Policy1000EN6thrust24THRUST_300001_SM_1000_NS10device_ptrIdEEjS9_dNS7_10__identityEEEvT0_PT3_T1_NS0_13GridEvenShareISK_EET2_T4_E12temp_storage[192];
	ld.param.u32 	%r1, [_ZN3cub18CUB_300001_SM_10006detail6reduce18DeviceReduceKernelINS2_10policy_hubIdjN4cuda3std3__44plusIdEEE10Policy1000EN6thrust24THRUST_300001_SM_1000_NS10device_ptrIdEEjS9_dNS7_10__identityEEEvT0_PT3_T1_NS0_13GridEvenShareISK_EET2_T4__param_3+20];
	ld.param.u32 	%r2, [_ZN3cub18CUB_300001_SM_10006detail6reduce18DeviceReduceKernelINS2_10policy_hubIdjN4cuda3std3__44plusIdEEE10Policy1000EN6thrust24THRUST_300001_SM_1000_NS10device_ptrIdEEjS9_dNS7_10__identityEEEvT0_PT3_T1_NS0_13GridEvenShareISK_EET2_T4__param_3+24];
	ld.param.u64 	%rd3, [_ZN3cub18CUB_300001_SM_10006detail6reduce18DeviceReduceKernelINS2_10policy_hubIdjN4cuda3std3__44plusIdEEE10Policy1000EN6thrust24THRUST_300001_SM_1000_NS10device_ptrIdEEjS9_dNS7_10__identityEEEvT0_PT3_T1_NS0_13GridEvenShareISK_EET2_T4__param_0];
	cvta.to.global.u64 	%rd1, %rd3;
	mov.u32 	%r3, %ctaid.x;
	mul.lo.s32 	%r4, %r2, 5120;
	mul.lo.s32 	%r347, %r3, 5120;
	sub.s32 	%r6, %r1, %r347;
	setp.gt.u32 	%p1, %r6, 5119;
	@%p1 bra 	$L__BB15_26;
	mov.u32 	%r7, %tid.x;
	setp.ge.u32 	%p23, %r7, %r6;
	mov.f64 	%fd364, 0d0000000000000000;
	mov.u32 	%r338, %r7;
	@%p23 bra 	$L__BB15_3;
	add.s32 	%r181, %r347, %r7;
	mul.wide.u32 	%rd76, %r181, 8;
	add.s64 	%rd77, %rd1, %rd76;
	ld.global.f64 	%fd364, [%rd77];
	add.s32 	%r338, %r7, 640;
$L__BB15_3:
	setp.ge.u32 	%p24, %r338, %r6;
	@%p24 bra 	$L__BB15_17;
	not.b32 	%r182, %r338;
	add.s32 	%r183, %r1, %r182;
	sub.s32 	%r184, %r183, %r347;
	mul.hi.u32 	%r185, %r184, -858993459;
	shr.u32 	%r186, %r185, 9;
	add.s32 	%r10, %r186, 1;
	and.b32  	%r11, %r10, 15;
	setp.lt.u32 	%p25, %r184, 9600;
	@%p25 bra 	$L__BB15_8;
	add.s32 	%r337, %r338, 5120;
	add.s32 	%r336, %r338, %r347;
	and.b32  	%r187, %r10, 16777200;
	neg.s32 	%r335, %r187;
$L__BB15_6:
	.pragma "nounroll";
	mul.wide.u32 	%rd78, %r336, 8;
	add.s64 	%rd79, %rd1, %rd78;
	ld.global.f64 	%fd179, [%rd79];
	add.f64 	%fd180, %fd364, %fd179;
	add.s32 	%r188, %r336, 640;
	mul.wide.u32 	%rd80, %r188, 8;
	add.s64 	%rd81, %rd1, %rd80;
	ld.global.f64 	%fd181, [%rd81];
	add.f64 	%fd182, %fd180, %fd181;
	add.s32 	%r189, %r336, 1280;
	mul.wide.u32 	%rd82, %r189, 8;
	add.s64 	%rd83, %rd1, %rd82;
	ld.global.f64 	%fd183, [%rd83];
	add.f64 	%fd184, %fd182, %fd183;
	add.s32 	%r190, %r336, 1920;
	mul.wide.u32 	%rd84, %r190, 8;
	add.s64 	%rd85, %rd1, %rd84;
	ld.global.f64 	%fd185, [%rd85];
	add.f64 	%fd186, %fd184, %fd185;
	add.s32 	%r191, %r336, 2560;
	mul.wide.u32 	%rd86, %r191, 8;
	add.s64 	%rd87, %rd1, %rd86;
	ld.global.f64 	%fd187, [%rd87];
	add.f64 	%fd188, %fd186, %fd187;
	add.s32 	%r192, %r336, 3200;
	mul.wide.u32 	%rd88, %r192, 8;
	add.s64 	%rd89, %rd1, %rd88;
	ld.global.f64 	%fd189, [%rd89];
	add.f64 	%fd190, %fd188, %fd189;
	add.s32 	%r193, %r336, 3840;
	mul.wide.u32 	%rd90, %r193, 8;
	add.s64 	%rd91, %rd1, %rd90;
	ld.global.f64 	%fd191, [%rd91];
	add.f64 	%fd192, %fd190, %fd191;
	add.s32 	%r194, %r336, 4480;
	mul.wide.u32 	%rd92, %r194, 8;
	add.s64 	%rd93, %rd1, %rd92;
	ld.global.f64 	%fd193, [%rd93];
	add.f64 	%fd194, %fd192, %fd193;
	add.s32 	%r195, %r336, 5120;
	mul.wide.u32 	%rd94, %r195, 8;
	add.s64 	%rd95, %rd1, %rd94;
	ld.global.f64 	%fd195, [%rd95];
	add.f64 	%fd196, %fd194, %fd195;
	add.s32 	%r196, %r336, 5760;
	mul.wide.u32 	%rd96, %r196, 8;
	add.s64 	%rd97, %rd1, %rd96;
	ld.global.f64 	%fd197, [%rd97];
	add.f64 	%fd198, %fd196, %fd197;
	add.s32 	%r197, %r336, 6400;
	mul.wide.u32 	%rd98, %r197, 8;
	add.s64 	%rd99, %rd1, %rd98;
	ld.global.f64 	%fd199, [%rd99];
	add.f64 	%fd200, %fd198, %fd199;
	add.s32 	%r198, %r336, 7040;
	mul.wide.u32 	%rd100, %r198, 8;
	add.s64 	%rd101, %rd1, %rd100;
	ld.global.f64 	%fd201, [%rd101];
	add.f64 	%fd202, %fd200, %fd201;
	add.s32 	%r199, %r336, 7680;
	mul.wide.u32 	%rd102, %r199, 8;
	add.s64 	%rd103, %rd1, %rd102;
	ld.global.f64 	%fd203, [%rd103];
	add.f64 	%fd204, %fd202, %fd203;
	add.s32 	%r200, %r336, 8320;
	mul.wide.u32 	%rd104, %r200, 8;
	add.s64 	%rd105, %rd1, %rd104;
	ld.global.f64 	%fd205, [%rd105];
	add.f64 	%fd206, %fd204, %fd205;
	add.s32 	%r201, %r336, 8960;
	mul.wide.u32 	%rd106, %r201, 8;
	add.s64 	%rd107, %rd1, %rd106;
	ld.global.f64 	%fd207, [%rd107];
	add.f64 	%fd208, %fd206, %fd207;
	add.s32 	%r202, %r336, 9600;
	mul.wide.u32 	%rd108, %r202, 8;
	add.s64 	%rd109, %rd1, %rd108;
	ld.global.f64 	%fd209, [%rd109];
	add.f64 	%fd364, %fd208, %fd209;
	add.s32 	%r337, %r337, 10240;
	add.s32 	%r336, %r336, 10240;
	add.s32 	%r335, %r335, 16;
	setp.ne.s32 	%p26, %r335, 0;
	@%p26 bra 	$L__BB15_6;
	add.s32 	%r338, %r337, -5120;
$L__BB15_8:
	setp.eq.s32 	%p27, %r11, 0;
	@%p27 bra 	$L__BB15_17;
	and.b32  	%r23, %r10, 7;
	setp.lt.u32 	%p28, %r11, 8;
	@%p28 bra 	$L__BB15_11;
	add.s32 	%r203, %r338, %r347;
	mul.wide.u32 	%rd110, %r203, 8;
	add.s64 	%rd111, %rd1, %rd110;
	ld.global.f64 	%fd211, [%rd111];
	add.f64 	%fd212, %fd364, %fd211;
	add.s32 	%r204, %r203, 640;
	mul.wide.u32 	%rd112, %r204, 8;
	add.s64 	%rd113, %rd1, %rd112;
	ld.global.f64 	%fd213, [%rd113];
	add.f64 	%fd214, %fd212, %fd213;
	add.s32 	%r205, %r203, 1280;
	mul.wide.u32 	%rd114, %r205, 8;
	add.s64 	%rd115, %rd1, %rd114;
	ld.global.f64 	%fd215, [%rd115];
	add.f64 	%fd216, %fd214, %fd215;
	add.s32 	%r206, %r203, 1920;
	mul.wide.u32 	%rd116, %r206, 8;
	add.s64 	%rd117, %rd1, %rd116;
	ld.global.f64 	%fd217, [%rd117];
	add.f64 	%fd218, %fd216, %fd217;
	add.s32 	%r207, %r203, 2560;
	mul.wide.u32 	%rd118, %r207, 8;
	add.s64 	%rd119, %rd1, %rd118;
	ld.global.f64 	%fd219, [%rd119];
	add.f64 	%fd220, %fd218, %fd219;
	add.s32 	%r208, %r203, 3200;
	mul.wide.u32 	%rd120, %r208, 8;
	add.s64 	%rd121, %rd1, %rd120;
	ld.global.f64 	%fd221, [%rd121];
	add.f64 	%fd222, %fd220, %fd221;
	add.s32 	%r209, %r203, 3840;
	mul.wide.u32 	%rd122, %r209, 8;
	add.s64 	%rd123, %rd1, %rd122;
	ld.global.f64 	%fd223, [%rd123];
	add.f64 	%fd224, %fd222, %fd223;
	add.s32 	%r210, %r203, 4480;
	mul.wide.u32 	%rd124, %r210, 8;
	add.s64 	%rd125, %rd1, %rd124;
	ld.global.f64 	%fd225, [%rd125];
	add.f64 	%fd364, %fd224, %fd225;
	add.s32 	%r338, %r338, 5120;
$L__BB15_11:
	setp.eq.s32 	%p29, %r23, 0;
	@%p29 bra 	$L__BB15_17;
	and.b32  	%r26, %r10, 3;
	setp.lt.u32 	%p30, %r23, 4;
	@%p30 bra 	$L__BB15_14;
	add.s32 	%r211, %r338, %r347;
	mul.wide.u32 	%rd126, %r211, 8;
	add.s64 	%rd127, %rd1, %rd126;
	ld.global.f64 	%fd227, [%rd127];
	add.f64 	%fd228, %fd364, %fd227;
	add.s32 	%r212, %r211, 640;
	mul.wide.u32 	%rd128, %r212, 8;
	add.s64 	%rd129, %rd1, %rd128;
	ld.global.f64 	%fd229, [%rd129];
	add.f64 	%fd230, %fd228, %fd229;
	add.s32 	%r213, %r211, 1280;
	mul.wide.u32 	%rd130, %r213, 8;
	add.s64 	%rd131, %rd1, %rd130;
	ld.global.f64 	%fd231, [%rd131];
	add.f64 	%fd232, %fd230, %fd231;
	add.s32 	%r214, %r211, 1920;
	mul.wide.u32 	%rd132, %r214, 8;
	add.s64 	%rd133, %rd1, %rd132;
	ld.global.f64 	%fd233, [%rd133];
	add.f64 	%fd364, %fd232, %fd233;
	add.s32 	%r338, %r338, 2560;
$L__BB15_14:
	setp.eq.s32 	%p31, %r26, 0;
	@%p31 bra 	$L__BB15_17;
	add.s32 	%r342, %r338, %r347;
	neg.s32 	%r341, %r26;
$L__BB15_16:
	.pragma "nounroll";
	mul.wide.u32 	%rd134, %r342, 8;
	add.s64 	%rd135, %rd1, %rd134;
	ld.global.f64 	%fd234, [%rd135];
	add.f64 	%fd364, %fd364, %fd234;
	add.s32 	%r342, %r342, 640;
	add.s32 	%r341, %r341, 1;
	setp.ne.s32 	%p32, %r341, 0;
	@%p32 bra 	$L__BB15_16;
$L__BB15_17:
	setp.lt.u32 	%p33, %r6, 640;
	@%p33 bra 	$L__BB15_22;
	// begin inline asm
	mov.u32 %r278, %laneid;
	// end inline asm
	mov.b64 	%rd146, %fd364;
	mov.b64 	{%r280, %r285}, %rd146;
	mov.b32 	%r286, 1;
	mov.b32 	%r327, 31;
	mov.b32 	%r328, -1;
	// begin inline asm
	shfl.sync.down.b32 %r279, %r280, %r286, %r327, %r328;
	// end inline asm
	// begin inline asm
	shfl.sync.down.b32 %r284, %r285, %r286, %r327, %r328;
	// end inline asm
	mov.b64 	%rd147, {%r279, %r284};
	mov.b64 	%fd305, %rd147;
	setp.gt.s32 	%p61, %r278, 30;
	add.f64 	%fd306, %fd364, %fd305;
	selp.f64 	%fd307, %fd364, %fd306, %p61;
	mov.b64 	%rd148, %fd307;
	mov.b64 	{%r290, %r295}, %rd148;
	mov.b32 	%r296, 2;
	// begin inline asm
	shfl.sync.down.b32 %r289, %r290, %r296, %r327, %r328;
	// end inline asm
	// begin inline asm
	shfl.sync.down.b32 %r294, %r295, %r296, %r327, %r328;
	// end inline asm
	mov.b64 	%rd149, {%r289, %r294};
	mov.b64 	%fd308, %rd149;
	setp.gt.s32 	%p62, %r278, 29;
	add.f64 	%fd309, %fd307, %fd308;
	selp.f64 	%fd310, %fd307, %fd309, %p62;
	mov.b64 	%rd150, %fd310;
	mov.b64 	{%r300, %r305}, %rd150;
	mov.b32 	%r306, 4;
	// begin inline asm
	shfl.sync.down.b32 %r299, %r300, %r306, %r327, %r328;
	// end inline asm
	// begin inline asm
	shfl.sync.down.b32 %r304, %r305, %r306, %r327, %r328;
	// end inline asm
	mov.b64 	%rd151, {%r299, %r304};
	mov.b64 	%fd311, %rd151;
	setp.gt.s32 	%p63, %r278, 27;
	add.f64 	%fd312, %fd310, %fd311;
	selp.f64 	%fd313, %fd310, %fd312, %p63;
	mov.b64 	%rd152, %fd313;
	mov.b64 	{%r310, %r315}, %rd152;
	mov.b32 	%r316, 8;
	// begin inline asm
	shfl.sync.down.b32 %r309, %r310, %r316, %r327, %r328;
	// end inline asm
	// begin inline asm
	shfl.sync.down.b32 %r314, %r315, %r316, %r327, %r328;
	// end inline asm
	mov.b64 	%rd153, {%r309, %r314};
	mov.b64 	%fd314, %rd153;
	setp.gt.s32 	%p64, %r278, 23;
	add.f64 	%fd315, %fd313, %fd314;
	selp.f64 	%fd316, %fd313, %fd315, %p64;
	mov.b64 	%rd154, %fd316;
	mov.b64 	{%r320, %r325}, %rd154;
	mov.b32 	%r326, 16;
	// begin inline asm
	shfl.sync.down.b32 %r319, %r320, %r326, %r327, %r328;
	// end inline asm
	// begin inline asm
	shfl.sync.down.b32 %r324, %r325, %r326, %r327, %r328;
	// end inline asm
	mov.b64 	%rd155, {%r319, %r324};
	mov.b64 	%fd317, %rd155;
	setp.gt.s32 	%p65, %r278, 15;
	add.f64 	%fd16, %fd316, %fd317;
	selp.f64 	%fd375, %fd316, %fd16, %p65;
	setp.ne.s32 	%p66, %r278, 0;
	@%p66 bra 	$L__BB15_20;
	shr.u32 	%r329, %r7, 2;
	and.b32  	%r330, %r329, 248;
	mov.u32 	%r331, _ZZN3cub18CUB_300001_SM_10006detail6reduce18DeviceReduceKernelINS2_10policy_hubIdjN4cuda3std3__44plusIdEEE10Policy1000EN6thrust24THRUST_300001_SM_1000_NS10device_ptrIdEEjS9_dNS7_10__identityEEEvT0_PT3_T1_NS0_13GridEvenShareISK_EET2_T4_E12temp_storage;
	add.s32 	%r332, %r331, %r330;
	st.shared.f64 	[%r332+24], %fd16;
$L__BB15_20:
	bar.sync 	0;
	setp.ne.s32 	%p67, %r7, 0;
	@%p67 bra 	$L__BB15_48;
	ld.shared.f64 	%fd318, [_ZZN3cub18CUB_300001_SM_10006detail6reduce18DeviceReduceKernelINS2_10policy_hubIdjN4cuda3std3__44plusIdEEE10Policy1000EN6thrust24THRUST_300001_SM_1000_NS10device_ptrIdEEjS9_dNS7_10__identityEEEvT0_PT3_T1_NS0_13GridEvenShareISK_EET2_T4_E12temp_storage+32];
	add.f64 	%fd319, %fd375, %fd318;
	ld.shared.f64 	%fd320, [_ZZN3cub18CUB_300001_SM_10006detail6reduce18DeviceReduceKernelINS2_10policy_hubIdjN4cuda3std3__44plusIdEEE10Policy1000EN6thrust24THRUST_300001_SM_1000_NS10device_ptrIdEEjS9_dNS7_10__identityEEEvT0_PT3_T1_NS0_13GridEvenShareISK_EET2_T4_E12temp_storage+40];
	add.f64 	%fd321, %fd319, %fd320;
	ld.shared.f64 	%fd322, [_ZZN3cub18CUB_300001_SM_10006detail6reduce18DeviceReduceKernelINS2_10policy_hubIdjN4cuda3std3__44plusIdEEE10Policy1000EN6thrust24THRUST_300001_SM_1000_NS10device_ptrIdEEjS9_dNS7_10__identityEEEvT0_PT3_T1_NS0_13GridEvenShareISK_EET2_T4_E12temp_storage+48];
	add.f64 	%fd323, %fd321, %fd322;
	ld.shared.f64 	%fd324, [_ZZN3cub18CUB_300001_SM_10006detail6reduce18DeviceReduceKernelINS2_10policy_hubIdjN4cuda3std3__44plusIdEEE10Policy1000EN6thrust24THRUST_300001_SM_1000_NS10device_ptrIdEEjS9_dNS7_10__identityEEEvT0_PT3_T1_NS0_13GridEvenShareISK_EET2_T4_E12temp_storage+56];
	add.f64 	%fd325, %fd323, %fd324;
	ld.shared.f64 	%fd326, [_ZZN3cub18CUB_300001_SM_10006detail6reduce18DeviceReduceKernelINS2_10policy_hubIdjN4cuda3std3__44plusIdEEE10Policy1000EN6thrust24THRUST_300001_SM_1000_NS10device_ptrIdEEjS9_dNS7_10__identityEEEvT0_PT3_T1_NS0_13GridEvenShareISK_EET2_T4_E12temp_storage+64];
	add.f64 	%fd327, %fd325, %fd326;
	ld.shared.f64 	%fd328, [_ZZN3cub18CUB_300001_SM_10006detail6reduce18DeviceReduceKernelINS2_10policy_hubIdjN4cuda3std3__44plusIdEEE10Policy1000EN6thrust24THRUST_300001_SM_1000_NS10device_ptrIdEEjS9_dNS7_10__identityEEEvT0_PT3_T1_NS0_13GridEvenShareISK_EET2_T4_E12temp_storage+72];
	add.f64 	%fd329, %fd327, %fd328;
	ld.shared.f64 	%fd330, [_ZZN3cub18CUB_300001_SM_10006detail6reduce18DeviceReduceKernelINS2_10policy_hubIdjN4cuda3std3__44plusIdEEE10Policy1000EN6thrust24THRUST_300001_SM_1000_NS10device_ptrIdEEjS9_dNS7_10__identityEEEvT0_PT3_T1_NS0_13GridEvenShareISK_EET2_T4_E12temp_storage+80];
	add.f64 	%fd331, %fd329, %fd330;
	ld.shared.f64 	%fd332, [_ZZN3cub18CUB_300001_SM_10006detail6reduce18DeviceReduceKernelINS2_10policy_hubIdjN4cuda3std3__44plusIdEEE10Policy1000EN6thrust24THRUST_300001_SM_1000_NS10device_ptrIdEEjS9_dNS7_10__identityEEEvT0_PT3_T1_NS0_13GridEvenShareISK_EET2_T4_E12temp_storage+88];
	add.f64 	%fd333, %fd331, %fd332;
	ld.shared.f64 	%fd334, [_ZZN3cub18CUB_300001_SM_10006detail6reduce18DeviceReduceKernelINS2_10policy_hubIdjN4cuda3std3__44plusIdEEE10Policy1000EN6thrust24THRUST_300001_SM_1000_NS10device_ptrIdEEjS9_dNS7_10__identityEEEvT0_PT3_T1_NS0_13GridEvenShareISK_EET2_T4_E12temp_storage+96];
	add.f64 	%fd335, %fd333, %fd334;
	ld.shared.f64 	%fd336, [_ZZN3cub18CUB_300001_SM_10006detail6reduce18DeviceReduceKernelINS2_10policy_hubIdjN4cuda3std3__44plusIdEEE10Policy1000EN6thrust24THRUST_300001_SM_1000_NS10device_ptrIdEEjS9_dNS7_10__identityEEEvT0_PT3_T1_NS0_13GridEvenShareISK_EET2_T4_E12temp_storage+104];
	add.f64 	%fd337, %fd335, %fd336;
	ld.shared.f64 	%fd338, [_ZZN3cub18CUB_300001_SM_10006detail6reduce18DeviceReduceKernelINS2_10policy_hubIdjN4cuda3std3__44plusIdEEE10Policy1000EN6thrust24THRUST_300001_SM_1000_NS10device_ptrIdEEjS9_dNS7_10__identityEEEvT0_PT3_T1_NS0_13GridEvenShareISK_EET2_T4_E12temp_storage+112];
	add.f64 	%fd339, %fd337, %fd338;
	ld.shared.f64 	%fd340, [_ZZN3cub18CUB_300001_SM_10006detail6reduce18DeviceReduceKernelINS2_10policy_hubIdjN4cuda3std3__44plusIdEEE10Policy1000EN6thrust24THRUST_300001_SM_1000_NS10device_ptrIdEEjS9_dNS7_10__identityEEEvT0_PT3_T1_NS0_13GridEvenShareISK_EET2_T4_E12temp_storage+120];
	add.f64 	%fd341, %fd339, %fd340;
	ld.shared.f64 	%fd342, [_ZZN3cub18CUB_300001_SM_10006detail6reduce18DeviceReduceKernelINS2_10policy_hubIdjN4cuda3std3__44plusIdEEE10Policy1000EN6thrust24THRUST_300001_SM_1000_NS10device_ptrIdEEjS9_dNS7_10__identityEEEvT0_PT3_T1_NS0_13GridEvenShareISK_EET2_T4_E12temp_storage+128];
	add.f64 	%fd343, %fd341, %fd342;
	ld.shared.f64 	%fd344, [_ZZN3cub18CUB_300001_SM_10006detail6reduce18DeviceReduceKernelINS2_10policy_hubIdjN4cuda3std3__44plusIdEEE10Policy1000EN6thrust24THRUST_300001_SM_1000_NS10device_ptrIdEEjS9_dNS7_10__identityEEEvT0_PT3_T1_NS0_13GridEvenShareISK_EET2_T4_E12temp_storage+136];
	add.f64 	%fd345, %fd343, %fd344;
	ld.shared.f64 	%fd346, [_ZZN3cub18CUB_300001_SM_10006detail6reduce18DeviceReduceKernelINS2_10policy_hubIdjN4cuda3std3__44plusIdEEE10Policy1000EN6thrust24THRUST_300001_SM_1000_NS10device_ptrIdEEjS9_dNS7_10__identityEEEvT0_PT3_T1_NS0_13GridEvenShareISK_EET2_T4_E12temp_storage+144];
	add.f64 	%fd347, %fd345, %fd346;
	ld.shared.f64 	%fd348, [_ZZN3cub18CUB_300001_SM_10006detail6reduce18DeviceReduceKernelINS2_10policy_hubIdjN4cuda3std3__44plusIdEEE10Policy1000EN6thrust24THRUST_300001_SM_1000_NS10device_ptrIdEEjS9_dNS7_10__identityEEEvT0_PT3_T1_NS0_13GridEvenShareISK_EET2_T4_E12temp_storage+152];
	add.f64 	%fd349, %fd347, %fd348;
	ld.shared.f64 	%fd350, [_ZZN3cub18CUB_300001_SM_10006detail6reduce18DeviceReduceKernelINS2_10policy_hubIdjN4cuda3std3__44plusIdEEE10Policy1000EN6thrust24THRUST_300001_SM_1000_NS10device_ptrIdEEjS9_dNS7_10__identityEEEvT0_PT3_T1_NS0_13GridEvenShareISK_EET2_T4_E12temp_storage+160];
	add.f64 	%fd351, %fd349, %fd350;
	ld.shared.f64 	%fd352, [_ZZN3cub18CUB_300001_SM_10006detail6reduce18DeviceReduceKernelINS2_10policy_hubIdjN4cuda3std3__44plusIdEEE10Policy1000EN6thrust24THRUST_300001_SM_1000_NS10device_ptrIdEEjS9_dNS7_10__identityEEEvT0_PT3_T1_NS0_13GridEvenShareISK_EET2_T4_E12temp_storage+168];
	add.f64 	%fd353, %fd351, %fd352;
	ld.shared.f64 	%fd354, [_ZZN3cub18CUB_300001_SM_10006detail6reduce18DeviceReduceKernelINS2_10policy_hubIdjN4cuda3std3__44plusIdEEE10Policy1000EN6thrust24THRUST_300001_SM_1000_NS10device_ptrIdEEjS9_dNS7_10__identityEEEvT0_PT3_T1_NS0_13GridEvenShareISK_EET2_T4_E12temp_storage+176];
	add.f64 	%fd375, %fd353, %fd354;
	bra.uni 	$L__BB15_48;
$L__BB15_22:
	// begin inline asm
	mov.u32 %r215, %laneid;
	// end inline asm
	and.b32  	%r266, %r7, 992;
	add.s32 	%r267, %r266, 32;
	setp.gt.u32 	%p34, %r267, %r6;
	not.b32 	%r268, %r266;
	add.s32 	%r269, %r6, %r268;
	selp.b32 	%r264, %r269, 31, %p34;
	mov.b64 	%rd136, %fd364;
	mov.b64 	{%r217, %r222}, %rd136;
	mov.b32 	%r223, 1;
	mov.b32 	%r265, -1;
	// begin inline asm
	shfl.sync.down.b32 %r216, %r217, %r223, %r264, %r265;
	// end inline asm
	// begin inline asm
	shfl.sync.down.b32 %r221, %r222, %r223, %r264, %r265;
	// end inline asm
	mov.b64 	%rd137, {%r216, %r221};
	mov.b64 	%fd235, %rd137;
	setp.lt.s32 	%p35, %r215, %r264;
	add.f64 	%fd236, %fd364, %fd235;
	selp.f64 	%fd237, %fd236, %fd364, %p35;
	mov.b64 	%rd138, %fd237;
	mov.b64 	{%r227, %r232}, %rd138;
	mov.b32 	%r233, 2;
	// begin inline asm
	shfl.sync.down.b32 %r226, %r227, %r233, %r264, %r265;
	// end inline asm
	// begin inline asm
	shfl.sync.down.b32 %r231, %r232, %r233, %r264, %r265;
	// end inline asm
	mov.b64 	%rd139, {%r226, %r231};
	mov.b64 	%fd238, %rd139;
	add.s32 	%r270, %r215, 2;
	setp.gt.s32 	%p36, %r270, %r264;
	add.f64 	%fd239, %fd237, %fd238;
	selp.f64 	%fd240, %fd237, %fd239, %p36;
	mov.b64 	%rd140, %fd240;
	mov.b64 	{%r237, %r242}, %rd140;
	mov.b32 	%r243, 4;
	// begin inline asm
	shfl.sync.down.b32 %r236, %r237, %r243, %r264, %r265;
	// end inline asm
	// begin inline asm
	shfl.sync.down.b32 %r241, %r242, %r243, %r264, %r265;
	// end inline asm
	mov.b64 	%rd141, {%r236, %r241};
	mov.b64 	%fd241, %rd141;
	add.s32 	%r271, %r215, 4;
	setp.gt.s32 	%p37, %r271, %r264;
	add.f64 	%fd242, %fd240, %fd241;
	selp.f64 	%fd243, %fd240, %fd242, %p37;
	mov.b64 	%rd142, %fd243;
	mov.b64 	{%r247, %r252}, %rd142;
	mov.b32 	%r253, 8;
	// begin inline asm
	shfl.sync.down.b32 %r246, %r247, %r253, %r264, %r265;
	// end inline asm
	// begin inline asm
	shfl.sync.down.b32 %r251, %r252, %r253, %r264, %r265;
	// end inline asm
	mov.b64 	%rd143, {%r246, %r251};
	mov.b64 	%fd244, %rd143;
	add.s32 	%r272, %r215, 8;
	setp.gt.s32 	%p38, %r272, %r264;
	add.f64 	%fd245, %fd243, %fd244;
	selp.f64 	%fd246, %fd243, %fd245, %p38;
	mov.b64 	%rd144, %fd246;
	mov.b64 	{%r257, %r262}, %rd144;
	mov.b32 	%r263, 16;
	// begin inline asm
	shfl.sync.down.b32 %r256, %r257, %r263, %r264, %r265;
	// end inline asm
	// begin inline asm
	shfl.sync.down.b32 %r261, %r262, %r263, %r264, %r265;
	// end inline asm
	mov.b64 	%rd145, {%r256, %r261};
	mov.b64 	%fd247, %rd145;
	add.s32 	%r273, %r215, 16;
	setp.gt.s32 	%p39, %r273, %r264;
	add.f64 	%fd248, %fd246, %fd247;
	selp.f64 	%fd375, %fd246, %fd248, %p39;
	setp.ne.s32 	%p40, %r215, 0;
	@%p40 bra 	$L__BB15_24;
	shr.u32 	%r274, %r7, 2;
	and.b32  	%r275, %r274, 248;
	mov.u32 	%r276, _ZZN3cub18CUB_300001_SM_10006detail6reduce18DeviceReduceKernelINS2_10policy_hubIdjN4cuda3std3__44plusIdEEE10Policy1000EN6thrust24THRUST_300001_SM_1000_NS10device_ptrIdEEjS9_dNS7_10__identityEEEvT0_PT3_T1_NS0_13GridEvenShareISK_EET2_T4_E12temp_storage;
	add.s32 	%r277, %r276, %r275;
	st.shared.f64 	[%r277+24], %fd375;
$L__BB15_24:
	bar.sync 	0;
	setp.ne.s32 	%p41, %r7, 0;
	@%p41 bra 	$L__BB15_48;
	setp.gt.u32 	%p42, %r6, 32;
	ld.shared.f64 	%fd249, [_ZZN3cub18CUB_300001_SM_10006detail6reduce18DeviceReduceKernelINS2_10policy_hubIdjN4cuda3std3__44plusIdEEE10Policy1000EN6thrust24THRUST_300001_SM_1000_NS10device_ptrIdEEjS9_dNS7_10__identityEEEvT0_PT3_T1_NS0_13GridEvenShareISK_EET2_T4_E12temp_storage+32];
	add.f64 	%fd250, %fd375, %fd249;
	selp.f64 	%fd251, %fd250, %fd375, %p42;
	setp.gt.u32 	%p43, %r6, 64;
	ld.shared.f64 	%fd252, [_ZZN3cub18CUB_300001_SM_10006detail6reduce18DeviceReduceKernelINS2_10policy_hubIdjN4cuda3std3__44plusIdEEE10Policy1000EN6thrust24THRUST_300001_SM_1000_NS10device_ptrIdEEjS9_dNS7_10__identityEEEvT0_PT3_T1_NS0_13GridEvenShareISK_EET2_T4_E12temp_storage+40];
	add.f64 	%fd253, %fd252, %fd251;
	selp.f64 	%fd254, %fd253, %fd251, %p43;
	setp.gt.u32 	%p44, %r6, 96;
	ld.shared.f64 	%fd255, [_ZZN3cub18CUB_300001_SM_10006detail6reduce18DeviceReduceKernelINS2_10policy_hubIdjN4cuda3std3__44plusIdEEE10Policy1000EN6thrust24THRUST_300001_SM_1000_NS10device_ptrIdEEjS9_dNS7_10__identityEEEvT0_PT3_T1_NS0_13GridEvenShareISK_EET2_T4_E12temp_storage+48];
	add.f64 	%fd256, %fd255, %fd254;
	selp.f64 	%fd257, %fd256, %fd254, %p44;
	setp.gt.u32 	%p45, %r6, 128;
	ld.shared.f64 	%fd258, [_ZZN3cub18CUB_300001_SM_10006detail6reduce18DeviceReduceKernelINS2_10policy_hubIdjN4cuda3std3__44plusIdEEE10Policy1000EN6thrust24THRUST_300001_SM_1000_NS10device_ptrIdEEjS9_dNS7_10__identityEEEvT0_PT3_T1_NS0_13GridEvenShareISK_EET2_T4_E12temp_storage+56];
	add.f64 	%fd259, %fd258, %fd257;
	selp.f64 	%fd260, %fd259, %fd257, %p45;
	setp.gt.u32 	%p46, %r6, 160;
	ld.shared.f64 	%fd261, [_ZZN3cub18CUB_300001_SM_10006detail6reduce18DeviceReduceKernelINS2_10policy_hubIdjN4cuda3std3__44plusIdEEE10Policy1000EN6thrust24THRUST_300001_SM_1000_NS10device_ptrIdEEjS9_dNS7_10__identityEEEvT0_PT3_T1_NS0_13GridEvenShareISK_EET2_T4_E12temp_storage+64];
	add.f64 	%fd262, %fd261, %fd260;
	selp.f64 	%fd263, %fd262, %fd260, %p46;
	setp.gt.u32 	%p47, %r6, 192;
	ld.shared.f64 	%fd264, [_ZZN3cub18CUB_300001_SM_10006detail6reduce18DeviceReduceKernelINS2_10policy_hubIdjN4cuda3std3__44plusIdEEE10Policy1000EN6thrust24THRUST_300001_SM_1000_NS10device_ptrIdEEjS9_dNS7_10__identityEEEvT0_PT3_T1_NS0_13GridEvenShareISK_EET2_T4_E12temp_storage+72];
	add.f64 	%fd265, %fd264, %fd263;
	selp.f64 	%fd266, %fd265, %fd263, %p47;
	setp.gt.u32 	%p48, %r6, 224;
	ld.shared.f64 	%fd267, [_ZZN3cub18CUB_300001_SM_10006detail6reduce18DeviceReduceKernelINS2_10policy_hubIdjN4cuda3std3__44plusIdEEE10Policy1000EN6thrust24THRUST_300001_SM_1000_NS10device_ptrIdEEjS9_dNS7_10__identityEEEvT0_PT3_T1_NS0_13GridEvenShareISK_EET2_T4_E12temp_storage+80];
	add.f64 	%fd268, %fd267, %fd266;
	selp.f64 	%fd269, %fd268, %fd266, %p48;
	setp.gt.u32 	%p49, %r6, 256;
	ld.shared.f64 	%fd270, [_ZZN3cub18CUB_300001_SM_10006detail6reduce18DeviceReduceKernelINS2_10policy_hubIdjN4cuda3std3__44plusIdEEE10Policy1000EN6thrust24THRUST_300001_SM_1000_NS10device_ptrIdEEjS9_dNS7_10__identityEEEvT0_PT3_T1_NS0_13GridEvenShareISK_EET2_T4_E12temp_storage+88];
	add.f64 	%fd271, %fd270, %fd269;
	selp.f64 	%fd272, %fd271, %fd269, %p49;
	setp.gt.u32 	%p50, %r6, 288;
	ld.shared.f64 	%fd273, [_ZZN3cub18CUB_300001_SM_10006detail6reduce18DeviceReduceKernelINS2_10policy_hubIdjN4cuda3std3__44plusIdEEE10Policy1000EN6thrust24THRUST_300001_SM_1000_NS10device_ptrIdEEjS9_dNS7_10__identityEEEvT0_PT3_T1_NS0_13GridEvenShareISK_EET2_T4_E12temp_storage+96];
	add.f64 	%fd274, %fd273, %fd272;
	selp.f64 	%fd275, %fd274, %fd272, %p50;
	setp.gt.u32 	%p51, %r6, 320;
	ld.shared.f64 	%fd276, [_ZZN3cub18CUB_300001_SM_10006detail6reduce18DeviceReduceKernelINS2_10policy_hubIdjN4cuda3std3__44plusIdEEE10Policy1000EN6thrust24THRUST_300001_SM_1000_NS10device_ptrIdEEjS9_dNS7_10__identityEEEvT0_PT3_T1_NS0_13GridEvenShareISK_EET2_T4_E12temp_storage+104];
	add.f64 	%fd277, %fd276, %fd275;
	selp.f64 	%fd278, %fd277, %fd275, %p51;
	setp.gt.u32 	%p52, %r6, 352;
	ld.shared.f64 	%fd279, [_ZZN3cub18CUB_300001_SM_10006detail6reduce18DeviceReduceKernelINS2_10policy_hubIdjN4cuda3std3__44plusIdEEE10Policy1000EN6thrust24THRUST_300001_SM_1000_NS10device_ptrIdEEjS9_dNS7_10__identityEEEvT0_PT3_T1_NS0_13GridEvenShareISK_EET2_T4_E12temp_storage+112];
	add.f64 	%fd280, %fd279, %fd278;
	selp.f64 	%fd281, %fd280, %fd278, %p52;
	setp.gt.u32 	%p53, %r6, 384;
	ld.shared.f64 	%fd282, [_ZZN3cub18CUB_300001_SM_10006detail6reduce18DeviceReduceKernelINS2_10policy_hubIdjN4cuda3std3__44plusIdEEE10Policy1000EN6thrust24THRUST_300001_SM_1000_NS10device_ptrIdEEjS9_dNS7_10__identityEEEvT0_PT3_T1_NS0_13GridEvenShareISK_EET2_T4_E12temp_storage+120];
	add.f64 	%fd283, %fd282, %fd281;
	selp.f64 	%fd284, %fd283, %fd281, %p53;
	setp.gt.u32 	%p54, %r6, 416;
	ld.shared.f64 	%fd285, [_ZZN3cub18CUB_300001_SM_10006detail6reduce18DeviceReduceKernelINS2_10policy_hubIdjN4cuda3std3__44plusIdEEE10Policy1000EN6thrust24THRUST_300001_SM_1000_NS10device_ptrIdEEjS9_dNS7_10__identityEEEvT0_PT3_T1_NS0_13GridEvenShareISK_EET2_T4_E12temp_storage+128];
	add.f64 	%fd286, %fd285, %fd284;
	selp.f64 	%fd287, %fd286, %fd284, %p54;
	setp.gt.u32 	%p55, %r6, 448;
	ld.shared.f64 	%fd288, [_ZZN3cub18CUB_300001_SM_10006detail6reduce18DeviceReduceKernelINS2_10policy_hubIdjN4cuda3std3__44plusIdEEE10Policy1000EN6thrust24THRUST_300001_SM_1000_NS10device_ptrIdEEjS9_dNS7_10__identityEEEvT0_PT3_T1_NS0_13GridEvenShareISK_EET2_T4_E12temp_storage+136];
	add.f64 	%fd289, %fd288, %fd287;
	selp.f64 	%fd290, %fd289, %fd287, %p55;
	setp.gt.u32 	%p56, %r6, 480;
	ld.shared.f64 	%fd291, [_ZZN3cub18CUB_300001_SM_10006detail6reduce18DeviceReduceKernelINS2_10policy_hubIdjN4cuda3std3__44plusIdEEE10Policy1000EN6thrust24THRUST_300001_SM_1000_NS10device_ptrIdEEjS9_dNS7_10__identityEEEvT0_PT3_T1_NS0_13GridEvenShareISK_EET2_T4_E12temp_storage+144];
	add.f64 	%fd292, %fd291, %fd290;
	selp.f64 	%fd293, %fd292, %fd290, %p56;
	setp.gt.u32 	%p57, %r6, 512;
	ld.shared.f64 	%fd294, [_ZZN3cub18CUB_300001_SM_10006detail6reduce18DeviceReduceKernelINS2_10policy_hubIdjN4cuda3std3__44plusIdEEE10Policy1000EN6thrust24THRUST_300001_SM_1000_NS10device_ptrIdEEjS9_dNS7_10__identityEEEvT0_PT3_T1_NS0_13GridEvenShareISK_EET2_T4_E12temp_storage+152];
	add.f64 	%fd295, %fd294, %fd293;
	selp.f64 	%fd296, %fd295, %fd293, %p57;
	setp.gt.u32 	%p58, %r6, 544;
	ld.shared.f64 	%fd297, [_ZZN3cub18CUB_300001_SM_10006detail6reduce18DeviceReduceKernelINS2_10policy_hubIdjN4cuda3std3__44plusIdEEE10Policy1000EN6thrust24THRUST_300001_SM_1000_NS10device_ptrIdEEjS9_dNS7_10__identityEEEvT0_PT3_T1_NS0_13GridEvenShareISK_EET2_T4_E12temp_storage+160];
	add.f64 	%fd298, %fd297, %fd296;
	selp.f64 	%fd299, %fd298, %fd296, %p58;
	setp.gt.u32 	%p59, %r6, 576;
	ld.shared.f64 	%fd300, [_ZZN3cub18CUB_300001_SM_10006detail6reduce18DeviceReduceKernelINS2_10policy_hubIdjN4cuda3std3__44plusIdEEE10Policy1000EN6thrust24THRUST_300001_SM_1000_NS10device_ptrIdEEjS9_dNS7_10__identityEEEvT0_PT3_T1_NS0_13GridEvenShareISK_EET2_T4_E12temp_storage+168];
	add.f64 	%fd301, %fd300, %fd299;
	selp.f64 	%fd302, %fd301, %fd299, %p59;
	setp.gt.u32 	%p60, %r6, 608;
	ld.shared.f64 	%fd303, [_ZZN3cub18CUB_300001_SM_10006detail6reduce18DeviceReduceKernelINS2_10policy_hubIdjN4cuda3std3__44plusIdEEE10Policy1000EN6thrust24THRUST_300001_SM_1000_NS10device_ptrIdEEjS9_dNS7_10__identityEEEvT0_PT3_T1_NS0_13GridEvenShareISK_EET2_T4_E12temp_storage+176];
	add.f64 	%fd304, %fd303, %fd302;
	selp.f64 	%fd375, %fd304, %fd302, %p60;
	bra.uni 	$L__BB15_48;
$L__BB15_26:
	mov.u32 	%r35, %tid.x;
	add.s32 	%r72, %r347, %r35;
	mul.wide.u32 	%rd4, %r72, 8;
	add.s64 	%rd5, %rd1, %rd4;
	ld.global.f64 	%fd41, [%rd5];
	ld.global.f64 	%fd42, [%rd5+5120];
	ld.global.f64 	%fd43, [%rd5+10240];
	ld.global.f64 	%fd44, [%rd5+15360];
	ld.global.f64 	%fd45, [%rd5+20480];
	ld.global.f64 	%fd46, [%rd5+25600];
	ld.global.f64 	%fd47, [%rd5+30720];
	ld.global.f64 	%fd48, [%rd5+35840];
	add.f64 	%fd49, %fd41, %fd42;
	add.f64 	%fd50, %fd49, %fd43;
	add.f64 	%fd51, %fd50, %fd44;
	add.f64 	%fd52, %fd51, %fd45;
	add.f64 	%fd53, %fd52, %fd46;
	add.f64 	%fd54, %fd53, %fd47;
	add.f64 	%fd374, %fd54, %fd48;
	setp.lt.u32 	%p2, %r6, %r4;
	@%p2 bra 	$L__BB15_44;
	add.s32 	%r36, %r4, %r347;
	not.b32 	%r74, %r35;
	add.s32 	%r75, %r74, %r1;
	sub.s32 	%r76, %r75, %r4;
	sub.s32 	%r344, %r76, %r347;
	add.s32 	%r77, %r36, %r35;
	add.s32 	%r343, %r77, 5120;
	mov.b32 	%r346, 0;
	mov.u32 	%r345, %r36;
$L__BB15_28:
	mad.lo.s32 	%r347, %r2, 5120, %r347;
	add.s32 	%r78, %r1, -5120;
	setp.gt.u32 	%p3, %r347, %r78;
	@%p3 bra 	$L__BB15_30;
	add.s32 	%r79, %r35, %r347;
	mul.wide.u32 	%rd6, %r79, 8;
	add.s64 	%rd7, %rd1, %rd6;
	ld.global.f64 	%fd55, [%rd7];
	ld.global.f64 	%fd56, [%rd7+5120];
	ld.global.f64 	%fd57, [%rd7+10240];
	ld.global.f64 	%fd58, [%rd7+15360];
	ld.global.f64 	%fd59, [%rd7+20480];
	ld.global.f64 	%fd60, [%rd7+25600];
	ld.global.f64 	%fd61, [%rd7+30720];
	ld.global.f64 	%fd62, [%rd7+35840];
	add.f64 	%fd63, %fd374, %fd55;
	add.f64 	%fd64, %fd63, %fd56;
	add.f64 	%fd65, %fd64, %fd57;
	add.f64 	%fd66, %fd65, %fd58;
	add.f64 	%fd67, %fd66, %fd59;
	add.f64 	%fd68, %fd67, %fd60;
	add.f64 	%fd69, %fd68, %fd61;
	add.f64 	%fd374, %fd69, %fd62;
	sub.s32 	%r80, %r1, %r347;
	mul.lo.s32 	%r81, %r2, 5120;
	setp.lt.u32 	%p4, %r80, %r81;
	add.s32 	%r346, %r346, 1;
	add.s32 	%r345, %r345, %r81;
	sub.s32 	%r344, %r344, %r81;
	add.s32 	%r343, %r343, %r81;
	@%p4 bra 	$L__BB15_44;
	bra.uni 	$L__BB15_28;
$L__BB15_30:
	setp.le.u32 	%p5, %r1, %r347;
	sub.s32 	%r82, %r1, %r347;
	setp.ge.s32 	%p6, %r35, %r82;
	or.pred  	%p7, %p5, %p6;
	@%p7 bra 	$L__BB15_44;
	not.b32 	%r84, %r35;
	add.s32 	%r85, %r1, %r84;
	sub.s32 	%r86, %r85, %r36;
	mul.lo.s32 	%r87, %r2, %r346;
	mad.lo.s32 	%r88, %r87, -5120, %r86;
	mul.hi.u32 	%r89, %r88, -858993459;
	shr.u32 	%r90, %r89, 9;
	add.s32 	%r49, %r90, 1;
	and.b32  	%r50, %r49, 15;
	setp.lt.u32 	%p8, %r88, 9600;
	mov.u32 	%r352, %r35;
	@%p8 bra 	$L__BB15_35;
	or.b32  	%r350, %r35, 5120;
	mul.hi.u32 	%r91, %r344, -858993459;
	shr.u32 	%r92, %r91, 9;
	add.s32 	%r93, %r92, 1;
	and.b32  	%r94, %r93, 16777200;
	neg.s32 	%r348, %r94;
$L__BB15_33:
	.pragma "nounroll";
	add.s32 	%r95, %r343, -5120;
	mul.wide.u32 	%rd8, %r95, 8;
	add.s64 	%rd9, %rd1, %rd8;
	ld.global.f64 	%fd71, [%rd9];
	add.f64 	%fd72, %fd374, %fd71;
	add.s32 	%r96, %r343, -4480;
	mul.wide.u32 	%rd10, %r96, 8;
	add.s64 	%rd11, %rd1, %rd10;
	ld.global.f64 	%fd73, [%rd11];
	add.f64 	%fd74, %fd72, %fd73;
	add.s32 	%r97, %r343, -3840;
	mul.wide.u32 	%rd12, %r97, 8;
	add.s64 	%rd13, %rd1, %rd12;
	ld.global.f64 	%fd75, [%rd13];
	add.f64 	%fd76, %fd74, %fd75;
	add.s32 	%r98, %r343, -3200;
	mul.wide.u32 	%rd14, %r98, 8;
	add.s64 	%rd15, %rd1, %rd14;
	ld.global.f64 	%fd77, [%rd15];
	add.f64 	%fd78, %fd76, %fd77;
	add.s32 	%r99, %r343, -2560;
	mul.wide.u32 	%rd16, %r99, 8;
	add.s64 	%rd17, %rd1, %rd16;
	ld.global.f64 	%fd79, [%rd17];
	add.f64 	%fd80, %fd78, %fd79;
	add.s32 	%r100, %r343, -1920;
	mul.wide.u32 	%rd18, %r100, 8;
	add.s64 	%rd19, %rd1, %rd18;
	ld.global.f64 	%fd81, [%rd19];
	add.f64 	%fd82, %fd80, %fd81;
	add.s32 	%r101, %r343, -1280;
	mul.wide.u32 	%rd20, %r101, 8;
	add.s64 	%rd21, %rd1, %rd20;
	ld.global.f64 	%fd83, [%rd21];
	add.f64 	%fd84, %fd82, %fd83;
	add.s32 	%r102, %r343, 4480;
	add.s32 	%r103, %r343, -640;
	mul.wide.u32 	%rd22, %r103, 8;
	add.s64 	%rd23, %rd1, %rd22;
	ld.global.f64 	%fd85, [%rd23];
	add.f64 	%fd86, %fd84, %fd85;
	mul.wide.u32 	%rd24, %r343, 8;
	add.s64 	%rd25, %rd1, %rd24;
	ld.global.f64 	%fd87, [%rd25];
	add.f64 	%fd88, %fd86, %fd87;
	add.s32 	%r104, %r343, 640;
	mul.wide.u32 	%rd26, %r104, 8;
	add.s64 	%rd27, %rd1, %rd26;
	ld.global.f64 	%fd89, [%rd27];
	add.f64 	%fd90, %fd88, %fd89;
	add.s32 	%r105, %r343, 1280;
	mul.wide.u32 	%rd28, %r105, 8;
	add.s64 	%rd29, %rd1, %rd28;
	ld.global.f64 	%fd91, [%rd29];
	add.f64 	%fd92, %fd90, %fd91;
	add.s32 	%r106, %r343, 1920;
	mul.wide.u32 	%rd30, %r106, 8;
	add.s64 	%rd31, %rd1, %rd30;
	ld.global.f64 	%fd93, [%rd31];
	add.f64 	%fd94, %fd92, %fd93;
	add.s32 	%r107, %r343, 2560;
	mul.wide.u32 	%rd32, %r107, 8;
	add.s64 	%rd33, %rd1, %rd32;
	ld.global.f64 	%fd95, [%rd33];
	add.f64 	%fd96, %fd94, %fd95;
	add.s32 	%r108, %r343, 3200;
	mul.wide.u32 	%rd34, %r108, 8;
	add.s64 	%rd35, %rd1, %rd34;
	ld.global.f64 	%fd97, [%rd35];
	add.f64 	%fd98, %fd96, %fd97;
	add.s32 	%r109, %r343, 3840;
	mul.wide.u32 	%rd36, %r109, 8;
	add.s64 	%rd37, %rd1, %rd36;
	ld.global.f64 	%fd99, [%rd37];
	add.f64 	%fd100, %fd98, %fd99;
	mul.wide.u32 	%rd38, %r102, 8;
	add.s64 	%rd39, %rd1, %rd38;
	ld.global.f64 	%fd101, [%rd39];
	add.f64 	%fd374, %fd100, %fd101;
	add.s32 	%r350, %r350, 10240;
	add.s32 	%r343, %r343, 10240;
	add.s32 	%r348, %r348, 16;
	setp.ne.s32 	%p9, %r348, 0;
	@%p9 bra 	$L__BB15_33;
	add.s32 	%r352, %r350, -5120;
$L__BB15_35:
	setp.eq.s32 	%p10, %r50, 0;
	@%p10 bra 	$L__BB15_44;
	and.b32  	%r61, %r49, 7;
	setp.lt.u32 	%p11, %r50, 8;
	@%p11 bra 	$L__BB15_38;
	add.s32 	%r110, %r352, %r347;
	mul.wide.u32 	%rd40, %r110, 8;
	add.s64 	%rd41, %rd1, %rd40;
	ld.global.f64 	%fd103, [%rd41];
	add.f64 	%fd104, %fd374, %fd103;
	add.s32 	%r111, %r110, 640;
	mul.wide.u32 	%rd42, %r111, 8;
	add.s64 	%rd43, %rd1, %rd42;
	ld.global.f64 	%fd105, [%rd43];
	add.f64 	%fd106, %fd104, %fd105;
	add.s32 	%r112, %r110, 1280;
	mul.wide.u32 	%rd44, %r112, 8;
	add.s64 	%rd45, %rd1, %rd44;
	ld.global.f64 	%fd107, [%rd45];
	add.f64 	%fd108, %fd106, %fd107;
	add.s32 	%r113, %r110, 1920;
	mul.wide.u32 	%rd46, %r113, 8;
	add.s64 	%rd47, %rd1, %rd46;
	ld.global.f64 	%fd109, [%rd47];
	add.f64 	%fd110, %fd108, %fd109;
	add.s32 	%r114, %r110, 2560;
	mul.wide.u32 	%rd48, %r114, 8;
	add.s64 	%rd49, %rd1, %rd48;
	ld.global.f64 	%fd111, [%rd49];
	add.f64 	%fd112, %fd110, %fd111;
	add.s32 	%r115, %r110, 3200;
	mul.wide.u32 	%rd50, %r115, 8;
	add.s64 	%rd51, %rd1, %rd50;
	ld.global.f64 	%fd113, [%rd51];
	add.f64 	%fd114, %fd112, %fd113;
	add.s32 	%r116, %r110, 3840;
	mul.wide.u32 	%rd52, %r116, 8;
	add.s64 	%rd53, %rd1, %rd52;
	ld.global.f64 	%fd115, [%rd53];
	add.f64 	%fd116, %fd114, %fd115;
	add.s32 	%r117, %r110, 4480;
	mul.wide.u32 	%rd54, %r117, 8;
	add.s64 	%rd55, %rd1, %rd54;
	ld.global.f64 	%fd117, [%rd55];
	add.f64 	%fd374, %fd116, %fd117;
	add.s32 	%r352, %r352, 5120;
$L__BB15_38:
	setp.eq.s32 	%p12, %r61, 0;
	@%p12 bra 	$L__BB15_44;
	setp.lt.u32 	%p13, %r61, 4;
	@%p13 bra 	$L__BB15_41;
	add.s32 	%r118, %r352, %r347;
	mul.wide.u32 	%rd56, %r118, 8;
	add.s64 	%rd57, %rd1, %rd56;
	ld.global.f64 	%fd119, [%rd57];
	add.f64 	%fd120, %fd374, %fd119;
	add.s32 	%r119, %r118, 640;
	mul.wide.u32 	%rd58, %r119, 8;
	add.s64 	%rd59, %rd1, %rd58;
	ld.global.f64 	%fd121, [%rd59];
	add.f64 	%fd122, %fd120, %fd121;
	add.s32 	%r120, %r118, 1280;
	mul.wide.u32 	%rd60, %r120, 8;
	add.s64 	%rd61, %rd1, %rd60;
	ld.global.f64 	%fd123, [%rd61];
	add.f64 	%fd124, %fd122, %fd123;
	add.s32 	%r121, %r118, 1920;
	mul.wide.u32 	%rd62, %r121, 8;
	add.s64 	%rd63, %rd1, %rd62;
	ld.global.f64 	%fd125, [%rd63];
	add.f64 	%fd374, %fd124, %fd125;
	add.s32 	%r352, %r352, 2560;
$L__BB15_41:
	and.b32  	%r122, %r49, 3;
	setp.eq.s32 	%p14, %r122, 0;
	@%p14 bra 	$L__BB15_44;
	add.s32 	%r355, %r352, %r345;
	mul.hi.u32 	%r123, %r344, -858993459;
	cvt.u16.u32 	%rs1, %r123;
	shr.u16 	%rs2, %rs1, 9;
	add.s16 	%rs3, %rs2, 1;
	cvt.u32.u16 	%r124, %rs3;
	and.b32  	%r125, %r124, 3;
	neg.s32 	%r354, %r125;
$L__BB15_43:
	.pragma "nounroll";
	mul.wide.u32 	%rd64, %r355, 8;
	add.s64 	%rd65, %rd1, %rd64;
	ld.global.f64 	%fd126, [%rd65];
	add.f64 	%fd374, %fd374, %fd126;
	add.s32 	%r355, %r355, 640;
	add.s32 	%r354, %r354, 1;
	setp.ne.s32 	%p15, %r354, 0;
	@%p15 bra 	$L__BB15_43;
$L__BB15_44:
	// begin inline asm
	mov.u32 %r126, %laneid;
	// end inline asm
	mov.b64 	%rd66, %fd374;
	mov.b64 	{%r128, %r133}, %rd66;
	mov.b32 	%r134, 1;
	mov.b32 	%r175, 31;
	mov.b32 	%r176, -1;
	// begin inline asm
	shfl.sync.down.b32 %r127, %r128, %r134, %r175, %r176;
	// end inline asm
	// begin inline asm
	shfl.sync.down.b32 %r132, %r133, %r134, %r175, %r176;
	// end inline asm
	mov.b64 	%rd67, {%r127, %r132};
	mov.b64 	%fd127, %rd67;
	setp.gt.s32 	%p16, %r126, 30;
	add.f64 	%fd128, %fd374, %fd127;
	selp.f64 	%fd129, %fd374, %fd128, %p16;
	mov.b64 	%rd68, %fd129;
	mov.b64 	{%r138, %r143}, %rd68;
	mov.b32 	%r144, 2;
	// begin inline asm
	shfl.sync.down.b32 %r137, %r138, %r144, %r175, %r176;
	// end inline asm
	// begin inline asm
	shfl.sync.down.b32 %r142, %r143, %r144, %r175, %r176;
	// end inline asm
	mov.b64 	%rd69, {%r137, %r142};
	mov.b64 	%fd130, %rd69;
	setp.gt.s32 	%p17, %r126, 29;
	add.f64 	%fd131, %fd129, %fd130;
	selp.f64 	%fd132, %fd129, %fd131, %p17;
	mov.b64 	%rd70, %fd132;
	mov.b64 	{%r148, %r153}, %rd70;
	mov.b32 	%r154, 4;
	// begin inline asm
	shfl.sync.down.b32 %r147, %r148, %r154, %r175, %r176;
	// end inline asm
	// begin inline asm
	shfl.sync.down.b32 %r152, %r153, %r154, %r175, %r176;
	// end inline asm
	mov.b64 	%rd71, {%r147, %r152};
	mov.b64 	%fd133, %rd71;
	setp.gt.s32 	%p18, %r126, 27;
	add.f64 	%fd134, %fd132, %fd133;
	selp.f64 	%fd135, %fd132, %fd134, %p18;
	mov.b64 	%rd72, %fd135;
	mov.b64 	{%r158, %r163}, %rd72;
	mov.b32 	%r164, 8;
	// begin inline asm
	shfl.sync.down.b32 %r157, %r158, %r164, %r175, %r176;
	// end inline asm
	// begin inline asm
	shfl.sync.down.b32 %r162, %r163, %r164, %r175, %r176;
	// end inline asm
	mov.b64 	%rd73, {%r157, %r162};
	mov.b64 	%fd136, %rd73;
	setp.gt.s32 	%p19, %r126, 23;
	add.f64 	%fd137, %fd135, %fd136;
	selp.f64 	%fd138, %fd135, %fd137, %p19;
	mov.b64 	%rd74, %fd138;
	mov.b64 	{%r168, %r173}, %rd74;
	mov.b32 	%r174, 16;
	// begin inline asm
	shfl.sync.down.b32 %r167, %r168, %r174, %r175, %r176;
	// end inline asm
	// begin inline asm
	shfl.sync.down.b32 %r172, %r173, %r174, %r175, %r176;
	// end inline asm
	mov.b64 	%rd75, {%r167, %r172};
	mov.b64 	%fd139, %rd75;
	setp.gt.s32 	%p20, %r126, 15;
	add.f64 	%fd37, %fd138, %fd139;
	selp.f64 	%fd375, %fd138, %fd37, %p20;
	setp.ne.s32 	%p21, %r126, 0;
	@%p21 bra 	$L__BB15_46;
	shr.u32 	%r177, %r35, 2;
	and.b32  	%r178, %r177, 248;
	mov.u32 	%r179, _ZZN3cub18CUB_300001_SM_10006detail6reduce18DeviceReduceKernelINS2_10policy_hubIdjN4cuda3std3__44plusIdEEE10Policy1000EN6thrust24THRUST_300001_SM_1000_NS10device_ptrIdEEjS9_dNS7_10__identityEEEvT0_PT3_T1_NS0_13GridEvenShareISK_EET2_T4_E12temp_storage;
	add.s32 	%r180, %r179, %r178;
	st.shared.f64 	[%r180+24], %fd37;
$L__BB15_46:
	bar.sync 	0;
	setp.ne.s32 	%p22, %r35, 0;
	@%p22 bra 	$L__BB15_48;
	ld.shared.f64 	%fd140, [_ZZN3cub18CUB_300001_SM_10006detail6reduce18DeviceReduceKernelINS2_10policy_hubIdjN4cuda3std3__44plusIdEEE10Policy1000EN6thrust24THRUST_300001_SM_1000_NS10device_ptrIdEEjS9_dNS7_10__identityEEEvT0_PT3_T1_NS0_13GridEvenShareISK_EET2_T4_E12temp_storage+32];
	add.f64 	%fd141, %fd375, %fd140;
	ld.shared.f64 	%fd142, [_ZZN3cub18CUB_300001_SM_10006detail6reduce18DeviceReduceKernelINS2_10policy_hubIdjN4cuda3std3__44plusIdEEE10Policy1000EN6thrust24THRUST_300001_SM_1000_NS10device_ptrIdEEjS9_dNS7_10__identityEEEvT0_PT3_T1_NS0_13GridEvenShareISK_EET2_T4_E12temp_storage+40];
	add.f64 	%fd143, %fd141, %fd142;
	ld.shared.f64 	%fd144, [_ZZN3cub18CUB_300001_SM_10006detail6reduce18DeviceReduceKernelINS2_10policy_hubIdjN4cuda3std3__44plusIdEEE10Policy1000EN6thrust24THRUST_300001_SM_1000_NS10device_ptrIdEEjS9_dNS7_10__identityEEEvT0_PT3_T1_NS0_13GridEvenShareISK_EET2_T4_E12temp_storage+48];
	add.f64 	%fd145, %fd143, %fd144;
	ld.shared.f64 	%fd146, [_ZZN3cub18CUB_300001_SM_10006detail6reduce18DeviceReduceKernelINS2_10policy_hubIdjN4cuda3std3__44plusIdEEE10Policy1000EN6thrust24THRUST_300001_SM_1000_NS10device_ptrIdEEjS9_dNS7_10__identityEEEvT0_PT3_T1_NS0_13GridEvenShareISK_EET2_T4_E12temp_storage+56];
	add.f64 	%fd147, %fd145, %fd146;
	ld.shared.f64 	%fd148, [_ZZN3cub18CUB_300001_SM_10006detail6reduce18DeviceReduceKernelINS2_10policy_hubIdjN4cuda3std3__44plusIdEEE10Policy1000EN6thrust24THRUST_300001_SM_1000_NS10device_ptrIdEEjS9_dNS7_10__identityEEEvT0_PT3_T1_NS0_13GridEvenShareISK_EET2_T4_E12temp_storage+64];
	add.f64 	%fd149, %fd147, %fd148;
	ld.shared.f64 	%fd150, [_ZZN3cub18CUB_300001_SM_10006detail6reduce18DeviceReduceKernelINS2_10policy_hubIdjN4cuda3std3__44plusIdEEE10Policy1000EN6thrust24THRUST_300001_SM_1000_NS10device_ptrIdEEjS9_dNS7_10__identityEEEvT0_PT3_T1_NS0_13GridEvenShareISK_EET2_T4_E12temp_storage+72];
	add.f64 	%fd151, %fd149, %fd150;
	ld.shared.f64 	%fd152, [_ZZN3cub18CUB_300001_SM_10006detail6reduce18DeviceReduceKernelINS2_10policy_hubIdjN4cuda3std3__44plusIdEEE10Policy1000EN6thrust24THRUST_300001_SM_1000_NS10device_ptrIdEEjS9_dNS7_10__identityEEEvT0_PT3_T1_NS0_13GridEvenShareISK_EET2_T4_E12temp_storage+80];
	add.f64 	%fd153, %fd151, %fd152;
	ld.shared.f64 	%fd154, [_ZZN3cub18CUB_300001_SM_10006detail6reduce18DeviceReduceKernelINS2_10policy_hubIdjN4cuda3std3__44plusIdEEE10Policy1000EN6thrust24THRUST_300001_SM_1000_NS10device_ptrIdEEjS9_dNS7_10__identityEEEvT0_PT3_T1_NS0_13GridEvenShareISK_EET2_T4_E12temp_storage+88];
	add.f64 	%fd155, %fd153, %fd154;
	ld.shared.f64 	%fd156, [_ZZN3cub18CUB_300001_SM_10006detail6reduce18DeviceReduceKernelINS2_10policy_hubIdjN4cuda3std3__44plusIdEEE10Policy1000EN6thrust24THRUST_300001_SM_1000_NS10device_ptrIdEEjS9_dNS7_10__identityEEEvT0_PT3_T1_NS0_13GridEvenShareISK_EET2_T4_E12temp_storage+96];
	add.f64 	%fd157, %fd155, %fd156;
	ld.shared.f64 	%fd158, [_ZZN3cub18CUB_300001_SM_10006detail6reduce18DeviceReduceKernelINS2_10policy_hubIdjN4cuda3std3__44plusIdEEE10Policy1000EN6thrust24THRUST_300001_SM_1000_NS10device_ptrIdEEjS9_dNS7_10__identityEEEvT0_PT3_T1_NS0_13GridEvenShareISK_EET2_T4_E12temp_storage+104];
	add.f64 	%fd159, %fd157, %fd158;
	ld.shared.f64 	%fd160, [_ZZN3cub18CUB_300001_SM_10006detail6reduce18DeviceReduceKernelINS2_10policy_hubIdjN4cuda3std3__44plusIdEEE10Policy1000EN6thrust24THRUST_300001_SM_1000_NS10device_ptrIdEEjS9_dNS7_10__identityEEEvT0_PT3_T1_NS0_13GridEvenShareISK_EET2_T4_E12temp_storage+112];
	add.f64 	%fd161, %fd159, %fd160;
	ld.shared.f64 	%fd162, [_ZZN3cub18CUB_300001_SM_10006detail6reduce18DeviceReduceKernelINS2_10policy_hubIdjN4cuda3std3__44plusIdEEE10Policy1000EN6thrust24THRUST_300001_SM_1000_NS10device_ptrIdEEjS9_dNS7_10__identityEEEvT0_PT3_T1_NS0_13GridEvenShareISK_EET2_T4_E12temp_storage+120];
	add.f64 	%fd163, %fd161, %fd162;
	ld.shared.f64 	%fd164, [_ZZN3cub18CUB_300001_SM_10006detail6reduce18DeviceReduceKernelINS2_10policy_hubIdjN4cuda3std3__44plusIdEEE10Policy1000EN6thrust24THRUST_300001_SM_1000_NS10device_ptrIdEEjS9_dNS7_10__identityEEEvT0_PT3_T1_NS0_13GridEvenShareISK_EET2_T4_E12temp_storage+128];
	add.f64 	%fd165, %fd163, %fd164;
	ld.shared.f64 	%fd166, [_ZZN3cub18CUB_300001_SM_10006detail6reduce18DeviceReduceKernelINS2_10policy_hubIdjN4cuda3std3__44plusIdEEE10Policy1000EN6thrust24THRUST_300001_SM_1000_NS10device_ptrIdEEjS9_dNS7_10__identityEEEvT0_PT3_T1_NS0_13GridEvenShareISK_EET2_T4_E12temp_storage+136];
	add.f64 	%fd167, %fd165, %fd166;
	ld.shared.f64 	%fd168, [_ZZN3cub18CUB_300001_SM_10006detail6reduce18DeviceReduceKernelINS2_10policy_hubIdjN4cuda3std3__44plusIdEEE10Policy1000EN6thrust24THRUST_300001_SM_1000_NS10device_ptrIdEEjS9_dNS7_10__identityEEEvT0_PT3_T1_NS0_13GridEvenShareISK_EET2_T4_E12temp_storage+144];
	add.f64 	%fd169, %fd167, %fd168;
	ld.shared.f64 	%fd170, [_ZZN3cub18CUB_300001_SM_10006detail6reduce18DeviceReduceKernelINS2_10policy_hubIdjN4cuda3std3__44plusIdEEE10Policy1000EN6thrust24THRUST_300001_SM_1000_NS10device_ptrIdEEjS9_dNS7_10__identityEEEvT0_PT3_T1_NS0_13GridEvenShareISK_EET2_T4_E12temp_storage+152];
	add.f64 	%fd171, %fd169, %fd170;
	ld.shared.f64 	%fd172, [_ZZN3cub18CUB_300001_SM_10006detail6reduce18DeviceReduceKernelINS2_10policy_hubIdjN4cuda3std3__44plusIdEEE10Policy1000EN6thrust24THRUST_300001_SM_1000_NS10device_ptrIdEEjS9_dNS7_10__identityEEEvT0_PT3_T1_NS0_13GridEvenShareISK_EET2_T4_E12temp_storage+160];
	add.f64 	%fd173, %fd171, %fd172;
	ld.shared.f64 	%fd174, [_ZZN3cub18CUB_300001_SM_10006detail6reduce18DeviceReduceKernelINS2_10policy_hubIdjN4cuda3std3__44plusIdEEE10Policy1000EN6thrust24THRUST_300001_SM_1000_NS10device_ptrIdEEjS9_dNS7_10__identityEEEvT0_PT3_T1_NS0_13GridEvenShareISK_EET2_T4_E12temp_storage+168];
	add.f64 	%fd175, %fd173, %fd174;
	ld.shared.f64 	%fd176, [_ZZN3cub18CUB_300001_SM_10006detail6reduce18DeviceReduceKernelINS2_10policy_hubIdjN4cuda3std3__44plusIdEEE10Policy1000EN6thrust24THRUST_300001_SM_1000_NS10device_ptrIdEEjS9_dNS7_10__identityEEEvT0_PT3_T1_NS0_13GridEvenShareISK_EET2_T4_E12temp_storage+176];
	add.f64 	%fd375, %fd175, %fd176;
$L__BB15_48:
	mov.u32 	%r333, %tid.x;
	setp.ne.s32 	%p68, %r333, 0;
	@%p68 bra 	$L__BB15_50;
	ld.param.u64 	%rd159, [_ZN3cub18CUB_300001_SM_10006detail6reduce18DeviceReduceKernelINS2_10policy_hubIdjN4cuda3std3__44plusIdEEE10Policy1000EN6thrust24THRUST_300001_SM_1000_NS10device_ptrIdEEjS9_dNS7_10__identityEEEvT0_PT3_T1_NS0_13GridEvenShareISK_EET2_T4__param_1];
	cvta.to.global.u64 	%rd156, %rd159;
	mul.wide.u32 	%rd157, %r3, 8;
	add.s64 	%rd158, %rd156, %rd157;
	st.global.f64 	[%rd158], %fd375;
$L__BB15_50:
	ret;

}
	// .globl	_ZN3cub18CUB_300001_SM_10006detail6reduce28DeviceReduceSingleTileKernelINS2_10policy_hubIdjN4cuda3std3__44plusIdEEE10Policy1000EPdSC_iS9_ddNS7_10__identityEEEvT0_T1_T2_T3_T4_T6_
.visible .entry _ZN3cub18CUB_300001_SM_10006detail6reduce28DeviceReduceSingleTileKernelINS2_10policy_hubIdjN4cuda3std3__44plusIdEEE10Policy1000EPdSC_iS9_ddNS7_10__identityEEEvT0_T1_T2_T3_T4_T6_(
	.param .u64 .ptr .align 1 _ZN3cub18CUB_300001_SM_10006detail6reduce28DeviceReduceSingleTileKernelINS2_10policy_hubIdjN4cuda3std3__44plusIdEEE10Policy1000EPdSC_iS9_ddNS7_10__identityEEEvT0_T1_T2_T3_T4_T6__param_0,
	.param .u64 .ptr .align 1 _ZN3cub18CUB_300001_SM_10006detail6reduce28DeviceReduceSingleTileKernelINS2_10policy_hubIdjN4cuda3std3__44plusIdEEE10Policy1000EPdSC_iS9_ddNS7_10__identityEEEvT0_T1_T2_T3_T4_T6__param_1,
	.param .u32 _ZN3cub18CUB_300001_SM_10006detail6reduce28DeviceReduceSingleTileKernelINS2_10policy_hubIdjN4cuda3std3__44plusIdEEE10Policy1000EPdSC_iS9_ddNS7_10__identityEEEvT0_T1_T2_T3_T4_T6__param_2,
	.param .align 1 .b8 _ZN3cub18CUB_300001_SM_10006detail6reduce28DeviceReduceSingleTileKernelINS2_10policy_hubIdjN4cuda3std3__44plusIdEEE10Policy1000EPdSC_iS9_ddNS7_10__identityEEEvT0_T1_T2_T3_T4_T6__param_3[1],
	.param .f64 _ZN3cub18CUB_300001_SM_10006detail6reduce28DeviceReduceSingleTileKernelINS2_10policy_hubIdjN4cuda3std3__44plusIdEEE10Policy1000EPdSC_iS9_ddNS7_10__identityEEEvT0_T1_T2_T3_T4_T6__param_4,
	.param .align 1 .b8 _ZN3cub18CUB_300001_SM_10006detail6reduce28DeviceReduceSingleTileKernelINS2_10policy_hubIdjN4cuda3std3__44plusIdEEE10Policy1000EPdSC_iS9_ddNS7_10__identityEEEvT0_T1_T2_T3_T4_T6__param_5[1]
)
.maxntid 640
.minnctapersm 1
{
	.reg .pred 	%p<62>;
	.reg .b32 	%r<239>;
	.reg .b64 	%rd<109>;
	.reg .b64 	%fd<264>;
	// demoted variable
	.shared .align 8 .b8 _ZZN3cub18CUB_300001_SM_10006detail6reduce28DeviceReduceSingleTileKernelINS2_10policy_hubIdjN4cuda3std3__44plusIdEEE10Policy1000EPdSC_iS9_ddNS7_10__identityEEEvT0_T1_T2_T3_T4_T6_E12temp_storage[192];
	ld.param.u64 	%rd9, [_ZN3cub18CUB_300001_SM_10006detail6reduce28DeviceReduceSingleTileKernelINS2_10policy_hubIdjN4cuda3std3__44plusIdEEE10Policy1000EPdSC_iS9_ddNS7_10__identityEEEvT0_T1_T2_T3_T4_T6__param_0];
	ld.param.u64 	%rd10, [_ZN3cub18CUB_300001_SM_10006detail6reduce28DeviceReduceSingleTileKernelINS2_10policy_hubIdjN4cuda3std3__44plusIdEEE10Policy1000EPdSC_iS9_ddNS7_10__identityEEEvT0_T1_T2_T3_T4_T6__param_1];
	ld.param.u32 	%r36, [_ZN3cub18CUB_300001_SM_10006detail6reduce28DeviceReduceSingleTileKernelINS2_10policy_hubIdjN4cuda3std3__44plusIdEEE10Policy1000EPdSC_iS9_ddNS7_10__identityEEEvT0_T1_T2_T3_T4_T6__param_2];
	ld.param.f64 	%fd30, [_ZN3cub18CUB_300001_SM_10006detail6reduce28DeviceReduceSingleTileKernelINS2_10policy_hubIdjN4cuda3std3__44plusIdEEE10Policy1000EPdSC_iS9_ddNS7_10__identityEEEvT0_T1_T2_T3_T4_T6__param_4];
	cvta.to.global.u64 	%rd1, %rd10;
	setp.ne.s32 	%p1, %r36, 0;
	@%p1 bra 	$L__BB16_3;
	mov.u32 	%r225, %tid.x;
	setp.ne.s32 	%p61, %r225, 0;
	@%p61 bra 	$L__BB16_39;
	st.global.f64 	[%rd1], %fd30;
	bra.uni 	$L__BB16_39;
$L__BB16_3:
	setp.gt.s32 	%p2, %r36, 5119;
	@%p2 bra 	$L__BB16_21;
	mov.u32 	%r1, %tid.x;
	setp.ge.s32 	%p19, %r1, %r36;
	mov.f64 	%fd255, 0d0000000000000000;
	mov.u32 	%r229, %r1;
	@%p19 bra 	$L__BB16_6;
	mul.wide.u32 	%rd74, %r1, 8;
	add.s64 	%rd73, %rd9, %rd74;
	// begin inline asm
	ld.global.nc.u64 %rd72, [%rd73];
	// end inline asm
	mov.b64 	%fd255, %rd72;
	add.s32 	%r229, %r1, 640;
$L__BB16_6:
	setp.ge.s32 	%p20, %r229, %r36;
	@%p20 bra 	$L__BB16_12;
	not.b32 	%r101, %r229;
	add.s32 	%r4, %r36, %r101;
	mul.hi.u32 	%r102, %r4, -858993459;
	shr.u32 	%r103, %r102, 9;
	add.s32 	%r5, %r103, 1;
	and.b32  	%r104, %r103, 3;
	setp.eq.s32 	%p21, %r104, 3;
	@%p21 bra 	$L__BB16_10;
	mul.wide.u32 	%rd75, %r229, 8;
	add.s64 	%rd107, %rd9, %rd75;
	and.b32  	%r105, %r5, 3;
	neg.s32 	%r227, %r105;
$L__BB16_9:
	.pragma "nounroll";
	// begin inline asm
	ld.global.nc.u64 %rd76, [%rd107];
	// end inline asm
	mov.b64 	%fd121, %rd76;
	add.f64 	%fd255, %fd255, %fd121;
	add.s32 	%r229, %r229, 640;
	add.s64 	%rd107, %rd107, 5120;
	add.s32 	%r227, %r227, 1;
	setp.ne.s32 	%p22, %r227, 0;
	@%p22 bra 	$L__BB16_9;
$L__BB16_10:
	setp.lt.u32 	%p23, %r4, 1920;
	@%p23 bra 	$L__BB16_12;
$L__BB16_11:
	mul.wide.s32 	%rd86, %r229, 8;
	add.s64 	%rd79, %rd9, %rd86;
	// begin inline asm
	ld.global.nc.u64 %rd78, [%rd79];
	// end inline asm
	mov.b64 	%fd122, %rd78;
	add.f64 	%fd123, %fd255, %fd122;
	add.s64 	%rd81, %rd79, 5120;
	// begin inline asm
	ld.global.nc.u64 %rd80, [%rd81];
	// end inline asm
	mov.b64 	%fd124, %rd80;
	add.f64 	%fd125, %fd123, %fd124;
	add.s64 	%rd83, %rd79, 10240;
	// begin inline asm
	ld.global.nc.u64 %rd82, [%rd83];
	// end inline asm
	mov.b64 	%fd126, %rd82;
	add.f64 	%fd127, %fd125, %fd126;
	add.s64 	%rd85, %rd79, 15360;
	// begin inline asm
	ld.global.nc.u64 %rd84, [%rd85];
	// end inline asm
	mov.b64 	%fd128, %rd84;
	add.f64 	%fd255, %fd127, %fd128;
	add.s32 	%r229, %r229, 2560;
	setp.lt.s32 	%p24, %r229, %r36;
	@%p24 bra 	$L__BB16_11;
$L__BB16_12:
	setp.lt.s32 	%p25, %r36, 640;
	@%p25 bra 	$L__BB16_17;
	// begin inline asm
	mov.u32 %r169, %laneid;
	// end inline asm
	mov.b64 	%rd97, %fd255;
	mov.b64 	{%r171, %r176}, %rd97;
	mov.b32 	%r177, 1;
	mov.b32 	%r218, 31;
	mov.b32 	%r219, -1;
	// begin inline asm
	shfl.sync.down.b32 %r170, %r171, %r177, %r218, %r219;
	// end inline asm
	// begin inline asm
	shfl.sync.down.b32 %r175, %r176, %r177, %r218, %r219;
	// end inline asm
	mov.b64 	%rd98, {%r170, %r175};
	mov.b64 	%fd199, %rd98;
	setp.gt.s32 	%p53, %r169, 30;
	add.f64 	%fd200, %fd255, %fd199;
	selp.f64 	%fd201, %fd255, %fd200, %p53;
	mov.b64 	%rd99, %fd201;
	mov.b64 	{%r181, %r186}, %rd99;
	mov.b32 	%r187, 2;
	// begin inline asm
	shfl.sync.down.b32 %r180, %r181, %r187, %r218, %r219;
	// end inline asm
	// begin inline asm
	shfl.sync.down.b32 %r185, %r186, %r187, %r218, %r219;
	// end inline asm
	mov.b64 	%rd100, {%r180, %r185};
	mov.b64 	%fd202, %rd100;
	setp.gt.s32 	%p54, %r169, 29;
	add.f64 	%fd203, %fd201, %fd202;
	selp.f64 	%fd204, %fd201, %fd203, %p54;
	mov.b64 	%rd101, %fd204;
	mov.b64 	{%r191, %r196}, %rd101;
	mov.b32 	%r197, 4;
	// begin inline asm
	shfl.sync.down.b32 %r190, %r191, %r197, %r218, %r219;
	// end inline asm
	// begin inline asm
	shfl.sync.down.b32 %r195, %r196, %r197, %r218, %r219;
	// end inline asm
	mov.b64 	%rd102, {%r190, %r195};
	mov.b64 	%fd205, %rd102;
	setp.gt.s32 	%p55, %r169, 27;
	add.f64 	%fd206, %fd204, %fd205;
	selp.f64 	%fd207, %fd204, %fd206, %p55;
	mov.b64 	%rd103, %fd207;
	mov.b64 	{%r201, %r206}, %rd103;
	mov.b32 	%r207, 8;
	// begin inline asm
	shfl.sync.down.b32 %r200, %r201, %r207, %r218, %r219;
	// end inline asm
	// begin inline asm
	shfl.sync.down.b32 %r205, %r206, %r207, %r218, %r219;
	// end inline asm
	mov.b64 	%rd104, {%r200, %r205};
	mov.b64 	%fd208, %rd104;
	setp.gt.s32 	%p56, %r169, 23;
	add.f64 	%fd209, %fd207, %fd208;
	selp.f64 	%fd210, %fd207, %fd209, %p56;
	mov.b64 	%rd105, %fd210;
	mov.b64 	{%r211, %r216}, %rd105;
	mov.b32 	%r217, 16;
	// begin inline asm
	shfl.sync.down.b32 %r210, %r211, %r217, %r218, %r219;
	// end inline asm
	// begin inline asm
	shfl.sync.down.b32 %r215, %r216, %r217, %r218, %r219;
	// end inline asm
	mov.b64 	%rd106, {%r210, %r215};
	mov.b64 	%fd211, %rd106;
	setp.gt.s32 	%p57, %r169, 15;
	add.f64 	%fd10, %fd210, %fd211;
	selp.f64 	%fd263, %fd210, %fd10, %p57;
	setp.ne.s32 	%p58, %r169, 0;
	@%p58 bra 	$L__BB16_15;
	shr.u32 	%r220, %r1, 2;
	and.b32  	%r221, %r220, 248;
	mov.u32 	%r222, _ZZN3cub18CUB_300001_SM_10006detail6reduce28DeviceReduceSingleTileKernelINS2_10policy_hubIdjN4cuda3std3__44plusIdEEE10Policy1000EPdSC_iS9_ddNS7_10__identityEEEvT0_T1_T2_T3_T4_T6_E12temp_storage;
	add.s32 	%r223, %r222, %r221;
	st.shared.f64 	[%r223+24], %fd10;
$L__BB16_15:
	bar.sync 	0;
	setp.ne.s32 	%p59, %r1, 0;
	@%p59 bra 	$L__BB16_37;
	ld.shared.f64 	%fd212, [_ZZN3cub18CUB_300001_SM_10006detail6reduce28DeviceReduceSingleTileKernelINS2_10policy_hubIdjN4cuda3std3__44plusIdEEE10Policy1000EPdSC_iS9_ddNS7_10__identityEEEvT0_T1_T2_T3_T4_T6_E12temp_storage+32];
	add.f64 	%fd213, %fd263, %fd212;
	ld.shared.f64 	%fd214, [_ZZN3cub18CUB_300001_SM_10006detail6reduce28DeviceReduceSingleTileKernelINS2_10policy_hubIdjN4cuda3std3__44plusIdEEE10Policy1000EPdSC_iS9_ddNS7_10__identityEEEvT0_T1_T2_T3_T4_T6_E12temp_storage+40];
	add.f64 	%fd215, %fd213, %fd214;
	ld.shared.f64 	%fd216, [_ZZN3cub18CUB_300001_SM_10006detail6reduce28DeviceReduceSingleTileKernelINS2_10policy_hubIdjN4cuda3std3__44plusIdEEE10Policy1000EPdSC_iS9_ddNS7_10__identityEEEvT0_T1_T2_T3_T4_T6_E12temp_storage+48];
	add.f64 	%fd217, %fd215, %fd216;
	ld.shared.f64 	%fd218, [_ZZN3cub18CUB_300001_SM_10006detail6reduce28DeviceReduceSingleTileKernelINS2_10policy_hubIdjN4cuda3std3__44plusIdEEE10Policy1000EPdSC_iS9_ddNS7_10__identityEEEvT0_T1_T2_T3_T4_T6_E12temp_storage+56];
	add.f64 	%fd219, %fd217, %fd218;
	ld.shared.f64 	%fd220, [_ZZN3cub18CUB_300001_SM_10006detail6reduce28DeviceReduceSingleTileKernelINS2_10policy_hubIdjN4cuda3std3__44plusIdEEE10Policy1000EPdSC_iS9_ddNS7_10__identityEEEvT0_T1_T2_T3_T4_T6_E12temp_storage+64];
	add.f64 	%fd221, %fd219, %fd220;
	ld.shared.f64 	%fd222, [_ZZN3cub18CUB_300001_SM_10006detail6reduce28DeviceReduceSingleTileKernelINS2_10policy_hubIdjN4cuda3std3__44plusIdEEE10Policy1000EPdSC_iS9_ddNS7_10__identityEEEvT0_T1_T2_T3_T4_T6_E12temp_storage+72];
	add.f64 	%fd223, %fd221, %fd222;
	ld.shared.f64 	%fd224, [_ZZN3cub18CUB_300001_SM_10006detail6reduce28DeviceReduceSingleTileKernelINS2_10policy_hubIdjN4cuda3std3__44plusIdEEE10Policy1000EPdSC_iS9_ddNS7_10__identityEEEvT0_T1_T2_T3_T4_T6_E12temp_storage+80];
	add.f64 	%fd225, %fd223, %fd224;
	ld.shared.f64 	%fd226, [_ZZN3cub18CUB_300001_SM_10006detail6reduce28DeviceReduceSingleTileKernelINS2_10policy_hubIdjN4cuda3std3__44plusIdEEE10Policy1000EPdSC_iS9_ddNS7_10__identityEEEvT0_T1_T2_T3_T4_T6_E12temp_storage+88];
	add.f64 	%fd227, %fd225, %fd226;
	ld.shared.f64 	%fd228, [_ZZN3cub18CUB_300001_SM_10006detail6reduce28DeviceReduceSingleTileKernelINS2_10policy_hubIdjN4cuda3std3__44plusIdEEE10Policy1000EPdSC_iS9_ddNS7_10__identityEEEvT0_T1_T2_T3_T4_T6_E12temp_storage+96];
	add.f64 	%fd229, %fd227, %fd228;
	ld.shared.f64 	%fd230, [_ZZN3cub18CUB_300001_SM_10006detail6reduce28DeviceReduceSingleTileKernelINS2_10policy_hubIdjN4cuda3std3__44plusIdEEE10Policy1000EPdSC_iS9_ddNS7_10__identityEEEvT0_T1_T2_T3_T4_T6_E12temp_storage+104];
	add.f64 	%fd231, %fd229, %fd230;
	ld.shared.f64 	%fd232, [_ZZN3cub18CUB_300001_SM_10006detail6reduce28DeviceReduceSingleTileKernelINS2_10policy_hubIdjN4cuda3std3__44plusIdEEE10Policy1000EPdSC_iS9_ddNS7_10__identityEEEvT0_T1_T2_T3_T4_T6_E12temp_storage+112];
	add.f64 	%fd233, %fd231, %fd232;
	ld.shared.f64 	%fd234, [_ZZN3cub18CUB_300001_SM_10006detail6reduce28DeviceReduceSingleTileKernelINS2_10policy_hubIdjN4cuda3std3__44plusIdEEE10Policy1000EPdSC_iS9_ddNS7_10__identityEEEvT0_T1_T2_T3_T4_T6_E12temp_storage+120];
	add.f64 	%fd235, %fd233, %fd234;
	ld.shared.f64 	%fd236, [_ZZN3cub18CUB_300001_SM_10006detail6reduce28DeviceReduceSingleTileKernelINS2_10policy_hubIdjN4cuda3std3__44plusIdEEE10Policy1000EPdSC_iS9_ddNS7_10__identityEEEvT0_T1_T2_T3_T4_T6_E12temp_storage+128];
	add.f64 	%fd237, %fd235, %fd236;
	ld.shared.f64 	%fd238, [_ZZN3cub18CUB_300001_SM_10006detail6reduce28DeviceReduceSingleTileKernelINS2_10policy_hubIdjN4cuda3std3__44plusIdEEE10Policy1000EPdSC_iS9_ddNS7_10__identityEEEvT0_T1_T2_T3_T4_T6_E12temp_storage+136];
	add.f64 	%fd239, %fd237, %fd238;
	ld.shared.f64 	%fd240, [_ZZN3cub18CUB_300001_SM_10006detail6reduce28DeviceReduceSingleTileKernelINS2_10policy_hubIdjN4cuda3std3__44plusIdEEE10Policy1000EPdSC_iS9_ddNS7_10__identityEEEvT0_T1_T2_T3_T4_T6_E12temp_storage+144];
	add.f64 	%fd241, %fd239, %fd240;
	ld.shared.f64 	%fd242, [_ZZN3cub18CUB_300001_SM_10006detail6reduce28DeviceReduceSingleTileKernelINS2_10policy_hubIdjN4cuda3std3__44plusIdEEE10Policy1000EPdSC_iS9_ddNS7_10__identityEEEvT0_T1_T2_T3_T4_T6_E12temp_storage+152];
	add.f64 	%fd243, %fd241, %fd242;
	ld.shared.f64 	%fd244, [_ZZN3cub18CUB_300001_SM_10006detail6reduce28DeviceReduceSingleTileKernelINS2_10policy_hubIdjN4cuda3std3__44plusIdEEE10Policy1000EPdSC_iS9_ddNS7_10__identityEEEvT0_T1_T2_T3_T4_T6_E12temp_storage+160];
	add.f64 	%fd245, %fd243, %fd244;
	ld.shared.f64 	%fd246, [_ZZN3cub18CUB_300001_SM_10006detail6reduce28DeviceReduceSingleTileKernelINS2_10policy_hubIdjN4cuda3std3__44plusIdEEE10Policy1000EPdSC_iS9_ddNS7_10__identityEEEvT0_T1_T2_T3_T4_T6_E12temp_storage+168];
	add.f64 	%fd247, %fd245, %fd246;
	ld.shared.f64 	%fd248, [_ZZN3cub18CUB_300001_SM_10006detail6reduce28DeviceReduceSingleTileKernelINS2_10policy_hubIdjN4cuda3std3__44plusIdEEE10Policy1000EPdSC_iS9_ddNS7_10__identityEEEvT0_T1_T2_T3_T4_T6_E12temp_storage+176];
	add.f64 	%fd263, %fd247, %fd248;
	bra.uni 	$L__BB16_37;
$L__BB16_17:
	// begin inline asm
	mov.u32 %r106, %laneid;
	// end inline asm
	and.b32  	%r157, %r1, 992;
	add.s32 	%r158, %r157, 32;
	setp.gt.s32 	%p26, %r158, %r36;
	not.b32 	%r159, %r157;
	add.s32 	%r160, %r36, %r159;
	selp.b32 	%r155, %r160, 31, %p26;
	mov.b64 	%rd87, %fd255;
	mov.b64 	{%r108, %r113}, %rd87;
	mov.b32 	%r114, 1;
	mov.b32 	%r156, -1;
	// begin inline asm
	shfl.sync.down.b32 %r107, %r108, %r114, %r155, %r156;
	// end inline asm
	// begin inline asm
	shfl.sync.down.b32 %r112, %r113, %r114, %r155, %r156;
	// end inline asm
	mov.b64 	%rd88, {%r107, %r112};
	mov.b64 	%fd129, %rd88;
	setp.lt.s32 	%p27, %r106, %r155;
	add.f64 	%fd130, %fd255, %fd129;
	selp.f64 	%fd131, %fd130, %fd255, %p27;
	mov.b64 	%rd89, %fd131;
	mov.b64 	{%r118, %r123}, %rd89;
	mov.b32 	%r124, 2;
	// begin inline asm
	shfl.sync.down.b32 %r117, %r118, %r124, %r155, %r156;
	// end inline asm
	// begin inline asm
	shfl.sync.down.b32 %r122, %r123, %r124, %r155, %r156;
	// end inline asm
	mov.b64 	%rd90, {%r117, %r122};
	mov.b64 	%fd132, %rd90;
	add.s32 	%r161, %r106, 2;
	setp.gt.s32 	%p28, %r161, %r155;
	add.f64 	%fd133, %fd131, %fd132;
	selp.f64 	%fd134, %fd131, %fd133, %p28;
	mov.b64 	%rd91, %fd134;
	mov.b64 	{%r128, %r133}, %rd91;
	mov.b32 	%r134, 4;
	// begin inline asm
	shfl.sync.down.b32 %r127, %r128, %r134, %r155, %r156;
	// end inline asm
	// begin inline asm
	shfl.sync.down.b32 %r132, %r133, %r134, %r155, %r156;
	// end inline asm
	mov.b64 	%rd92, {%r127, %r132};
	mov.b64 	%fd135, %rd92;
	add.s32 	%r162, %r106, 4;
	setp.gt.s32 	%p29, %r162, %r155;
	add.f64 	%fd136, %fd134, %fd135;
	selp.f64 	%fd137, %fd134, %fd136, %p29;
	mov.b64 	%rd93, %fd137;
	mov.b64 	{%r138, %r143}, %rd93;
	mov.b32 	%r144, 8;
	// begin inline asm
	shfl.sync.down.b32 %r137, %r138, %r144, %r155, %r156;
	// end inline asm
	// begin inline asm
	shfl.sync.down.b32 %r142, %r143, %r144, %r155, %r156;
	// end inline asm
	mov.b64 	%rd94, {%r137, %r142};
	mov.b64 	%fd138, %rd94;
	add.s32 	%r163, %r106, 8;
	setp.gt.s32 	%p30, %r163, %r155;
	add.f64 	%fd139, %fd137, %fd138;
	selp.f64 	%fd140, %fd137, %fd139, %p30;
	mov.b64 	%rd95, %fd140;
	mov.b64 	{%r148, %r153}, %rd95;
	mov.b32 	%r154, 16;
	// begin inline asm
	shfl.sync.down.b32 %r147, %r148, %r154, %r155, %r156;
	// end inline asm
	// begin inline asm
	shfl.sync.down.b32 %r152, %r153, %r154, %r155, %r156;
	// end inline asm
	mov.b64 	%rd96, {%r147, %r152};
	mov.b64 	%fd141, %rd96;
	add.s32 	%r164, %r106, 16;
	setp.gt.s32 	%p31, %r164, %r155;
	add.f64 	%fd142, %fd140, %fd141;
	selp.f64 	%fd263, %fd140, %fd142, %p31;
	setp.ne.s32 	%p32, %r106, 0;
	@%p32 bra 	$L__BB16_19;
	shr.u32 	%r165, %r1, 2;
	and.b32  	%r166, %r165, 248;
	mov.u32 	%r167, _ZZN3cub18CUB_300001_SM_10006detail6reduce28DeviceReduceSingleTileKernelINS2_10policy_hubIdjN4cuda3std3__44plusIdEEE10Policy1000EPdSC_iS9_ddNS7_10__identityEEEvT0_T1_T2_T3_T4_T6_E12temp_storage;
	add.s32 	%r168, %r167, %r166;
	st.shared.f64 	[%r168+24], %fd263;
$L__BB16_19:
	bar.sync 	0;
	setp.ne.s32 	%p33, %r1, 0;
	@%p33 bra 	$L__BB16_37;
	setp.gt.s32 	%p34, %r36, 32;
	ld.shared.f64 	%fd143, [_ZZN3cub18CUB_300001_SM_10006detail6reduce28DeviceReduceSingleTileKernelINS2_10policy_hubIdjN4cuda3std3__44plusIdEEE10Policy1000EPdSC_iS9_ddNS7_10__identityEEEvT0_T1_T2_T3_T4_T6_E12temp_storage+32];
	add.f64 	%fd144, %fd263, %fd143;
	selp.f64 	%fd145, %fd144, %fd263, %p34;
	setp.gt.s32 	%p35, %r36, 64;
	ld.shared.f64 	%fd146, [_ZZN3cub18CUB_300001_SM_10006detail6reduce28DeviceReduceSingleTileKernelINS2_10policy_hubIdjN4cuda3std3__44plusIdEEE10Policy1000EPdSC_iS9_ddNS7_10__identityEEEvT0_T1_T2_T3_T4_T6_E12temp_storage+40];
	add.f64 	%fd147, %fd146, %fd145;
	selp.f64 	%fd148, %fd147, %fd145, %p35;
	setp.gt.s32 	%p36, %r36, 96;
	ld.shared.f64 	%fd149, [_ZZN3cub18CUB_300001_SM_10006detail6reduce28DeviceReduceSingleTileKernelINS2_10policy_hubIdjN4cuda3std3__44plusIdEEE10Policy1000EPdSC_iS9_ddNS7_10__identityEEEvT0_T1_T2_T3_T4_T6_E12temp_storage+48];
	add.f64 	%fd150, %fd149, %fd148;
	selp.f64 	%fd151, %fd150, %fd148, %p36;
	setp.gt.s32 	%p37, %r36, 128;
	ld.shared.f64 	%fd152, [_ZZN3cub18CUB_300001_SM_10006detail6reduce28DeviceReduceSingleTileKernelINS2_10policy_hubIdjN4cuda3std3__44plusIdEEE10Policy1000EPdSC_iS9_ddNS7_10__identityEEEvT0_T1_T2_T3_T4_T6_E12temp_storage+56];
	add.f64 	%fd153, %fd152, %fd151;
	selp.f64 	%fd154, %fd153, %fd151, %p37;
	setp.gt.s32 	%p38, %r36, 160;
	ld.shared.f64 	%fd155, [_ZZN3cub18CUB_300001_SM_10006detail6reduce28DeviceReduceSingleTileKernelINS2_10policy_hubIdjN4cuda3std3__44plusIdEEE10Policy1000EPdSC_iS9_ddNS7_10__identityEEEvT0_T1_T2_T3_T4_T6_E12temp_storage+64];
	add.f64 	%fd156, %fd155, %fd154;
	selp.f64 	%fd157, %fd156, %fd154, %p38;
	setp.gt.s32 	%p39, %r36, 192;
	ld.shared.f64 	%fd158, [_ZZN3cub18CUB_300001_SM_10006detail6reduce28DeviceReduceSingleTileKernelINS2_10policy_hubIdjN4cuda3std3__44plusIdEEE10Policy1000EPdSC_iS9_ddNS7_10__identityEEEvT0_T1_T2_T3_T4_T6_E12temp_storage+72];
	add.f64 	%fd159, %fd158, %fd157;
	selp.f64 	%fd160, %fd159, %fd157, %p39;
	setp.gt.s32 	%p40, %r36, 224;
	ld.shared.f64 	%fd161, [_ZZN3cub18CUB_300001_SM_10006detail6reduce28DeviceReduceSingleTileKernelINS2_10policy_hubIdjN4cuda3std3__44plusIdEEE10Policy1000EPdSC_iS9_ddNS7_10__identityEEEvT0_T1_T2_T3_T4_T6_E12temp_storage+80];
	add.f64 	%fd162, %fd161, %fd160;
	selp.f64 	%fd163, %fd162, %fd160, %p40;
	setp.gt.s32 	%p41, %r36, 256;
	ld.shared.f64 	%fd164, [_ZZN3cub18CUB_300001_SM_10006detail6reduce28DeviceReduceSingleTileKernelINS2_10policy_hubIdjN4cuda3std3__44plusIdEEE10Policy1000EPdSC_iS9_ddNS7_10__identityEEEvT0_T1_T2_T3_T4_T6_E12temp_storage+88];
	add.f64 	%fd165, %fd164, %fd163;
	selp.f64 	%fd166, %fd165, %fd163, %p41;
	setp.gt.s32 	%p42, %r36, 288;
	ld.shared.f64 	%fd167, [_ZZN3cub18CUB_300001_SM_10006detail6reduce28DeviceReduceSingleTileKernelINS2_10policy_hubIdjN4cuda3std3__44plusIdEEE10Policy1000EPdSC_iS9_ddNS7_10__identityEEEvT0_T1_T2_T3_T4_T6_E12temp_storage+96];
	add.f64 	%fd168, %fd167, %fd166;
	selp.f64 	%fd169, %fd168, %fd166, %p42;
	setp.gt.s32 	%p43, %r36, 320;
	ld.shared.f64 	%fd170, [_ZZN3cub18CUB_300001_SM_10006detail6reduce28DeviceReduceSingleTileKernelINS2_10policy_hubIdjN4cuda3std3__44plusIdEEE10Policy1000EPdSC_iS9_ddNS7_10__identityEEEvT0_T1_T2_T3_T4_T6_E12temp_storage+104];
	add.f64 	%fd171, %fd170, %fd169;
	selp.f64 	%fd172, %fd171, %fd169, %p43;
	setp.gt.s32 	%p44, %r36, 352;
	ld.shared.f64 	%fd173, [_ZZN3cub18CUB_300001_SM_10006detail6reduce28DeviceReduceSingleTileKernelINS2_10policy_hubIdjN4cuda3std3__44plusIdEEE10Policy1000EPdSC_iS9_ddNS7_10__identityEEEvT0_T1_T2_T3_T4_T6_E12temp_storage+112];
	add.f64 	%fd174, %fd173, %fd172;
	selp.f64 	%fd175, %fd174, %fd172, %p44;
	setp.gt.s32 	%p45, %r36, 384;
	ld.shared.f64 	%fd176, [_ZZN3cub18CUB_300001_SM_10006detail6reduce28DeviceReduceSingleTileKernelINS2_10policy_hubIdjN4cuda3std3__44plusIdEEE10Policy1000EPdSC_iS9_ddNS7_10__identityEEEvT0_T1_T2_T3_T4_T6_E12temp_storage+120];
	add.f64 	%fd177, %fd176, %fd175;
	selp.f64 	%fd178, %fd177, %fd175, %p45;
	setp.gt.s32 	%p46, %r36, 416;
	ld.shared.f64 	%fd179, [_ZZN3cub18CUB_300001_SM_10006detail6reduce28DeviceReduceSingleTileKernelINS2_10policy_hubIdjN4cuda3std3__44plusIdEEE10Policy1000EPdSC_iS9_ddNS7_10__identityEEEvT0_T1_T2_T3_T4_T6_E12temp_storage+128];
	add.f64 	%fd180, %fd179, %fd178;
	selp.f64 	%fd181, %fd180, %fd178, %p46;
	setp.gt.s32 	%p47, %r36, 448;
	ld.shared.f64 	%fd182, [_ZZN3cub18CUB_300001_SM_10006detail6reduce28DeviceReduceSingleTileKernelINS2_10policy_hubIdjN4cuda3std3__44plusIdEEE10Policy1000EPdSC_iS9_ddNS7_10__identityEEEvT0_T1_T2_T3_T4_T6_E12temp_storage+136];
	add.f64 	%fd183, %fd182, %fd181;
	selp.f64 	%fd184, %fd183, %fd181, %p47;
	setp.gt.s32 	%p48, %r36, 480;
	ld.shared.f64 	%fd185, [_ZZN3cub18CUB_300001_SM_10006detail6reduce28DeviceReduceSingleTileKernelINS2_10policy_hubIdjN4cuda3std3__44plusIdEEE10Policy1000EPdSC_iS9_ddNS7_10__identityEEEvT0_T1_T2_T3_T4_T6_E12temp_storage+144];
	add.f64 	%fd186, %fd185, %fd184;
	selp.f64 	%fd187, %fd186, %fd184, %p48;
	setp.gt.s32 	%p49, %r36, 512;
	ld.shared.f64 	%fd188, [_ZZN3cub18CUB_300001_SM_10006detail6reduce28DeviceReduceSingleTileKernelINS2_10policy_hubIdjN4cuda3std3__44plusIdEEE10Policy1000EPdSC_iS9_ddNS7_10__identityEEEvT0_T1_T2_T3_T4_T6_E12temp_storage+152];
	add.f64 	%fd189, %fd188, %fd187;
	selp.f64 	%fd190, %fd189, %fd187, %p49;
	setp.gt.s32 	%p50, %r36, 544;
	ld.shared.f64 	%fd191, [_ZZN3cub18CUB_300001_SM_10006detail6reduce28DeviceReduceSingleTileKernelINS2_10policy_hubIdjN4cuda3std3__44plusIdEEE10Policy1000EPdSC_iS9_ddNS7_10__identityEEEvT0_T1_T2_T3_T4_T6_E12temp_storage+160];
	add.f64 	%fd192, %fd191, %fd190;
	selp.f64 	%fd193, %fd192, %fd190, %p50;
	setp.gt.s32 	%p51, %r36, 576;
	ld.shared.f64 	%fd194, [_ZZN3cub18CUB_300001_SM_10006detail6reduce28DeviceReduceSingleTileKernelINS2_10policy_hubIdjN4cuda3std3__44plusIdEEE10Policy1000EPdSC_iS9_ddNS7_10__identityEEEvT0_T1_T2_T3_T4_T6_E12temp_storage+168];
	add.f64 	%fd195, %fd194, %fd193;
	selp.f64 	%fd196, %fd195, %fd193, %p51;
	setp.gt.s32 	%p52, %r36, 608;
	ld.shared.f64 	%fd197, [_ZZN3cub18CUB_300001_SM_10006detail6reduce28DeviceReduceSingleTileKernelINS2_10policy_hubIdjN4cuda3std3__44plusIdEEE10Policy1000EPdSC_iS9_ddNS7_10__identityEEEvT0_T1_T2_T3_T4_T6_E12temp_storage+176];
	add.f64 	%fd198, %fd197, %fd196;
	selp.f64 	%fd263, %fd198, %fd196, %p52;
	bra.uni 	$L__BB16_37;
$L__BB16_21:
	mov.u32 	%r14, %tid.x;
	mul.wide.u32 	%rd27, %r14, 8;
	add.s64 	%rd12, %rd9, %rd27;
	// begin inline asm
	ld.global.nc.u64 %rd11, [%rd12];
	// end inline asm
	mov.b64 	%fd31, %rd11;
	add.s64 	%rd14, %rd12, 5120;
	// begin inline asm
	ld.global.nc.u64 %rd13, [%rd14];
	// end inline asm
	mov.b64 	%fd32, %rd13;
	add.s64 	%rd16, %rd12, 10240;
	// begin inline asm
	ld.global.nc.u64 %rd15, [%rd16];
	// end inline asm
	mov.b64 	%fd33, %rd15;
	add.s64 	%rd18, %rd12, 15360;
	// begin inline asm
	ld.global.nc.u64 %rd17, [%rd18];
	// end inline asm
	mov.b64 	%fd34, %rd17;
	add.s64 	%rd20, %rd12, 20480;
	// begin inline asm
	ld.global.nc.u64 %rd19, [%rd20];
	// end inline asm
	mov.b64 	%fd35, %rd19;
	add.s64 	%rd22, %rd12, 25600;
	// begin inline asm
	ld.global.nc.u64 %rd21, [%rd22];
	// end inline asm
	mov.b64 	%fd36, %rd21;
	add.s64 	%rd24, %rd12, 30720;
	// begin inline asm
	ld.global.nc.u64 %rd23, [%rd24];
	// end inline asm
	mov.b64 	%fd37, %rd23;
	add.s64 	%rd26, %rd12, 35840;
	// begin inline asm
	ld.global.nc.u64 %rd25, [%rd26];
	// end inline asm
	mov.b64 	%fd38, %rd25;
	add.f64 	%fd39, %fd31, %fd32;
	add.f64 	%fd40, %fd39, %fd33;
	add.f64 	%fd41, %fd40, %fd34;
	add.f64 	%fd42, %fd41, %fd35;
	add.f64 	%fd43, %fd42, %fd36;
	add.f64 	%fd44, %fd43, %fd37;
	add.f64 	%fd262, %fd44, %fd38;
	setp.lt.u32 	%p3, %r36, 10240;
	mov.b32 	%r232, 5120;
	@%p3 bra 	$L__BB16_25;
	add.s32 	%r15, %r36, -5120;
	mov.b32 	%r232, 5120;
$L__BB16_23:
	mul.wide.s32 	%rd44, %r232, 8;
	add.s64 	%rd29, %rd12, %rd44;
	// begin inline asm
	ld.global.nc.u64 %rd28, [%rd29];
	// end inline asm
	mov.b64 	%fd45, %rd28;
	add.s64 	%rd31, %rd29, 5120;
	// begin inline asm
	ld.global.nc.u64 %rd30, [%rd31];
	// end inline asm
	mov.b64 	%fd46, %rd30;
	add.s64 	%rd33, %rd29, 10240;
	// begin inline asm
	ld.global.nc.u64 %rd32, [%rd33];
	// end inline asm
	mov.b64 	%fd47, %rd32;
	add.s64 	%rd35, %rd29, 15360;
	// begin inline asm
	ld.global.nc.u64 %rd34, [%rd35];
	// end inline asm
	mov.b64 	%fd48, %rd34;
	add.s64 	%rd37, %rd29, 20480;
	// begin inline asm
	ld.global.nc.u64 %rd36, [%rd37];
	// end inline asm
	mov.b64 	%fd49, %rd36;
	add.s64 	%rd39, %rd29, 25600;
	// begin inline asm
	ld.global.nc.u64 %rd38, [%rd39];
	// end inline asm
	mov.b64 	%fd50, %rd38;
	add.s64 	%rd41, %rd29, 30720;
	// begin inline asm
	ld.global.nc.u64 %rd40, [%rd41];
	// end inline asm
	mov.b64 	%fd51, %rd40;
	add.s64 	%rd43, %rd29, 35840;
	// begin inline asm
	ld.global.nc.u64 %rd42, [%rd43];
	// end inline asm
	mov.b64 	%fd52, %rd42;
	add.f64 	%fd53, %fd262, %fd45;
	add.f64 	%fd54, %fd53, %fd46;
	add.f64 	%fd55, %fd54, %fd47;
	add.f64 	%fd56, %fd55, %fd48;
	add.f64 	%fd57, %fd56, %fd49;
	add.f64 	%fd58, %fd57, %fd50;
	add.f64 	%fd59, %fd58, %fd51;
	add.f64 	%fd262, %fd59, %fd52;
	sub.s32 	%r39, %r36, %r232;
	setp.lt.s32 	%p4, %r39, 5120;
	@%p4 bra 	$L__BB16_33;
	add.s32 	%r232, %r232, 5120;
	setp.le.s32 	%p5, %r232, %r15;
	@%p5 bra 	$L__BB16_23;
$L__BB16_25:
	setp.le.s32 	%p6, %r36, %r232;
	@%p6 bra 	$L__BB16_33;
	sub.s32 	%r19, %r36, %r232;
	setp.ge.s32 	%p7, %r14, %r19;
	@%p7 bra 	$L__BB16_33;
	not.b32 	%r40, %r14;
	add.s32 	%r41, %r36, %r40;
	sub.s32 	%r20, %r41, %r232;
	mul.hi.u32 	%r42, %r20, -858993459;
	shr.u32 	%r43, %r42, 9;
	add.s32 	%r21, %r43, 1;
	and.b32  	%r44, %r43, 3;
	setp.eq.s32 	%p8, %r44, 3;
	mov.u32 	%r236, %r14;
	@%p8 bra 	$L__BB16_30;
	add.s32 	%r234, %r14, %r232;
	and.b32  	%r45, %r21, 3;
	neg.s32 	%r233, %r45;
	mov.u32 	%r236, %r14;
$L__BB16_29:
	.pragma "nounroll";
	mul.wide.u32 	%rd47, %r234, 8;
	add.s64 	%rd46, %rd9, %rd47;
	// begin inline asm
	ld.global.nc.u64 %rd45, [%rd46];
	// end inline asm
	mov.b64 	%fd61, %rd45;
	add.f64 	%fd262, %fd262, %fd61;
	add.s32 	%r236, %r236, 640;
	add.s32 	%r234, %r234, 640;
	add.s32 	%r233, %r233, 1;
	setp.ne.s32 	%p9, %r233, 0;
	@%p9 bra 	$L__BB16_29;
$L__BB16_30:
	setp.lt.u32 	%p10, %r20, 1920;
	@%p10 bra 	$L__BB16_33;
	cvt.u64.u32 	%rd48, %r236;
	cvt.u64.u32 	%rd49, %r232;
	add.s64 	%rd50, %rd48, %rd49;
	shl.b64 	%rd51, %rd50, 3;
	add.s64 	%rd52, %rd51, %rd9;
	add.s64 	%rd108, %rd52, 10240;
	add.s32 	%r237, %r236, %r232;
$L__BB16_32:
	mul.wide.u32 	%rd61, %r237, 8;
	add.s64 	%rd54, %rd9, %rd61;
	// begin inline asm
	ld.global.nc.u64 %rd53, [%rd54];
	// end inline asm
	mov.b64 	%fd62, %rd53;
	add.f64 	%fd63, %fd262, %fd62;
	add.s64 	%rd56, %rd108, -5120;
	// begin inline asm
	ld.global.nc.u64 %rd55, [%rd56];
	// end inline asm
	mov.b64 	%fd64, %rd55;
	add.f64 	%fd65, %fd63, %fd64;
	// begin inline asm
	ld.global.nc.u64 %rd57, [%rd108];
	// end inline asm
	mov.b64 	%fd66, %rd57;
	add.f64 	%fd67, %fd65, %fd66;
	add.s64 	%rd60, %rd108, 5120;
	// begin inline asm
	ld.global.nc.u64 %rd59, [%rd60];
	// end inline asm
	mov.b64 	%fd68, %rd59;
	add.f64 	%fd262, %fd67, %fd68;
	add.s32 	%r236, %r236, 2560;
	add.s64 	%rd108, %rd108, 20480;
	add.s32 	%r237, %r237, 2560;
	setp.lt.s32 	%p11, %r236, %r19;
	@%p11 bra 	$L__BB16_32;
$L__BB16_33:
	// begin inline asm
	mov.u32 %r46, %laneid;
	// end inline asm
	mov.b64 	%rd62, %fd262;
	mov.b64 	{%r48, %r53}, %rd62;
	mov.b32 	%r54, 1;
	mov.b32 	%r95, 31;
	mov.b32 	%r96, -1;
	// begin inline asm
	shfl.sync.down.b32 %r47, %r48, %r54, %r95, %r96;
	// end inline asm
	// begin inline asm
	shfl.sync.down.b32 %r52, %r53, %r54, %r95, %r96;
	// end inline asm
	mov.b64 	%rd63, {%r47, %r52};
	mov.b64 	%fd69, %rd63;
	setp.gt.s32 	%p12, %r46, 30;
	add.f64 	%fd70, %fd262, %fd69;
	selp.f64 	%fd71, %fd262, %fd70, %p12;
	mov.b64 	%rd64, %fd71;
	mov.b64 	{%r58, %r63}, %rd64;
	mov.b32 	%r64, 2;
	// begin inline asm
	shfl.sync.down.b32 %r57, %r58, %r64, %r95, %r96;
	// end inline asm
	// begin inline asm
	shfl.sync.down.b32 %r62, %r63, %r64, %r95, %r96;
	// end inline asm
	mov.b64 	%rd65, {%r57, %r62};
	mov.b64 	%fd72, %rd65;
	setp.gt.s32 	%p13, %r46, 29;
	add.f64 	%fd73, %fd71, %fd72;
	selp.f64 	%fd74, %fd71, %fd73, %p13;
	mov.b64 	%rd66, %fd74;
	mov.b64 	{%r68, %r73}, %rd66;
	mov.b32 	%r74, 4;
	// begin inline asm
	shfl.sync.down.b32 %r67, %r68, %r74, %r95, %r96;
	// end inline asm
	// begin inline asm
	shfl.sync.down.b32 %r72, %r73, %r74, %r95, %r96;
	// end inline asm
	mov.b64 	%rd67, {%r67, %r72};
	mov.b64 	%fd75, %rd67;
	setp.gt.s32 	%p14, %r46, 27;
	add.f64 	%fd76, %fd74, %fd75;
	selp.f64 	%fd77, %fd74, %fd76, %p14;
	mov.b64 	%rd68, %fd77;
	mov.b64 	{%r78, %r83}, %rd68;
	mov.b32 	%r84, 8;
	// begin inline asm
	shfl.sync.down.b32 %r77, %r78, %r84, %r95, %r96;
	// end inline asm
	// begin inline asm
	shfl.sync.down.b32 %r82, %r83, %r84, %r95, %r96;
	// end inline asm
	mov.b64 	%rd69, {%r77, %r82};
	mov.b64 	%fd78, %rd69;
	setp.gt.s32 	%p15, %r46, 23;
	add.f64 	%fd79, %fd77, %fd78;
	selp.f64 	%fd80, %fd77, %fd79, %p15;
	mov.b64 	%rd70, %fd80;
	mov.b64 	{%r88, %r93}, %rd70;
	mov.b32 	%r94, 16;
	// begin inline asm
	shfl.sync.down.b32 %r87, %r88, %r94, %r95, %r96;
	// end inline asm
	// begin inline asm
	shfl.sync.down.b32 %r92, %r93, %r94, %r95, %r96;
	// end inline asm
	mov.b64 	%rd71, {%r87, %r92};
	mov.b64 	%fd81, %rd71;
	setp.gt.s32 	%p16, %r46, 15;
	add.f64 	%fd26, %fd80, %fd81;
	selp.f64 	%fd263, %fd80, %fd26, %p16;
	setp.ne.s32 	%p17, %r46, 0;
	@%p17 bra 	$L__BB16_35;
	shr.u32 	%r97, %r14, 2;
	and.b32  	%r98, %r97, 248;
	mov.u32 	%r99, _ZZN3cub18CUB_300001_SM_10006detail6reduce28DeviceReduceSingleTileKernelINS2_10policy_hubIdjN4cuda3std3__44plusIdEEE10Policy1000EPdSC_iS9_ddNS7_10__identityEEEvT0_T1_T2_T3_T4_T6_E12temp_storage;
	add.s32 	%r100, %r99, %r98;
	st.shared.f64 	[%r100+24], %fd26;
$L__BB16_35:
	bar.sync 	0;
	setp.ne.s32 	%p18, %r14, 0;
	@%p18 bra 	$L__BB16_37;
	ld.shared.f64 	%fd82, [_ZZN3cub18CUB_300001_SM_10006detail6reduce28DeviceReduceSingleTileKernelINS2_10policy_hubIdjN4cuda3std3__44plusIdEEE10Policy1000EPdSC_iS9_ddNS7_10__identityEEEvT0_T1_T2_T3_T4_T6_E12temp_storage+32];
	add.f64 	%fd83, %fd263, %fd82;
	ld.shared.f64 	%fd84, [_ZZN3cub18CUB_300001_SM_10006detail6reduce28DeviceReduceSingleTileKernelINS2_10policy_hubIdjN4cuda3std3__44plusIdEEE10Policy1000EPdSC_iS9_ddNS7_10__identityEEEvT0_T1_T2_T3_T4_T6_E12temp_storage+40];
	add.f64 	%fd85, %fd83, %fd84;
	ld.shared.f64 	%fd86, [_ZZN3cub18CUB_300001_SM_10006detail6reduce28DeviceReduceSingleTileKernelINS2_10policy_hubIdjN4cuda3std3__44plusIdEEE10Policy1000EPdSC_iS9_ddNS7_10__identityEEEvT0_T1_T2_T3_T4_T6_E12temp_storage+48];
	add.f64 	%fd87, %fd85, %fd86;
	ld.shared.f64 	%fd88, [_ZZN3cub18CUB_300001_SM_10006detail6reduce28DeviceReduceSingleTileKernelINS2_10policy_hubIdjN4cuda3std3__44plusIdEEE10Policy1000EPdSC_iS9_ddNS7_10__identityEEEvT0_T1_T2_T3_T4_T6_E12temp_storage+56];
	add.f64 	%fd89, %fd87, %fd88;
	ld.shared.f64 	%fd90, [_ZZN3cub18CUB_300001_SM_10006detail6reduce28DeviceReduceSingleTileKernelINS2_10policy_hubIdjN4cuda3std3__44plusIdEEE10Policy1000EPdSC_iS9_ddNS7_10__identityEEEvT0_T1_T2_T3_T4_T6_E12temp_storage+64];
	add.f64 	%fd91, %fd89, %fd90;
	ld.shared.f64 	%fd92, [_ZZN3cub18CUB_300001_SM_10006detail6reduce28DeviceReduceSingleTileKernelINS2_10policy_hubIdjN4cuda3std3__44plusIdEEE10Policy1000EPdSC_iS9_ddNS7_10__identityEEEvT0_T1_T2_T3_T4_T6_E12temp_storage+72];
	add.f64 	%fd93, %fd91, %fd92;
	ld.shared.f64 	%fd94, [_ZZN3cub18CUB_300001_SM_10006detail6reduce28DeviceReduceSingleTileKernelINS2_10policy_hubIdjN4cuda3std3__44plusIdEEE10Policy1000EPdSC_iS9_ddNS7_10__identityEEEvT0_T1_T2_T3_T4_T6_E12temp_storage+80];
	add.f64 	%fd95, %fd93, %fd94;
	ld.shared.f64 	%fd96, [_ZZN3cub18CUB_300001_SM_10006detail6reduce28DeviceReduceSingleTileKernelINS2_10policy_hubIdjN4cuda3std3__44plusIdEEE10Policy1000EPdSC_iS9_ddNS7_10__identityEEEvT0_T1_T2_T3_T4_T6_E12temp_storage+88];
	add.f64 	%fd97, %fd95, %fd96;
	ld.shared.f64 	%fd98, [_ZZN3cub18CUB_300001_SM_10006detail6reduce28DeviceReduceSingleTileKernelINS2_10policy_hubIdjN4cuda3std3__44plusIdEEE10Policy1000EPdSC_iS9_ddNS7_10__identityEEEvT0_T1_T2_T3_T4_T6_E12temp_storage+96];
	add.f64 	%fd99, %fd97, %fd98;
	ld.shared.f64 	%fd100, [_ZZN3cub18CUB_300001_SM_10006detail6reduce28DeviceReduceSingleTileKernelINS2_10policy_hubIdjN4cuda3std3__44plusIdEEE10Policy1000EPdSC_iS9_ddNS7_10__identityEEEvT0_T1_T2_T3_T4_T6_E12temp_storage+104];
	add.f64 	%fd101, %fd99, %fd100;
	ld.shared.f64 	%fd102, [_ZZN3cub18CUB_300001_SM_10006detail6reduce28DeviceReduceSingleTileKernelINS2_10policy_hubIdjN4cuda3std3__44plusIdEEE10Policy1000EPdSC_iS9_ddNS7_10__identityEEEvT0_T1_T2_T3_T4_T6_E12temp_storage+112];
	add.f64 	%fd103, %fd101, %fd102;
	ld.shared.f64 	%fd104, [_ZZN3cub18CUB_300001_SM_10006detail6reduce28DeviceReduceSingleTileKernelINS2_10policy_hubIdjN4cuda3std3__44plusIdEEE10Policy1000EPdSC_iS9_ddNS7_10__identityEEEvT0_T1_T2_T3_T4_T6_E12temp_storage+120];
	add.f64 	%fd105, %fd103, %fd104;
	ld.shared.f64 	%fd106, [_ZZN3cub18CUB_300001_SM_10006detail6reduce28DeviceReduceSingleTileKernelINS2_10policy_hubIdjN4cuda3std3__44plusIdEEE10Policy1000EPdSC_iS9_ddNS7_10__identityEEEvT0_T1_T2_T3_T4_T6_E12temp_storage+128];
	add.f64 	%fd107, %fd105, %fd106;
	ld.shared.f64 	%fd108, [_ZZN3cub18CUB_300001_SM_10006detail6reduce28DeviceReduceSingleTileKernelINS2_10policy_hubIdjN4cuda3std3__44plusIdEEE10Policy1000EPdSC_iS9_ddNS7_10__identityEEEvT0_T1_T2_T3_T4_T6_E12temp_storage+136];
	add.f64 	%fd109, %fd107, %fd108;
	ld.shared.f64 	%fd110, [_ZZN3cub18CUB_300001_SM_10006detail6reduce28DeviceReduceSingleTileKernelINS2_10policy_hubIdjN4cuda3std3__44plusIdEEE10Policy1000EPdSC_iS9_ddNS7_10__identityEEEvT0_T1_T2_T3_T4_T6_E12temp_storage+144];
	add.f64 	%fd111, %fd109, %fd110;
	ld.shared.f64 	%fd112, [_ZZN3cub18CUB_300001_SM_10006detail6reduce28DeviceReduceSingleTileKernelINS2_10policy_hubIdjN4cuda3std3__44plusIdEEE10Policy1000EPdSC_iS9_ddNS7_10__identityEEEvT0_T1_T2_T3_T4_T6_E12temp_storage+152];
	add.f64 	%fd113, %fd111, %fd112;
	ld.shared.f64 	%fd114, [_ZZN3cub18CUB_300001_SM_10006detail6reduce28DeviceReduceSingleTileKernelINS2_10policy_hubIdjN4cuda3std3__44plusIdEEE10Policy1000EPdSC_iS9_ddNS7_10__identityEEEvT0_T1_T2_T3_T4_T6_E12temp_storage+160];
	add.f64 	%fd115, %fd113, %fd114;
	ld.shared.f64 	%fd116, [_ZZN3cub18CUB_300001_SM_10006detail6reduce28DeviceReduceSingleTileKernelINS2_10policy_hubIdjN4cuda3std3__44plusIdEEE10Policy1000EPdSC_iS9_ddNS7_10__identityEEEvT0_T1_T2_T3_T4_T6_E12temp_storage+168];
	add.f64 	%fd117, %fd115, %fd116;
	ld.shared.f64 	%fd118, [_ZZN3cub18CUB_300001_SM_10006detail6reduce28DeviceReduceSingleTileKernelINS2_10policy_hubIdjN4cuda3std3__44plusIdEEE10Policy1000EPdSC_iS9_ddNS7_10__identityEEEvT0_T1_T2_T3_T4_T6_E12temp_storage+176];
	add.f64 	%fd263, %fd117, %fd118;
$L__BB16_37:
	mov.u32 	%r224, %tid.x;
	setp.ne.s32 	%p60, %r224, 0;
	@%p60 bra 	$L__BB16_39;
	add.f64 	%fd249, %fd30, %fd263;
	st.global.f64 	[%rd1], %fd249;
$L__BB16_39:
	ret;

}
	// .globl	_ZN3cub18CUB_300001_SM_10006detail6reduce28DeviceReduceSingleTileKernelINS2_10policy_hubIdyN4cuda3std3__44plusIdEEE10Policy1000EN6thrust24THRUST_300001_SM_1000_NS10device_ptrIdEEPdyS9_ddNS7_10__identityEEEvT0_T1_T2_T3_T4_T6_
.visible .entry _ZN3cub18CUB_300001_SM_10006detail6reduce28DeviceReduceSingleTileKernelINS2_10policy_hubIdyN4cuda3std3__44plusIdEEE10Policy1000EN6thrust24THRUST_300001_SM_1000_NS10device_ptrIdEEPdyS9_ddNS7_10__identityEEEvT0_T1_T2_T3_T4_T6_(
	.param .align 8 .b8 _ZN3cub18CUB_300001_SM_10006detail6reduce28DeviceReduceSingleTileKernelINS2_10policy_hubIdyN4cuda3std3__44plusIdEEE10Policy1000EN6thrust24THRUST_300001_SM_1000_NS10device_ptrIdEEPdyS9_ddNS7_10__identityEEEvT0_T1_T2_T3_T4_T6__param_0[8],
	.param .u64 .ptr .align 1 _ZN3cub18CUB_300001_SM_10006detail6reduce28DeviceReduceSingleTileKernelINS2_10policy_hubIdyN4cuda3std3__44plusIdEEE10Policy1000EN6thrust24THRUST_300001_SM_1000_NS10device_ptrIdEEPdyS9_ddNS7_10__identityEEEvT0_T1_T2_T3_T4_T6__param_1,
	.param .u64 _ZN3cub18CUB_300001_SM_10006detail6reduce28DeviceReduceSingleTileKernelINS2_10policy_hubIdyN4cuda3std3__44plusIdEEE10Policy1000EN6thrust24THRUST_300001_SM_1000_NS10device_ptrIdEEPdyS9_ddNS7_10__identityEEEvT0_T1_T2_T3_T4_T6__param_2,
	.param .align 1 .b8 _ZN3cub18CUB_300001_SM_10006detail6reduce28DeviceReduceSingleTileKernelINS2_10policy_hubIdyN4cuda3std3__44plusIdEEE10Policy1000EN6thrust24THRUST_300001_SM_1000_NS10device_ptrIdEEPdyS9_ddNS7_10__identityEEEvT0_T1_T2_T3_T4_T6__param_3[1],
	.param .f64 _ZN3cub18CUB_300001_SM_10006detail6reduce28DeviceReduceSingleTileKernelINS2_10policy_hubIdyN4cuda3std3__44plusIdEEE10Policy1000EN6thrust24THRUST_300001_SM_1000_NS10device_ptrIdEEPdyS9_ddNS7_10__identityEEEvT0_T1_T2_T3_T4_T6__param_4,
	.param .align 1 .b8 _ZN3cub18CUB_300001_SM_10006detail6reduce28DeviceReduceSingleTileKernelINS2_10policy_hubIdyN4cuda3std3__44plusIdEEE10Policy1000EN6thrust24THRUST_300001_SM_1000_NS10device_ptrIdEEPdyS9_ddNS7_10__identityEEEvT0_T1_T2_T3_T4_T6__param_5[1]
)
.maxntid 512
.minnctapersm 1
{
	.reg .pred 	%p<67>;
	.reg .b32 	%r<246>;
	.reg .b64 	%rd<86>;
	.reg .b64 	%fd<348>;
	// demoted variable
	.shared .align 8 .b8 _ZZN3cub18CUB_300001_SM_10006detail6reduce28DeviceReduceSingleTileKernelINS2_10policy_hubIdyN4cuda3std3__44plusIdEEE10Policy1000EN6thrust24THRUST_300001_SM_1000_NS10device_ptrIdEEPdyS9_ddNS7_10__identityEEEvT0_T1_T2_T3_T4_T6_E12temp_storage[152];
	ld.param.u64 	%rd18, [_ZN3cub18CUB_300001_SM_10006detail6reduce28DeviceReduceSingleTileKernelINS2_10policy_hubIdyN4cuda3std3__44plusIdEEE10Policy1000EN6thrust24THRUST_300001_SM_1000_NS10device_ptrIdEEPdyS9_ddNS7_10__identityEEEvT0_T1_T2_T3_T4_T6__param_0];
	ld.param.u64 	%rd20, [_ZN3cub18CUB_300001_SM_10006detail6reduce28DeviceReduceSingleTileKernelINS2_10policy_hubIdyN4cuda3std3__44plusIdEEE10Policy1000EN6thrust24THRUST_300001_SM_1000_NS10device_ptrIdEEPdyS9_ddNS7_10__identityEEEvT0_T1_T2_T3_T4_T6__param_1];
	ld.param.u64 	%rd19, [_ZN3cub18CUB_300001_SM_10006detail6reduce28DeviceReduceSingleTileKernelINS2_10policy_hubIdyN4cuda3std3__44plusIdEEE10Policy1000EN6thrust24THRUST_300001_SM_1000_NS10device_ptrIdEEPdyS9_ddNS7_10__identityEEEvT0_T1_T2_T3_T4_T6__param_2];
	ld.param.f64 	%fd42, [_ZN3cub18CUB_300001_SM_10006detail6reduce28DeviceReduceSingleTileKernelINS2_10policy_hubIdyN4cuda3std3__44plusIdEEE10Policy1000EN6thrust24THRUST_300001_SM_1000_NS10device_ptrIdEEPdyS9_ddNS7_10__identityEEEvT0_T1_T2_T3_T4_T6__param_4];
	cvta.to.global.u64 	%rd1, %rd20;
	setp.ne.s64 	%p1, %rd19, 0;
	@%p1 bra 	$L__BB17_3;
	mov.u32 	%r231, %tid.x;
	setp.ne.s32 	%p66, %r231, 0;
	@%p66 bra 	$L__BB17_51;
	st.global.f64 	[%rd1], %fd42;
	bra.uni 	$L__BB17_51;
$L__BB17_3:
	cvta.to.global.u64 	%rd2, %rd18;
	setp.gt.u64 	%p2, %rd19, 3583;
	@%p2 bra 	$L__BB17_28;
	cvt.u32.u64 	%r1, %rd19;
	mov.u32 	%r2, %tid.x;
	setp.ge.u32 	%p24, %r2, %r1;
	mov.f64 	%fd335, 0d0000000000000000;
	mov.u32 	%r235, %r2;
	@%p24 bra 	$L__BB17_6;
	mul.wide.u32 	%rd51, %r2, 8;
	add.s64 	%rd52, %rd2, %rd51;
	ld.global.f64 	%fd335, [%rd52];
	add.s32 	%r235, %r2, 512;
$L__BB17_6:
	setp.ge.u32 	%p25, %r235, %r1;
	@%p25 bra 	$L__BB17_19;
	not.b32 	%r108, %r235;
	add.s32 	%r109, %r108, %r1;
	shr.u32 	%r110, %r109, 9;
	add.s32 	%r5, %r110, 1;
	and.b32  	%r6, %r5, 15;
	setp.lt.u32 	%p26, %r109, 7680;
	@%p26 bra 	$L__BB17_10;
	and.b32  	%r111, %r5, 16777200;
	neg.s32 	%r233, %r111;
	mul.wide.u32 	%rd53, %r235, 8;
	add.s64 	%rd54, %rd53, %rd2;
	add.s64 	%rd81, %rd54, 32768;
$L__BB17_9:
	.pragma "nounroll";
	ld.global.f64 	%fd169, [%rd81+-32768];
	add.f64 	%fd170, %fd335, %fd169;
	ld.global.f64 	%fd171, [%rd81+-28672];
	add.f64 	%fd172, %fd170, %fd171;
	ld.global.f64 	%fd173, [%rd81+-24576];
	add.f64 	%fd174, %fd172, %fd173;
	ld.global.f64 	%fd175, [%rd81+-20480];
	add.f64 	%fd176, %fd174, %fd175;
	ld.global.f64 	%fd177, [%rd81+-16384];
	add.f64 	%fd178, %fd176, %fd177;
	ld.global.f64 	%fd179, [%rd81+-12288];
	add.f64 	%fd180, %fd178, %fd179;
	ld.global.f64 	%fd181, [%rd81+-8192];
	add.f64 	%fd182, %fd180, %fd181;
	ld.global.f64 	%fd183, [%rd81+-4096];
	add.f64 	%fd184, %fd182, %fd183;
	ld.global.f64 	%fd185, [%rd81];
	add.f64 	%fd186, %fd184, %fd185;
	ld.global.f64 	%fd187, [%rd81+4096];
	add.f64 	%fd188, %fd186, %fd187;
	ld.global.f64 	%fd189, [%rd81+8192];
	add.f64 	%fd190, %fd188, %fd189;
	ld.global.f64 	%fd191, [%rd81+12288];
	add.f64 	%fd192, %fd190, %fd191;
	ld.global.f64 	%fd193, [%rd81+16384];
	add.f64 	%fd194, %fd192, %fd193;
	ld.global.f64 	%fd195, [%rd81+20480];
	add.f64 	%fd196, %fd194, %fd195;
	ld.global.f64 	%fd197, [%rd81+24576];
	add.f64 	%fd198, %fd196, %fd197;
	ld.global.f64 	%fd199, [%rd81+28672];
	add.f64 	%fd335, %fd198, %fd199;
	add.s32 	%r235, %r235, 8192;
	add.s32 	%r233, %r233, 16;
	add.s64 	%rd81, %rd81, 65536;
	setp.ne.s32 	%p27, %r233, 0;
	@%p27 bra 	$L__BB17_9;
$L__BB17_10:
	setp.eq.s32 	%p28, %r6, 0;
	@%p28 bra 	$L__BB17_19;
	and.b32  	%r13, %r5, 7;
	setp.lt.u32 	%p29, %r6, 8;
	@%p29 bra 	$L__BB17_13;
	mul.wide.s32 	%rd55, %r235, 8;
	add.s64 	%rd56, %rd2, %rd55;
	ld.global.f64 	%fd201, [%rd56];
	add.f64 	%fd202, %fd335, %fd201;
	ld.global.f64 	%fd203, [%rd56+4096];
	add.f64 	%fd204, %fd202, %fd203;
	ld.global.f64 	%fd205, [%rd56+8192];
	add.f64 	%fd206, %fd204, %fd205;
	ld.global.f64 	%fd207, [%rd56+12288];
	add.f64 	%fd208, %fd206, %fd207;
	ld.global.f64 	%fd209, [%rd56+16384];
	add.f64 	%fd210, %fd208, %fd209;
	ld.global.f64 	%fd211, [%rd56+20480];
	add.f64 	%fd212, %fd210, %fd211;
	ld.global.f64 	%fd213, [%rd56+24576];
	add.f64 	%fd214, %fd212, %fd213;
	ld.global.f64 	%fd215, [%rd56+28672];
	add.f64 	%fd335, %fd214, %fd215;
	add.s32 	%r235, %r235, 4096;
$L__BB17_13:
	setp.eq.s32 	%p30, %r13, 0;
	@%p30 bra 	$L__BB17_19;
	and.b32  	%r16, %r5, 3;
	setp.lt.u32 	%p31, %r13, 4;
	@%p31 bra 	$L__BB17_16;
	mul.wide.s32 	%rd57, %r235, 8;
	add.s64 	%rd58, %rd2, %rd57;
	ld.global.f64 	%fd217, [%rd58];
	add.f64 	%fd218, %fd335, %fd217;
	ld.global.f64 	%fd219, [%rd58+4096];
	add.f64 	%fd220, %fd218, %fd219;
	ld.global.f64 	%fd221, [%rd58+8192];
	add.f64 	%fd222, %fd220, %fd221;
	ld.global.f64 	%fd223, [%rd58+12288];
	add.f64 	%fd335, %fd222, %fd223;
	add.s32 	%r235, %r235, 2048;
$L__BB17_16:
	setp.eq.s32 	%p32, %r16, 0;
	@%p32 bra 	$L__BB17_19;
	neg.s32 	%r238, %r16;
$L__BB17_18:
	.pragma "nounroll";
	mul.wide.s32 	%rd59, %r235, 8;
	add.s64 	%rd60, %rd2, %rd59;
	ld.global.f64 	%fd224, [%rd60];
	add.f64 	%fd335, %fd335, %fd224;
	add.s32 	%r235, %r235, 512;
	add.s32 	%r238, %r238, 1;
	setp.ne.s32 	%p33, %r238, 0;
	@%p33 bra 	$L__BB17_18;
$L__BB17_19:
	setp.lt.u64 	%p34, %rd19, 512;
	@%p34 bra 	$L__BB17_24;
	// begin inline asm
	mov.u32 %r175, %laneid;
	// end inline asm
	mov.b64 	%rd71, %fd335;
	mov.b64 	{%r177, %r182}, %rd71;
	mov.b32 	%r183, 1;
	mov.b32 	%r224, 31;
	mov.b32 	%r225, -1;
	// begin inline asm
	shfl.sync.down.b32 %r176, %r177, %r183, %r224, %r225;
	// end inline asm
	// begin inline asm
	shfl.sync.down.b32 %r181, %r182, %r183, %r224, %r225;
	// end inline asm
	mov.b64 	%rd72, {%r176, %r181};
	mov.b64 	%fd283, %rd72;
	setp.gt.s32 	%p58, %r175, 30;
	add.f64 	%fd284, %fd335, %fd283;
	selp.f64 	%fd285, %fd335, %fd284, %p58;
	mov.b64 	%rd73, %fd285;
	mov.b64 	{%r187, %r192}, %rd73;
	mov.b32 	%r193, 2;
	// begin inline asm
	shfl.sync.down.b32 %r186, %r187, %r193, %r224, %r225;
	// end inline asm
	// begin inline asm
	shfl.sync.down.b32 %r191, %r192, %r193, %r224, %r225;
	// end inline asm
	mov.b64 	%rd74, {%r186, %r191};
	mov.b64 	%fd286, %rd74;
	setp.gt.s32 	%p59, %r175, 29;
	add.f64 	%fd287, %fd285, %fd286;
	selp.f64 	%fd288, %fd285, %fd287, %p59;
	mov.b64 	%rd75, %fd288;
	mov.b64 	{%r197, %r202}, %rd75;
	mov.b32 	%r203, 4;
	// begin inline asm
	shfl.sync.down.b32 %r196, %r197, %r203, %r224, %r225;
	// end inline asm
	// begin inline asm
	shfl.sync.down.b32 %r201, %r202, %r203, %r224, %r225;
	// end inline asm
	mov.b64 	%rd76, {%r196, %r201};
	mov.b64 	%fd289, %rd76;
	setp.gt.s32 	%p60, %r175, 27;
	add.f64 	%fd290, %fd288, %fd289;
	selp.f64 	%fd291, %fd288, %fd290, %p60;
	mov.b64 	%rd77, %fd291;
	mov.b64 	{%r207, %r212}, %rd77;
	mov.b32 	%r213, 8;
	// begin inline asm
	shfl.sync.down.b32 %r206, %r207, %r213, %r224, %r225;
	// end inline asm
	// begin inline asm
	shfl.sync.down.b32 %r211, %r212, %r213, %r224, %r225;
	// end inline asm
	mov.b64 	%rd78, {%r206, %r211};
	mov.b64 	%fd292, %rd78;
	setp.gt.s32 	%p61, %r175, 23;
	add.f64 	%fd293, %fd291, %fd292;
	selp.f64 	%fd294, %fd291, %fd293, %p61;
	mov.b64 	%rd79, %fd294;
	mov.b64 	{%r217, %r222}, %rd79;
	mov.b32 	%r223, 16;
	// begin inline asm
	shfl.sync.down.b32 %r216, %r217, %r223, %r224, %r225;
	// end inline asm
	// begin inline asm
	shfl.sync.down.b32 %r221, %r222, %r223, %r224, %r225;
	// end inline asm
	mov.b64 	%rd80, {%r216, %r221};
	mov.b64 	%fd295, %rd80;
	setp.gt.s32 	%p62, %r175, 15;
	add.f64 	%fd16, %fd294, %fd295;
	selp.f64 	%fd347, %fd294, %fd16, %p62;
	setp.ne.s32 	%p63, %r175, 0;
	@%p63 bra 	$L__BB17_22;
	shr.u32 	%r226, %r2, 2;
	and.b32  	%r227, %r226, 248;
	mov.u32 	%r228, _ZZN3cub18CUB_300001_SM_10006detail6reduce28DeviceReduceSingleTileKernelINS2_10policy_hubIdyN4cuda3std3__44plusIdEEE10Policy1000EN6thrust24THRUST_300001_SM_1000_NS10device_ptrIdEEPdyS9_ddNS7_10__identityEEEvT0_T1_T2_T3_T4_T6_E12temp_storage;
	add.s32 	%r229, %r228, %r227;
	st.shared.f64 	[%r229+16], %fd16;
$L__BB17_22:
	bar.sync 	0;
	setp.ne.s32 	%p64, %r2, 0;
	@%p64 bra 	$L__BB17_49;
	ld.shared.f64 	%fd296, [_ZZN3cub18CUB_300001_SM_10006detail6reduce28DeviceReduceSingleTileKernelINS2_10policy_hubIdyN4cuda3std3__44plusIdEEE10Policy1000EN6thrust24THRUST_300001_SM_1000_NS10device_ptrIdEEPdyS9_ddNS7_10__identityEEEvT0_T1_T2_T3_T4_T6_E12temp_storage+24];
	add.f64 	%fd297, %fd347, %fd296;
	ld.shared.f64 	%fd298, [_ZZN3cub18CUB_300001_SM_10006detail6reduce28DeviceReduceSingleTileKernelINS2_10policy_hubIdyN4cuda3std3__44plusIdEEE10Policy1000EN6thrust24THRUST_300001_SM_1000_NS10device_ptrIdEEPdyS9_ddNS7_10__identityEEEvT0_T1_T2_T3_T4_T6_E12temp_storage+32];
	add.f64 	%fd299, %fd297, %fd298;
	ld.shared.f64 	%fd300, [_ZZN3cub18CUB_300001_SM_10006detail6reduce28DeviceReduceSingleTileKernelINS2_10policy_hubIdyN4cuda3std3__44plusIdEEE10Policy1000EN6thrust24THRUST_300001_SM_1000_NS10device_ptrIdEEPdyS9_ddNS7_10__identityEEEvT0_T1_T2_T3_T4_T6_E12temp_storage+40];
	add.f64 	%fd301, %fd299, %fd300;
	ld.shared.f64 	%fd302, [_ZZN3cub18CUB_300001_SM_10006detail6reduce28DeviceReduceSingleTileKernelINS2_10policy_hubIdyN4cuda3std3__44plusIdEEE10Policy1000EN6thrust24THRUST_300001_SM_1000_NS10device_ptrIdEEPdyS9_ddNS7_10__identityEEEvT0_T1_T2_T3_T4_T6_E12temp_storage+48];
	add.f64 	%fd303, %fd301, %fd302;
	ld.shared.f64 	%fd304, [_ZZN3cub18CUB_300001_SM_10006detail6reduce28DeviceReduceSingleTileKernelINS2_10policy_hubIdyN4cuda3std3__44plusIdEEE10Policy1000EN6thrust24THRUST_300001_SM_1000_NS10device_ptrIdEEPdyS9_ddNS7_10__identityEEEvT0_T1_T2_T3_T4_T6_E12temp_storage+56];
	add.f64 	%fd305, %fd303, %fd304;
	ld.shared.f64 	%fd306, [_ZZN3cub18CUB_300001_SM_10006detail6reduce28DeviceReduceSingleTileKernelINS2_10policy_hubIdyN4cuda3std3__44plusIdEEE10Policy1000EN6thrust24THRUST_300001_SM_1000_NS10device_ptrIdEEPdyS9_ddNS7_10__identityEEEvT0_T1_T2_T3_T4_T6_E12temp_storage+64];
	add.f64 	%fd307, %fd305, %fd306;
	ld.shared.f64 	%fd308, [_ZZN3cub18CUB_300001_SM_10006detail6reduce28DeviceReduceSingleTileKernelINS2_10policy_hubIdyN4cuda3std3__44plusIdEEE10Policy1000EN6thrust24THRUST_300001_SM_1000_NS10device_ptrIdEEPdyS9_ddNS7_10__identityEEEvT0_T1_T2_T3_T4_T6_E12temp_storage+72];
	add.f64 	%fd309, %fd307, %fd308;
	ld.shared.f64 	%fd310, [_ZZN3cub18CUB_300001_SM_10006detail6reduce28DeviceReduceSingleTileKernelINS2_10policy_hubIdyN4cuda3std3__44plusIdEEE10Policy1000EN6thrust24THRUST_300001_SM_1000_NS10device_ptrIdEEPdyS9_ddNS7_10__identityEEEvT0_T1_T2_T3_T4_T6_E12temp_storage+80];
	add.f64 	%fd311, %fd309, %fd310;
	ld.shared.f64 	%fd312, [_ZZN3cub18CUB_300001_SM_10006detail6reduce28DeviceReduceSingleTileKernelINS2_10policy_hubIdyN4cuda3std3__44plusIdEEE10Policy1000EN6thrust24THRUST_300001_SM_1000_NS10device_ptrIdEEPdyS9_ddNS7_10__identityEEEvT0_T1_T2_T3_T4_T6_E12temp_storage+88];
	add.f64 	%fd313, %fd311, %fd312;
	ld.shared.f64 	%fd314, [_ZZN3cub18CUB_300001_SM_10006detail6reduce28DeviceReduceSingleTileKernelINS2_10policy_hubIdyN4cuda3std3__44plusIdEEE10Policy1000EN6thrust24THRUST_300001_SM_1000_NS10device_ptrIdEEPdyS9_ddNS7_10__identityEEEvT0_T1_T2_T3_T4_T6_E12temp_storage+96];
	add.f64 	%fd315, %fd313, %fd314;
	ld.shared.f64 	%fd316, [_ZZN3cub18CUB_300001_SM_10006detail6reduce28DeviceReduceSingleTileKernelINS2_10policy_hubIdyN4cuda3std3__44plusIdEEE10Policy1000EN6thrust24THRUST_300001_SM_1000_NS10device_ptrIdEEPdyS9_ddNS7_10__identityEEEvT0_T1_T2_T3_T4_T6_E12temp_storage+104];
	add.f64 	%fd317, %fd315, %fd316;
	ld.shared.f64 	%fd318, [_ZZN3cub18CUB_300001_SM_10006detail6reduce28DeviceReduceSingleTileKernelINS2_10policy_hubIdyN4cuda3std3__44plusIdEEE10Policy1000EN6thrust24THRUST_300001_SM_1000_NS10device_ptrIdEEPdyS9_ddNS7_10__identityEEEvT0_T1_T2_T3_T4_T6_E12temp_storage+112];
	add.f64 	%fd319, %fd317, %fd318;
	ld.shared.f64 	%fd320, [_ZZN3cub18CUB_300001_SM_10006detail6reduce28DeviceReduceSingleTileKernelINS2_10policy_hubIdyN4cuda3std3__44plusIdEEE10Policy1000EN6thrust24THRUST_300001_SM_1000_NS10device_ptrIdEEPdyS9_ddNS7_10__identityEEEvT0_T1_T2_T3_T4_T6_E12temp_storage+120];
	add.f64 	%fd321, %fd319, %fd320;
	ld.shared.f64 	%fd322, [_ZZN3cub18CUB_300001_SM_10006detail6reduce28DeviceReduceSingleTileKernelINS2_10policy_hubIdyN4cuda3std3__44plusIdEEE10Policy1000EN6thrust24THRUST_300001_SM_1000_NS10device_ptrIdEEPdyS9_ddNS7_10__identityEEEvT0_T1_T2_T3_T4_T6_E12temp_storage+128];
	add.f64 	%fd323, %fd321, %fd322;
	ld.shared.f64 	%fd324, [_ZZN3cub18CUB_300001_SM_10006detail6reduce28DeviceReduceSingleTileKernelINS2_10policy_hubIdyN4cuda3std3__44plusIdEEE10Policy1000EN6thrust24THRUST_300001_SM_1000_NS10device_ptrIdEEPdyS9_ddNS7_10__identityEEEvT0_T1_T2_T3_T4_T6_E12temp_storage+136];
	add.f64 	%fd347, %fd323, %fd324;
	bra.uni 	$L__BB17_49;
$L__BB17_24:
	// begin inline asm
	mov.u32 %r112, %laneid;
	// end inline asm
	and.b32  	%r163, %r2, 992;
	add.s32 	%r164, %r163, 32;
	setp.gt.u32 	%p35, %r164, %r1;
	not.b32 	%r165, %r163;
	add.s32 	%r166, %r1, %r165;
	selp.b32 	%r161, %r166, 31, %p35;
	mov.b64 	%rd61, %fd335;
	mov.b64 	{%r114, %r119}, %rd61;
	mov.b32 	%r120, 1;
	mov.b32 	%r162, -1;
	// begin inline asm
	shfl.sync.down.b32 %r113, %r114, %r120, %r161, %r162;
	// end inline asm
	// begin inline asm
	shfl.sync.down.b32 %r118, %r119, %r120, %r161, %r162;
	// end inline asm
	mov.b64 	%rd62, {%r113, %r118};
	mov.b64 	%fd225, %rd62;
	setp.lt.s32 	%p36, %r112, %r161;
	add.f64 	%fd226, %fd335, %fd225;
	selp.f64 	%fd227, %fd226, %fd335, %p36;
	mov.b64 	%rd63, %fd227;
	mov.b64 	{%r124, %r129}, %rd63;
	mov.b32 	%r130, 2;
	// begin inline asm
	shfl.sync.down.b32 %r123, %r124, %r130, %r161, %r162;
	// end inline asm
	// begin inline asm
	shfl.sync.down.b32 %r128, %r129, %r130, %r161, %r162;
	// end inline asm
	mov.b64 	%rd64, {%r123, %r128};
	mov.b64 	%fd228, %rd64;
	add.s32 	%r167, %r112, 2;
	setp.gt.s32 	%p37, %r167, %r161;
	add.f64 	%fd229, %fd227, %fd228;
	selp.f64 	%fd230, %fd227, %fd229, %p37;
	mov.b64 	%rd65, %fd230;
	mov.b64 	{%r134, %r139}, %rd65;
	mov.b32 	%r140, 4;
	// begin inline asm
	shfl.sync.down.b32 %r133, %r134, %r140, %r161, %r162;
	// end inline asm
	// begin inline asm
	shfl.sync.down.b32 %r138, %r139, %r140, %r161, %r162;
	// end inline asm
	mov.b64 	%rd66, {%r133, %r138};
	mov.b64 	%fd231, %rd66;
	add.s32 	%r168, %r112, 4;
	setp.gt.s32 	%p38, %r168, %r161;
	add.f64 	%fd232, %fd230, %fd231;
	selp.f64 	%fd233, %fd230, %fd232, %p38;
	mov.b64 	%rd67, %fd233;
	mov.b64 	{%r144, %r149}, %rd67;
	mov.b32 	%r150, 8;
	// begin inline asm
	shfl.sync.down.b32 %r143, %r144, %r150, %r161, %r162;
	// end inline asm
	// begin inline asm
	shfl.sync.down.b32 %r148, %r149, %r150, %r161, %r162;
	// end inline asm
	mov.b64 	%rd68, {%r143, %r148};
	mov.b64 	%fd234, %rd68;
	add.s32 	%r169, %r112, 8;
	setp.gt.s32 	%p39, %r169, %r161;
	add.f64 	%fd235, %fd233, %fd234;
	selp.f64 	%fd236, %fd233, %fd235, %p39;
	mov.b64 	%rd69, %fd236;
	mov.b64 	{%r154, %r159}, %rd69;
	mov.b32 	%r160, 16;
	// begin inline asm
	shfl.sync.down.b32 %r153, %r154, %r160, %r161, %r162;
	// end inline asm
	// begin inline asm
	shfl.sync.down.b32 %r158, %r159, %r160, %r161, %r162;
	// end inline asm
	mov.b64 	%rd70, {%r153, %r158};
	mov.b64 	%fd237, %rd70;
	add.s32 	%r170, %r112, 16;
	setp.gt.s32 	%p40, %r170, %r161;
	add.f64 	%fd238, %fd236, %fd237;
	selp.f64 	%fd347, %fd236, %fd238, %p40;
	setp.ne.s32 	%p41, %r112, 0;
	@%p41 bra 	$L__BB17_26;
	shr.u32 	%r171, %r2, 2;
	and.b32  	%r172, %r171, 248;
	mov.u32 	%r173, _ZZN3cub18CUB_300001_SM_10006detail6reduce28DeviceReduceSingleTileKernelINS2_10policy_hubIdyN4cuda3std3__44plusIdEEE10Policy1000EN6thrust24THRUST_300001_SM_1000_NS10device_ptrIdEEPdyS9_ddNS7_10__identityEEEvT0_T1_T2_T3_T4_T6_E12temp_storage;
	add.s32 	%r174, %r173, %r172;
	st.shared.f64 	[%r174+16], %fd347;
$L__BB17_26:
	bar.sync 	0;
	setp.ne.s32 	%p42, %r2, 0;
	@%p42 bra 	$L__BB17_49;
	setp.gt.u64 	%p43, %rd19, 32;
	ld.shared.f64 	%fd239, [_ZZN3cub18CUB_300001_SM_10006detail6reduce28DeviceReduceSingleTileKernelINS2_10policy_hubIdyN4cuda3std3__44plusIdEEE10Policy1000EN6thrust24THRUST_300001_SM_1000_NS10device_ptrIdEEPdyS9_ddNS7_10__identityEEEvT0_T1_T2_T3_T4_T6_E12temp_storage+24];
	add.f64 	%fd240, %fd347, %fd239;
	selp.f64 	%fd241, %fd240, %fd347, %p43;
	setp.gt.u64 	%p44, %rd19, 64;
	ld.shared.f64 	%fd242, [_ZZN3cub18CUB_300001_SM_10006detail6reduce28DeviceReduceSingleTileKernelINS2_10policy_hubIdyN4cuda3std3__44plusIdEEE10Policy1000EN6thrust24THRUST_300001_SM_1000_NS10device_ptrIdEEPdyS9_ddNS7_10__identityEEEvT0_T1_T2_T3_T4_T6_E12temp_storage+32];
	add.f64 	%fd243, %fd242, %fd241;
	selp.f64 	%fd244, %fd243, %fd241, %p44;
	setp.gt.u64 	%p45, %rd19, 96;
	ld.shared.f64 	%fd245, [_ZZN3cub18CUB_300001_SM_10006detail6reduce28DeviceReduceSingleTileKernelINS2_10policy_hubIdyN4cuda3std3__44plusIdEEE10Policy1000EN6thrust24THRUST_300001_SM_1000_NS10device_ptrIdEEPdyS9_ddNS7_10__identityEEEvT0_T1_T2_T3_T4_T6_E12temp_storage+40];
	add.f64 	%fd246, %fd245, %fd244;
	selp.f64 	%fd247, %fd246, %fd244, %p45;
	setp.gt.u64 	%p46, %rd19, 128;
	ld.shared.f64 	%fd248, [_ZZN3cub18CUB_300001_SM_10006detail6reduce28DeviceReduceSingleTileKernelINS2_10policy_hubIdyN4cuda3std3__44plusIdEEE10Policy1000EN6thrust24THRUST_300001_SM_1000_NS10device_ptrIdEEPdyS9_ddNS7_10__identityEEEvT0_T1_T2_T3_T4_T6_E12temp_storage+48];
	add.f64 	%fd249, %fd248, %fd247;
	selp.f64 	%fd250, %fd249, %fd247, %p46;
	setp.gt.u64 	%p47, %rd19, 160;
	ld.shared.f64 	%fd251, [_ZZN3cub18CUB_300001_SM_10006detail6reduce28DeviceReduceSingleTileKernelINS2_10policy_hubIdyN4cuda3std3__44plusIdEEE10Policy1000EN6thrust24THRUST_300001_SM_1000_NS10device_ptrIdEEPdyS9_ddNS7_10__identityEEEvT0_T1_T2_T3_T4_T6_E12temp_storage+56];
	add.f64 	%fd252, %fd251, %fd250;
	selp.f64 	%fd253, %fd252, %fd250, %p47;
	setp.gt.u64 	%p48, %rd19, 192;
	ld.shared.f64 	%fd254, [_ZZN3cub18CUB_300001_SM_10006detail6reduce28DeviceReduceSingleTileKernelINS2_10policy_hubIdyN4cuda3std3__44plusIdEEE10Policy1000EN6thrust24THRUST_300001_SM_1000_NS10device_ptrIdEEPdyS9_ddNS7_10__identityEEEvT0_T1_T2_T3_T4_T6_E12temp_storage+64];
	add.f64 	%fd255, %fd254, %fd253;
	selp.f64 	%fd256, %fd255, %fd253, %p48;
	setp.gt.u64 	%p49, %rd19, 224;
	ld.shared.f64 	%fd257, [_ZZN3cub18CUB_300001_SM_10006detail6reduce28DeviceReduceSingleTileKernelINS2_10policy_hubIdyN4cuda3std3__44plusIdEEE10Policy1000EN6thrust24THRUST_300001_SM_1000_NS10device_ptrIdEEPdyS9_ddNS7_10__identityEEEvT0_T1_T2_T3_T4_T6_E12temp_storage+72];
	add.f64 	%fd258, %fd257, %fd256;
	selp.f64 	%fd259, %fd258, %fd256, %p49;
	setp.gt.u64 	%p50, %rd19, 256;
	ld.shared.f64 	%fd260, [_ZZN3cub18CUB_300001_SM_10006detail6reduce28DeviceReduceSingleTileKernelINS2_10policy_hubIdyN4cuda3std3__44plusIdEEE10Policy1000EN6thrust24THRUST_300001_SM_1000_NS10device_ptrIdEEPdyS9_ddNS7_10__identityEEEvT0_T1_T2_T3_T4_T6_E12temp_storage+80];
	add.f64 	%fd261, %fd260, %fd259;
	selp.f64 	%fd262, %fd261, %fd259, %p50;
	setp.gt.u64 	%p51, %rd19, 288;
	ld.shared.f64 	%fd263, [_ZZN3cub18CUB_300001_SM_10006detail6reduce28DeviceReduceSingleTileKernelINS2_10policy_hubIdyN4cuda3std3__44plusIdEEE10Policy1000EN6thrust24THRUST_300001_SM_1000_NS10device_ptrIdEEPdyS9_ddNS7_10__identityEEEvT0_T1_T2_T3_T4_T6_E12temp_storage+88];
	add.f64 	%fd264, %fd263, %fd262;
	selp.f64 	%fd265, %fd264, %fd262, %p51;
	setp.gt.u64 	%p52, %rd19, 320;
	ld.shared.f64 	%fd266, [_ZZN3cub18CUB_300001_SM_10006detail6reduce28DeviceReduceSingleTileKernelINS2_10policy_hubIdyN4cuda3std3__44plusIdEEE10Policy1000EN6thrust24THRUST_300001_SM_1000_NS10device_ptrIdEEPdyS9_ddNS7_10__identityEEEvT0_T1_T2_T3_T4_T6_E12temp_storage+96];
	add.f64 	%fd267, %fd266, %fd265;
	selp.f64 	%fd268, %fd267, %fd265, %p52;
	setp.gt.u64 	%p53, %rd19, 352;
	ld.shared.f64 	%fd269, [_ZZN3cub18CUB_300001_SM_10006detail6reduce28DeviceReduceSingleTileKernelINS2_10policy_hubIdyN4cuda3std3__44plusIdEEE10Policy1000EN6thrust24THRUST_300001_SM_1000_NS10device_ptrIdEEPdyS9_ddNS7_10__identityEEEvT0_T1_T2_T3_T4_T6_E12temp_storage+104];
	add.f64 	%fd270, %fd269, %fd268;
	selp.f64 	%fd271, %fd270, %fd268, %p53;
	setp.gt.u64 	%p54, %rd19, 384;
	ld.shared.f64 	%fd272, [_ZZN3cub18CUB_300001_SM_10006detail6reduce28DeviceReduceSingleTileKernelINS2_10policy_hubIdyN4cuda3std3__44plusIdEEE10Policy1000EN6thrust24THRUST_300001_SM_1000_NS10device_ptrIdEEPdyS9_ddNS7_10__identityEEEvT0_T1_T2_T3_T4_T6_E12temp_storage+112];
	add.f64 	%fd273, %fd272, %fd271;
	selp.f64 	%fd274, %fd273, %fd271, %p54;
	setp.gt.u64 	%p55, %rd19, 416;
	ld.shared.f64 	%fd275, [_ZZN3cub18CUB_300001_SM_10006detail6reduce28DeviceReduceSingleTileKernelINS2_10policy_hubIdyN4cuda3std3__44plusIdEEE10Policy1000EN6thrust24THRUST_300001_SM_1000_NS10device_ptrIdEEPdyS9_ddNS7_10__identityEEEvT0_T1_T2_T3_T4_T6_E12temp_storage+120];
	add.f64 	%fd276, %fd275, %fd274;
	selp.f64 	%fd277, %fd276, %fd274, %p55;
	setp.gt.u64 	%p56, %rd19, 448;
	ld.shared.f64 	%fd278, [_ZZN3cub18CUB_300001_SM_10006detail6reduce28DeviceReduceSingleTileKernelINS2_10policy_hubIdyN4cuda3std3__44plusIdEEE10Policy1000EN6thrust24THRUST_300001_SM_1000_NS10device_ptrIdEEPdyS9_ddNS7_10__identityEEEvT0_T1_T2_T3_T4_T6_E12temp_storage+128];
	add.f64 	%fd279, %fd278, %fd277;
	selp.f64 	%fd280, %fd279, %fd277, %p56;
	setp.gt.u64 	%p57, %rd19, 480;
	ld.shared.f64 	%fd281, [_ZZN3cub18CUB_300001_SM_10006detail6reduce28DeviceReduceSingleTileKernelINS2_10policy_hubIdyN4cuda3std3__44plusIdEEE10Policy1000EN6thrust24THRUST_300001_SM_1000_NS10device_ptrIdEEPdyS9_ddNS7_10__identityEEEvT0_T1_T2_T3_T4_T6_E12temp_storage+136];
	add.f64 	%fd282, %fd281, %fd280;
	selp.f64 	%fd347, %fd282, %fd280, %p57;
	bra.uni 	$L__BB17_49;
$L__BB17_28:
	mov.u32 	%r24, %tid.x;
	cvt.u64.u32 	%rd6, %r24;
	mul.wide.u32 	%rd22, %r24, 8;
	add.s64 	%rd7, %rd2, %rd22;
	ld.global.f64 	%fd43, [%rd7];
	ld.global.f64 	%fd44, [%rd7+4096];
	ld.global.f64 	%fd45, [%rd7+8192];
	ld.global.f64 	%fd46, [%rd7+12288];
	ld.global.f64 	%fd47, [%rd7+16384];
	ld.global.f64 	%fd48, [%rd7+20480];
	ld.global.f64 	%fd49, [%rd7+24576];
	add.f64 	%fd50, %fd43, %fd44;
	add.f64 	%fd51, %fd50, %fd45;
	add.f64 	%fd52, %fd51, %fd46;
	add.f64 	%fd53, %fd52, %fd47;
	add.f64 	%fd54, %fd53, %fd48;
	add.f64 	%fd346, %fd54, %fd49;
	add.s64 	%rd8, %rd19, -3584;
	setp.lt.u64 	%p3, %rd8, 3584;
	mov.b64 	%rd83, 3584;
	@%p3 bra 	$L__BB17_32;
	mov.b64 	%rd83, 3584;
$L__BB17_30:
	shl.b64 	%rd24, %rd83, 3;
	add.s64 	%rd25, %rd7, %rd24;
	ld.global.f64 	%fd55, [%rd25];
	ld.global.f64 	%fd56, [%rd25+4096];
	ld.global.f64 	%fd57, [%rd25+8192];
	ld.global.f64 	%fd58, [%rd25+12288];
	ld.global.f64 	%fd59, [%rd25+16384];
	ld.global.f64 	%fd60, [%rd25+20480];
	ld.global.f64 	%fd61, [%rd25+24576];
	add.f64 	%fd62, %fd346, %fd55;
	add.f64 	%fd63, %fd62, %fd56;
	add.f64 	%fd64, %fd63, %fd57;
	add.f64 	%fd65, %fd64, %fd58;
	add.f64 	%fd66, %fd65, %fd59;
	add.f64 	%fd67, %fd66, %fd60;
	add.f64 	%fd346, %fd67, %fd61;
	sub.s64 	%rd26, %rd19, %rd83;
	setp.lt.u64 	%p4, %rd26, 3584;
	@%p4 bra 	$L__BB17_45;
	add.s64 	%rd83, %rd83, 3584;
	setp.le.u64 	%p5, %rd83, %rd8;
	@%p5 bra 	$L__BB17_30;
$L__BB17_32:
	setp.le.u64 	%p6, %rd19, %rd83;
	cvt.u32.u64 	%r42, %rd83;
	cvt.u32.u64 	%r43, %rd19;
	sub.s32 	%r44, %r43, %r42;
	setp.ge.s32 	%p7, %r24, %r44;
	or.pred  	%p8, %p6, %p7;
	@%p8 bra 	$L__BB17_45;
	not.b32 	%r47, %r24;
	add.s32 	%r48, %r47, %r43;
	sub.s32 	%r50, %r48, %r42;
	shr.u32 	%r51, %r50, 9;
	add.s32 	%r25, %r51, 1;
	and.b32  	%r26, %r25, 15;
	setp.lt.u32 	%p9, %r50, 7680;
	mov.u32 	%r242, %r24;
	@%p9 bra 	$L__BB17_36;
	and.b32  	%r52, %r25, 16777200;
	neg.s32 	%r240, %r52;
	add.s64 	%rd27, %rd83, %rd6;
	shl.b64 	%rd28, %rd27, 3;
	add.s64 	%rd29, %rd28, %rd2;
	add.s64 	%rd84, %rd29, 32768;
	mov.u32 	%r242, %r24;
$L__BB17_35:
	.pragma "nounroll";
	ld.global.f64 	%fd69, [%rd84+-32768];
	add.f64 	%fd70, %fd346, %fd69;
	ld.global.f64 	%fd71, [%rd84+-28672];
	add.f64 	%fd72, %fd70, %fd71;
	ld.global.f64 	%fd73, [%rd84+-24576];
	add.f64 	%fd74, %fd72, %fd73;
	ld.global.f64 	%fd75, [%rd84+-20480];
	add.f64 	%fd76, %fd74, %fd75;
	ld.global.f64 	%fd77, [%rd84+-16384];
	add.f64 	%fd78, %fd76, %fd77;
	ld.global.f64 	%fd79, [%rd84+-12288];
	add.f64 	%fd80, %fd78, %fd79;
	ld.global.f64 	%fd81, [%rd84+-8192];
	add.f64 	%fd82, %fd80, %fd81;
	ld.global.f64 	%fd83, [%rd84+-4096];
	add.f64 	%fd84, %fd82, %fd83;
	ld.global.f64 	%fd85, [%rd84];
	add.f64 	%fd86, %fd84, %fd85;
	ld.global.f64 	%fd87, [%rd84+4096];
	add.f64 	%fd88, %fd86, %fd87;
	ld.global.f64 	%fd89, [%rd84+8192];
	add.f64 	%fd90, %fd88, %fd89;
	ld.global.f64 	%fd91, [%rd84+12288];
	add.f64 	%fd92, %fd90, %fd91;
	ld.global.f64 	%fd93, [%rd84+16384];
	add.f64 	%fd94, %fd92, %fd93;
	ld.global.f64 	%fd95, [%rd84+20480];
	add.f64 	%fd96, %fd94, %fd95;
	ld.global.f64 	%fd97, [%rd84+24576];
	add.f64 	%fd98, %fd96, %fd97;
	ld.global.f64 	%fd99, [%rd84+28672];
	add.f64 	%fd346, %fd98, %fd99;
	add.s32 	%r242, %r242, 8192;
	add.s32 	%r240, %r240, 16;
	add.s64 	%rd84, %rd84, 65536;
	setp.ne.s32 	%p10, %r240, 0;
	@%p10 bra 	$L__BB17_35;
$L__BB17_36:
	setp.eq.s32 	%p11, %r26, 0;
	@%p11 bra 	$L__BB17_45;
	and.b32  	%r33, %r25, 7;
	setp.lt.u32 	%p12, %r26, 8;
	@%p12 bra 	$L__BB17_39;
	cvt.u64.u32 	%rd30, %r242;
	add.s64 	%rd31, %rd83, %rd30;
	shl.b64 	%rd32, %rd31, 3;
	add.s64 	%rd33, %rd2, %rd32;
	ld.global.f64 	%fd101, [%rd33];
	add.f64 	%fd102, %fd346, %fd101;
	ld.global.f64 	%fd103, [%rd33+4096];
	add.f64 	%fd104, %fd102, %fd103;
	ld.global.f64 	%fd105, [%rd33+8192];
	add.f64 	%fd106, %fd104, %fd105;
	ld.global.f64 	%fd107, [%rd33+12288];
	add.f64 	%fd108, %fd106, %fd107;
	ld.global.f64 	%fd109, [%rd33+16384];
	add.f64 	%fd110, %fd108, %fd109;
	ld.global.f64 	%fd111, [%rd33+20480];
	add.f64 	%fd112, %fd110, %fd111;
	ld.global.f64 	%fd113, [%rd33+24576];
	add.f64 	%fd114, %fd112, %fd113;
	ld.global.f64 	%fd115, [%rd33+28672];
	add.f64 	%fd346, %fd114, %fd115;
	add.s32 	%r242, %r242, 4096;
$L__BB17_39:
	setp.eq.s32 	%p13, %r33, 0;
	@%p13 bra 	$L__BB17_45;
	and.b32  	%r36, %r25, 3;
	setp.lt.u32 	%p14, %r33, 4;
	@%p14 bra 	$L__BB17_42;
	cvt.u64.u32 	%rd34, %r242;
	add.s64 	%rd35, %rd83, %rd34;
	shl.b64 	%rd36, %rd35, 3;
	add.s64 	%rd37, %rd2, %rd36;
	ld.global.f64 	%fd117, [%rd37];
	add.f64 	%fd118, %fd346, %fd117;
	ld.global.f64 	%fd119, [%rd37+4096];
	add.f64 	%fd120, %fd118, %fd119;
	ld.global.f64 	%fd121, [%rd37+8192];
	add.f64 	%fd122, %fd120, %fd121;
	ld.global.f64 	%fd123, [%rd37+12288];
	add.f64 	%fd346, %fd122, %fd123;
	add.s32 	%r242, %r242, 2048;
$L__BB17_42:
	setp.eq.s32 	%p15, %r36, 0;
	@%p15 bra 	$L__BB17_45;
	cvt.u64.u32 	%rd38, %r242;
	add.s64 	%rd39, %rd83, %rd38;
	shl.b64 	%rd40, %rd39, 3;
	add.s64 	%rd85, %rd2, %rd40;
	neg.s32 	%r245, %r36;
$L__BB17_44:
	.pragma "nounroll";
	ld.global.f64 	%fd124, [%rd85];
	add.f64 	%fd346, %fd346, %fd124;
	add.s64 	%rd85, %rd85, 4096;
	add.s32 	%r245, %r245, 1;
	setp.ne.s32 	%p16, %r245, 0;
	@%p16 bra 	$L__BB17_44;
$L__BB17_45:
	// begin inline asm
	mov.u32 %r53, %laneid;
	// end inline asm
	mov.b64 	%rd41, %fd346;
	mov.b64 	{%r55, %r60}, %rd41;
	mov.b32 	%r61, 1;
	mov.b32 	%r102, 31;
	mov.b32 	%r103, -1;
	// begin inline asm
	shfl.sync.down.b32 %r54, %r55, %r61, %r102, %r103;
	// end inline asm
	// begin inline asm
	shfl.sync.down.b32 %r59, %r60, %r61, %r102, %r103;
	// end inline asm
	mov.b64 	%rd42, {%r54, %r59};
	mov.b64 	%fd125, %rd42;
	setp.gt.s32 	%p17, %r53, 30;
	add.f64 	%fd126, %fd346, %fd125;
	selp.f64 	%fd127, %fd346, %fd126, %p17;
	mov.b64 	%rd43, %fd127;
	mov.b64 	{%r65, %r70}, %rd43;
	mov.b32 	%r71, 2;
	// begin inline asm
	shfl.sync.down.b32 %r64, %r65, %r71, %r102, %r103;
	// end inline asm
	// begin inline asm
	shfl.sync.down.b32 %r69, %r70, %r71, %r102, %r103;
	// end inline asm
	mov.b64 	%rd44, {%r64, %r69};
	mov.b64 	%fd128, %rd44;
	setp.gt.s32 	%p18, %r53, 29;
	add.f64 	%fd129, %fd127, %fd128;
	selp.f64 	%fd130, %fd127, %fd129, %p18;
	mov.b64 	%rd45, %fd130;
	mov.b64 	{%r75, %r80}, %rd45;
	mov.b32 	%r81, 4;
	// begin inline asm
	shfl.sync.down.b32 %r74, %r75, %r81, %r102, %r103;
	// end inline asm
	// begin inline asm
	shfl.sync.down.b32 %r79, %r80, %r81, %r102, %r103;
	// end inline asm
	mov.b64 	%rd46, {%r74, %r79};
	mov.b64 	%fd131, %rd46;
	setp.gt.s32 	%p19, %r53, 27;
	add.f64 	%fd132, %fd130, %fd131;
	selp.f64 	%fd133, %fd130, %fd132, %p19;
	mov.b64 	%rd47, %fd133;
	mov.b64 	{%r85, %r90}, %rd47;
	mov.b32 	%r91, 8;
	// begin inline asm
	shfl.sync.down.b32 %r84, %r85, %r91, %r102, %r103;
	// end inline asm
	// begin inline asm
	shfl.sync.down.b32 %r89, %r90, %r91, %r102, %r103;
	// end inline asm
	mov.b64 	%rd48, {%r84, %r89};
	mov.b64 	%fd134, %rd48;
	setp.gt.s32 	%p20, %r53, 23;
	add.f64 	%fd135, %fd133, %fd134;
	selp.f64 	%fd136, %fd133, %fd135, %p20;
	mov.b64 	%rd49, %fd136;
	mov.b64 	{%r95, %r100}, %rd49;
	mov.b32 	%r101, 16;
	// begin inline asm
	shfl.sync.down.b32 %r94, %r95, %r101, %r102, %r103;
	// end inline asm
	// begin inline asm
	shfl.sync.down.b32 %r99, %r100, %r101, %r102, %r103;
	// end inline asm
	mov.b64 	%rd50, {%r94, %r99};
	mov.b64 	%fd137, %rd50;
	setp.gt.s32 	%p21, %r53, 15;
	add.f64 	%fd38, %fd136, %fd137;
	selp.f64 	%fd347, %fd136, %fd38, %p21;
	setp.ne.s32 	%p22, %r53, 0;
	@%p22 bra 	$L__BB17_47;
	shr.u32 	%r104, %r24, 2;
	and.b32  	%r105, %r104, 248;
	mov.u32 	%r106, _ZZN3cub18CUB_300001_SM_10006detail6reduce28DeviceReduceSingleTileKernelINS2_10policy_hubIdyN4cuda3std3__44plusIdEEE10Policy1000EN6thrust24THRUST_300001_SM_1000_NS10device_ptrIdEEPdyS9_ddNS7_10__identityEEEvT0_T1_T2_T3_T4_T6_E12temp_storage;
	add.s32 	%r107, %r106, %r105;
	st.shared.f64 	[%r107+16], %fd38;
$L__BB17_47:
	bar.sync 	0;
	setp.ne.s32 	%p23, %r24, 0;
	@%p23 bra 	$L__BB17_49;
	ld.shared.f64 	%fd138, [_ZZN3cub18CUB_300001_SM_10006detail6reduce28DeviceReduceSingleTileKernelINS2_10policy_hubIdyN4cuda3std3__44plusIdEEE10Policy1000EN6thrust24THRUST_300001_SM_1000_NS10device_ptrIdEEPdyS9_ddNS7_10__identityEEEvT0_T1_T2_T3_T4_T6_E12temp_storage+24];
	add.f64 	%fd139, %fd347, %fd138;
	ld.shared.f64 	%fd140, [_ZZN3cub18CUB_300001_SM_10006detail6reduce28DeviceReduceSingleTileKernelINS2_10policy_hubIdyN4cuda3std3__44plusIdEEE10Policy1000EN6thrust24THRUST_300001_SM_1000_NS10device_ptrIdEEPdyS9_ddNS7_10__identityEEEvT0_T1_T2_T3_T4_T6_E12temp_storage+32];
	add.f64 	%fd141, %fd139, %fd140;
	ld.shared.f64 	%fd142, [_ZZN3cub18CUB_300001_SM_10006detail6reduce28DeviceReduceSingleTileKernelINS2_10policy_hubIdyN4cuda3std3__44plusIdEEE10Policy1000EN6thrust24THRUST_300001_SM_1000_NS10device_ptrIdEEPdyS9_ddNS7_10__identityEEEvT0_T1_T2_T3_T4_T6_E12temp_storage+40];
	add.f64 	%fd143, %fd141, %fd142;
	ld.shared.f64 	%fd144, [_ZZN3cub18CUB_300001_SM_10006detail6reduce28DeviceReduceSingleTileKernelINS2_10policy_hubIdyN4cuda3std3__44plusIdEEE10Policy1000EN6thrust24THRUST_300001_SM_1000_NS10device_ptrIdEEPdyS9_ddNS7_10__identityEEEvT0_T1_T2_T3_T4_T6_E12temp_storage+48];
	add.f64 	%fd145, %fd143, %fd144;
	ld.shared.f64 	%fd146, [_ZZN3cub18CUB_300001_SM_10006detail6reduce28DeviceReduceSingleTileKernelINS2_10policy_hubIdyN4cuda3std3__44plusIdEEE10Policy1000EN6thrust24THRUST_300001_SM_1000_NS10device_ptrIdEEPdyS9_ddNS7_10__identityEEEvT0_T1_T2_T3_T4_T6_E12temp_storage+56];
	add.f64 	%fd147, %fd145, %fd146;
	ld.shared.f64 	%fd148, [_ZZN3cub18CUB_300001_SM_10006detail6reduce28DeviceReduceSingleTileKernelINS2_10policy_hubIdyN4cuda3std3__44plusIdEEE10Policy1000EN6thrust24THRUST_300001_SM_1000_NS10device_ptrIdEEPdyS9_ddNS7_10__identityEEEvT0_T1_T2_T3_T4_T6_E12temp_storage+64];
	add.f64 	%fd149, %fd147, %fd148;
	ld.shared.f64 	%fd150, [_ZZN3cub18CUB_300001_SM_10006detail6reduce28DeviceReduceSingleTileKernelINS2_10policy_hubIdyN4cuda3std3__44plusIdEEE10Policy1000EN6thrust24THRUST_300001_SM_1000_NS10device_ptrIdEEPdyS9_ddNS7_10__identityEEEvT0_T1_T2_T3_T4_T6_E12temp_storage+72];
	add.f64 	%fd151, %fd149, %fd150;
	ld.shared.f64 	%fd152, [_ZZN3cub18CUB_300001_SM_10006detail6reduce28DeviceReduceSingleTileKernelINS2_10policy_hubIdyN4cuda3std3__44plusIdEEE10Policy1000EN6thrust24THRUST_300001_SM_1000_NS10device_ptrIdEEPdyS9_ddNS7_10__identityEEEvT0_T1_T2_T3_T4_T6_E12temp_storage+80];
	add.f64 	%fd153, %fd151, %fd152;
	ld.shared.f64 	%fd154, [_ZZN3cub18CUB_300001_SM_10006detail6reduce28DeviceReduceSingleTileKernelINS2_10policy_hubIdyN4cuda3std3__44plusIdEEE10Policy1000EN6thrust24THRUST_300001_SM_1000_NS10device_ptrIdEEPdyS9_ddNS7_10__identityEEEvT0_T1_T2_T3_T4_T6_E12temp_storage+88];
	add.f64 	%fd155, %fd153, %fd154;
	ld.shared.f64 	%fd156, [_ZZN3cub18CUB_300001_SM_10006detail6reduce28DeviceReduceSingleTileKernelINS2_10policy_hubIdyN4cuda3std3__44plusIdEEE10Policy1000EN6thrust24THRUST_300001_SM_1000_NS10device_ptrIdEEPdyS9_ddNS7_10__identityEEEvT0_T1_T2_T3_T4_T6_E12temp_storage+96];
	add.f64 	%fd157, %fd155, %fd156;
	ld.shared.f64 	%fd158, [_ZZN3cub18CUB_300001_SM_10006detail6reduce28DeviceReduceSingleTileKernelINS2_10policy_hubIdyN4cuda3std3__44plusIdEEE10Policy1000EN6thrust24THRUST_300001_SM_1000_NS10device_ptrIdEEPdyS9_ddNS7_10__identityEEEvT0_T1_T2_T3_T4_T6_E12temp_storage+104];
	add.f64 	%fd159, %fd157, %fd158;
	ld.shared.f64 	%fd160, [_ZZN3cub18CUB_300001_SM_10006detail6reduce28DeviceReduceSingleTileKernelINS2_10policy_hubIdyN4cuda3std3__44plusIdEEE10Policy1000EN6thrust24THRUST_300001_SM_1000_NS10device_ptrIdEEPdyS9_ddNS7_10__identityEEEvT0_T1_T2_T3_T4_T6_E12temp_storage+112];
	add.f64 	%fd161, %fd159, %fd160;
	ld.shared.f64 	%fd162, [_ZZN3cub18CUB_300001_SM_10006detail6reduce28DeviceReduceSingleTileKernelINS2_10policy_hubIdyN4cuda3std3__44plusIdEEE10Policy1000EN6thrust24THRUST_300001_SM_1000_NS10device_ptrIdEEPdyS9_ddNS7_10__identityEEEvT0_T1_T2_T3_T4_T6_E12temp_storage+120];
	add.f64 	%fd163, %fd161, %fd162;
	ld.shared.f64 	%fd164, [_ZZN3cub18CUB_300001_SM_10006detail6reduce28DeviceReduceSingleTileKernelINS2_10policy_hubIdyN4cuda3std3__44plusIdEEE10Policy1000EN6thrust24THRUST_300001_SM_1000_NS10device_ptrIdEEPdyS9_ddNS7_10__identityEEEvT0_T1_T2_T3_T4_T6_E12temp_storage+128];
	add.f64 	%fd165, %fd163, %fd164;
	ld.shared.f64 	%fd166, [_ZZN3cub18CUB_300001_SM_10006detail6reduce28DeviceReduceSingleTileKernelINS2_10policy_hubIdyN4cuda3std3__44plusIdEEE10Policy1000EN6thrust24THRUST_300001_SM_1000_NS10device_ptrIdEEPdyS9_ddNS7_10__identityEEEvT0_T1_T2_T3_T4_T6_E12temp_storage+136];
	add.f64 	%fd347, %fd165, %fd166;
$L__BB17_49:
	mov.u32 	%r230, %tid.x;
	setp.ne.s32 	%p65, %r230, 0;
	@%p65 bra 	$L__BB17_51;
	add.f64 	%fd325, %fd42, %fd347;
	st.global.f64 	[%rd1], %fd325;
$L__BB17_51:
	ret;

}
	// .globl	_ZN3cub18CUB_300001_SM_10006detail6reduce18DeviceReduceKernelINS2_10policy_hubIdyN4cuda3std3__44plusIdEEE10Policy1000EN6thrust24THRUST_300001_SM_1000_NS10device_ptrIdEEyS9_dNS7_10__identityEEEvT0_PT3_T1_NS0_13GridEvenShareISK_EET2_T4_
.visible .entry _ZN3cub18CUB_300001_SM_10006detail6reduce18DeviceReduceKernelINS2_10policy_hubIdyN4cuda3std3__44plusIdEEE10Policy1000EN6thrust24THRUST_300001_SM_1000_NS10device_ptrIdEEyS9_dNS7_10__identityEEEvT0_PT3_T1_NS0_13GridEvenShareISK_EET2_T4_(
	.param .align 8 .b8 _ZN3cub18CUB_300001_SM_10006detail6reduce18DeviceReduceKernelINS2_10policy_hubIdyN4cuda3std3__44plusIdEEE10Policy1000EN6thrust24THRUST_300001_SM_1000_NS10device_ptrIdEEyS9_dNS7_10__identityEEEvT0_PT3_T1_NS0_13GridEvenShareISK_EET2_T4__param_0[8],
	.param .u64 .ptr .align 1 _ZN3cub18CUB_300001_SM_10006detail6reduce18DeviceReduceKernelINS2_10policy_hubIdyN4cuda3std3__44plusIdEEE10Policy1000EN6thrust24THRUST_300001_SM_1000_NS10device_ptrIdEEyS9_dNS7_10__identityEEEvT0_PT3_T1_NS0_13GridEvenShareISK_EET2_T4__param_1,
	.param .u64 _ZN3cub18CUB_300001_SM_10006detail6reduce18DeviceReduceKernelINS2_10policy_hubIdyN4cuda3std3__44plusIdEEE10Policy1000EN6thrust24THRUST_300001_SM_1000_NS10device_ptrIdEEyS9_dNS7_10__identityEEEvT0_PT3_T1_NS0_13GridEvenShareISK_EET2_T4__param_2,
	.param .align 8 .b8 _ZN3cub18CUB_300001_SM_10006detail6reduce18DeviceReduceKernelINS2_10policy_hubIdyN4cuda3std3__44plusIdEEE10Policy1000EN6thrust24THRUST_300001_SM_1000_NS10device_ptrIdEEyS9_dNS7_10__identityEEEvT0_PT3_T1_NS0_13GridEvenShareISK_EET2_T4__param_3[72],
	.param .align 1 .b8 _ZN3cub18CUB_300001_SM_10006detail6reduce18DeviceReduceKernelINS2_10policy_hubIdyN4cuda3std3__44plusIdEEE10Policy1000EN6thrust24THRUST_300001_SM_1000_NS10device_ptrIdEEyS9_dNS7_10__identityEEEvT0_PT3_T1_NS0_13GridEvenShareISK_EET2_T4__param_4[1],
	.param .align 1 .b8 _ZN3cub18CUB_300001_SM_10006detail6reduce18DeviceReduceKernelINS2_10policy_hubIdyN4cuda3std3__44plusIdEEE10Policy1000EN6thrust24THRUST_300001_SM_1000_NS10device_ptrIdEEyS9_dNS7_10__identityEEEvT0_PT3_T1_NS0_13GridEvenShareISK_EET2_T4__param_5[1]
)
.maxntid 512
{
	.reg .pred 	%p<65>;
	.reg .b16 	%rs<4>;
	.reg .b32 	%r<280>;
	.reg .b64 	%rd<107>;
	.reg .b64 	%fd<344>;
	// demoted variable
	.shared .align 8 .b8 _ZZN3cub18CUB_300001_SM_10006detail6reduce18DeviceReduceKernelINS2_10policy_hubIdyN4cuda3std3__44plusIdEEE10Policy1000EN6thrust24THRUST_300001_SM_1000_NS10device_ptrIdEEyS9_dNS7_10__identityEEEvT0_PT3_T1_NS0_13GridEvenShareISK_EET2_T4_E12temp_storage[152];
	ld.param.u64 	%rd1, [_ZN3cub18CUB_300001_SM_10006detail6reduce18DeviceReduceKernelINS2_10policy_hubIdyN4cuda3std3__44plusIdEEE10Policy1000EN6thrust24THRUST_300001_SM_1000_NS10device_ptrIdEEyS9_dNS7_10__identityEEEvT0_PT3_T1_NS0_13GridEvenShareISK_EET2_T4__param_3+32];
	ld.param.u32 	%r1, [_ZN3cub18CUB_300001_SM_10006detail6reduce18DeviceReduceKernelINS2_10policy_hubIdyN4cuda3std3__44plusIdEEE10Policy1000EN6thrust24THRUST_300001_SM_1000_NS10device_ptrIdEEyS9_dNS7_10__identityEEEvT0_PT3_T1_NS0_13GridEvenShareISK_EET2_T4__param_3+40];
	ld.param.u64 	%rd26, [_ZN3cub18CUB_300001_SM_10006detail6reduce18DeviceReduceKernelINS2_10policy_hubIdyN4cuda3std3__44plusIdEEE10Policy1000EN6thrust24THRUST_300001_SM_1000_NS10device_ptrIdEEyS9_dNS7_10__identityEEEvT0_PT3_T1_NS0_13GridEvenShareISK_EET2_T4__param_0];
	cvta.to.global.u64 	%rd2, %rd26;
	mov.u32 	%r2, %ctaid.x;
	mul.lo.s32 	%r50, %r1, 3584;
	cvt.s64.s32 	%rd3, %r50;
	mul.lo.s32 	%r51, %r2, 3584;
	cvt.u64.u32 	%rd4, %r51;
	sub.s64 	%rd5, %rd1, %rd4;
	setp.gt.u64 	%p1, %rd5, 3583;
	@%p1 bra 	$L__BB18_25;
	cvt.u32.u64 	%r136, %rd4;
	cvt.u32.u64 	%r3, %rd1;
	sub.s32 	%r4, %r3, %r136;
	mov.u32 	%r5, %tid.x;
	setp.ge.s32 	%p23, %r5, %r4;
	mov.f64 	%fd332, 0d0000000000000000;
	mov.u32 	%r267, %r5;
	@%p23 bra 	$L__BB18_3;
	add.s32 	%r138, %r136, %r5;
	mul.wide.u32 	%rd60, %r138, 8;
	add.s64 	%rd61, %rd2, %rd60;
	ld.global.f64 	%fd332, [%rd61];
	add.s32 	%r267, %r5, 512;
$L__BB18_3:
	setp.ge.s32 	%p24, %r267, %r4;
	@%p24 bra 	$L__BB18_16;
	not.b32 	%r140, %r267;
	add.s32 	%r141, %r140, %r3;
	sub.s32 	%r142, %r141, %r136;
	shr.u32 	%r143, %r142, 9;
	add.s32 	%r8, %r143, 1;
	and.b32  	%r9, %r8, 15;
	setp.lt.u32 	%p25, %r142, 7680;
	@%p25 bra 	$L__BB18_7;
	and.b32  	%r144, %r8, 16777200;
	neg.s32 	%r265, %r144;
	mul.wide.u32 	%rd62, %r2, 28672;
	mul.wide.u32 	%rd63, %r267, 8;
	add.s64 	%rd64, %rd62, %rd63;
	add.s64 	%rd65, %rd64, %rd2;
	add.s64 	%rd101, %rd65, 32768;
$L__BB18_6:
	.pragma "nounroll";
	ld.global.f64 	%fd167, [%rd101+-32768];
	add.f64 	%fd168, %fd332, %fd167;
	ld.global.f64 	%fd169, [%rd101+-28672];
	add.f64 	%fd170, %fd168, %fd169;
	ld.global.f64 	%fd171, [%rd101+-24576];
	add.f64 	%fd172, %fd170, %fd171;
	ld.global.f64 	%fd173, [%rd101+-20480];
	add.f64 	%fd174, %fd172, %fd173;
	ld.global.f64 	%fd175, [%rd101+-16384];
	add.f64 	%fd176, %fd174, %fd175;
	ld.global.f64 	%fd177, [%rd101+-12288];
	add.f64 	%fd178, %fd176, %fd177;
	ld.global.f64 	%fd179, [%rd101+-8192];
	add.f64 	%fd180, %fd178, %fd179;
	ld.global.f64 	%fd181, [%rd101+-4096];
	add.f64 	%fd182, %fd180, %fd181;
	ld.global.f64 	%fd183, [%rd101];
	add.f64 	%fd184, %fd182, %fd183;
	ld.global.f64 	%fd185, [%rd101+4096];
	add.f64 	%fd186, %fd184, %fd185;
	ld.global.f64 	%fd187, [%rd101+8192];
	add.f64 	%fd188, %fd186, %fd187;
	ld.global.f64 	%fd189, [%rd101+12288];
	add.f64 	%fd190, %fd188, %fd189;
	ld.global.f64 	%fd191, [%rd101+16384];
	add.f64 	%fd192, %fd190, %fd191;
	ld.global.f64 	%fd193, [%rd101+20480];
	add.f64 	%fd194, %fd192, %fd193;
	ld.global.f64 	%fd195, [%rd101+24576];
	add.f64 	%fd196, %fd194, %fd195;
	ld.global.f64 	%fd197, [%rd101+28672];
	add.f64 	%fd332, %fd196, %fd197;
	add.s32 	%r267, %r267, 8192;
	add.s32 	%r265, %r265, 16;
	add.s64 	%rd101, %rd101, 65536;
	setp.ne.s32 	%p26, %r265, 0;
	@%p26 bra 	$L__BB18_6;
$L__BB18_7:
	setp.eq.s32 	%p27, %r9, 0;
	@%p27 bra 	$L__BB18_16;
	and.b32  	%r16, %r8, 7;
	setp.lt.u32 	%p28, %r9, 8;
	@%p28 bra 	$L__BB18_10;
	cvt.s64.s32 	%rd66, %r267;
	add.s64 	%rd67, %rd66, %rd4;
	shl.b64 	%rd68, %rd67, 3;
	add.s64 	%rd69, %rd2, %rd68;
	ld.global.f64 	%fd199, [%rd69];
	add.f64 	%fd200, %fd332, %fd199;
	ld.global.f64 	%fd201, [%rd69+4096];
	add.f64 	%fd202, %fd200, %fd201;
	ld.global.f64 	%fd203, [%rd69+8192];
	add.f64 	%fd204, %fd202, %fd203;
	ld.global.f64 	%fd205, [%rd69+12288];
	add.f64 	%fd206, %fd204, %fd205;
	ld.global.f64 	%fd207, [%rd69+16384];
	add.f64 	%fd208, %fd206, %fd207;
	ld.global.f64 	%fd209, [%rd69+20480];
	add.f64 	%fd210, %fd208, %fd209;
	ld.global.f64 	%fd211, [%rd69+24576];
	add.f64 	%fd212, %fd210, %fd211;
	ld.global.f64 	%fd213, [%rd69+28672];
	add.f64 	%fd332, %fd212, %fd213;
	add.s32 	%r267, %r267, 4096;
$L__BB18_10:
	setp.eq.s32 	%p29, %r16, 0;
	@%p29 bra 	$L__BB18_16;
	and.b32  	%r19, %r8, 3;
	setp.lt.u32 	%p30, %r16, 4;
	@%p30 bra 	$L__BB18_13;
	cvt.s64.s32 	%rd70, %r267;
	add.s64 	%rd71, %rd70, %rd4;
	shl.b64 	%rd72, %rd71, 3;
	add.s64 	%rd73, %rd2, %rd72;
	ld.global.f64 	%fd215, [%rd73];
	add.f64 	%fd216, %fd332, %fd215;
	ld.global.f64 	%fd217, [%rd73+4096];
	add.f64 	%fd218, %fd216, %fd217;
	ld.global.f64 	%fd219, [%rd73+8192];
	add.f64 	%fd220, %fd218, %fd219;
	ld.global.f64 	%fd221, [%rd73+12288];
	add.f64 	%fd332, %fd220, %fd221;
	add.s32 	%r267, %r267, 2048;
$L__BB18_13:
	setp.eq.s32 	%p31, %r19, 0;
	@%p31 bra 	$L__BB18_16;
	mul.wide.u32 	%rd74, %r2, 28672;
	add.s64 	%rd9, %rd2, %rd74;
	neg.s32 	%r270, %r19;
$L__BB18_15:
	.pragma "nounroll";
	mul.wide.s32 	%rd75, %r267, 8;
	add.s64 	%rd76, %rd9, %rd75;
	ld.global.f64 	%fd222, [%rd76];
	add.f64 	%fd332, %fd332, %fd222;
	add.s32 	%r267, %r267, 512;
	add.s32 	%r270, %r270, 1;
	setp.ne.s32 	%p32, %r270, 0;
	@%p32 bra 	$L__BB18_15;
$L__BB18_16:
	setp.lt.s32 	%p33, %r4, 512;
	@%p33 bra 	$L__BB18_21;
	// begin inline asm
	mov.u32 %r208, %laneid;
	// end inline asm
	mov.b64 	%rd87, %fd332;
	mov.b64 	{%r210, %r215}, %rd87;
	mov.b32 	%r216, 1;
	mov.b32 	%r257, 31;
	mov.b32 	%r258, -1;
	// begin inline asm
	shfl.sync.down.b32 %r209, %r210, %r216, %r257, %r258;
	// end inline asm
	// begin inline asm
	shfl.sync.down.b32 %r214, %r215, %r216, %r257, %r258;
	// end inline asm
	mov.b64 	%rd88, {%r209, %r214};
	mov.b64 	%fd281, %rd88;
	setp.gt.s32 	%p57, %r208, 30;
	add.f64 	%fd282, %fd332, %fd281;
	selp.f64 	%fd283, %fd332, %fd282, %p57;
	mov.b64 	%rd89, %fd283;
	mov.b64 	{%r220, %r225}, %rd89;
	mov.b32 	%r226, 2;
	// begin inline asm
	shfl.sync.down.b32 %r219, %r220, %r226, %r257, %r258;
	// end inline asm
	// begin inline asm
	shfl.sync.down.b32 %r224, %r225, %r226, %r257, %r258;
	// end inline asm
	mov.b64 	%rd90, {%r219, %r224};
	mov.b64 	%fd284, %rd90;
	setp.gt.s32 	%p58, %r208, 29;
	add.f64 	%fd285, %fd283, %fd284;
	selp.f64 	%fd286, %fd283, %fd285, %p58;
	mov.b64 	%rd91, %fd286;
	mov.b64 	{%r230, %r235}, %rd91;
	mov.b32 	%r236, 4;
	// begin inline asm
	shfl.sync.down.b32 %r229, %r230, %r236, %r257, %r258;
	// end inline asm
	// begin inline asm
	shfl.sync.down.b32 %r234, %r235, %r236, %r257, %r258;
	// end inline asm
	mov.b64 	%rd92, {%r229, %r234};
	mov.b64 	%fd287, %rd92;
	setp.gt.s32 	%p59, %r208, 27;
	add.f64 	%fd288, %fd286, %fd287;
	selp.f64 	%fd289, %fd286, %fd288, %p59;
	mov.b64 	%rd93, %fd289;
	mov.b64 	{%r240, %r245}, %rd93;
	mov.b32 	%r246, 8;
	// begin inline asm
	shfl.sync.down.b32 %r239, %r240, %r246, %r257, %r258;
	// end inline asm
	// begin inline asm
	shfl.sync.down.b32 %r244, %r245, %r246, %r257, %r258;
	// end inline asm
	mov.b64 	%rd94, {%r239, %r244};
	mov.b64 	%fd290, %rd94;
	setp.gt.s32 	%p60, %r208, 23;
	add.f64 	%fd291, %fd289, %fd290;
	selp.f64 	%fd292, %fd289, %fd291, %p60;
	mov.b64 	%rd95, %fd292;
	mov.b64 	{%r250, %r255}, %rd95;
	mov.b32 	%r256, 16;
	// begin inline asm
	shfl.sync.down.b32 %r249, %r250, %r256, %r257, %r258;
	// end inline asm
	// begin inline asm
	shfl.sync.down.b32 %r254, %r255, %r256, %r257, %r258;
	// end inline asm
	mov.b64 	%rd96, {%r249, %r254};
	mov.b64 	%fd293, %rd96;
	setp.gt.s32 	%p61, %r208, 15;
	add.f64 	%fd16, %fd292, %fd293;
	selp.f64 	%fd343, %fd292, %fd16, %p61;
	setp.ne.s32 	%p62, %r208, 0;
	@%p62 bra 	$L__BB18_19;
	shr.u32 	%r259, %r5, 2;
	and.b32  	%r260, %r259, 248;
	mov.u32 	%r261, _ZZN3cub18CUB_300001_SM_10006detail6reduce18DeviceReduceKernelINS2_10policy_hubIdyN4cuda3std3__44plusIdEEE10Policy1000EN6thrust24THRUST_300001_SM_1000_NS10device_ptrIdEEyS9_dNS7_10__identityEEEvT0_PT3_T1_NS0_13GridEvenShareISK_EET2_T4_E12temp_storage;
	add.s32 	%r262, %r261, %r260;
	st.shared.f64 	[%r262+16], %fd16;
$L__BB18_19:
	bar.sync 	0;
	setp.ne.s32 	%p63, %r5, 0;
	@%p63 bra 	$L__BB18_46;
	ld.shared.f64 	%fd294, [_ZZN3cub18CUB_300001_SM_10006detail6reduce18DeviceReduceKernelINS2_10policy_hubIdyN4cuda3std3__44plusIdEEE10Policy1000EN6thrust24THRUST_300001_SM_1000_NS10device_ptrIdEEyS9_dNS7_10__identityEEEvT0_PT3_T1_NS0_13GridEvenShareISK_EET2_T4_E12temp_storage+24];
	add.f64 	%fd295, %fd343, %fd294;
	ld.shared.f64 	%fd296, [_ZZN3cub18CUB_300001_SM_10006detail6reduce18DeviceReduceKernelINS2_10policy_hubIdyN4cuda3std3__44plusIdEEE10Policy1000EN6thrust24THRUST_300001_SM_1000_NS10device_ptrIdEEyS9_dNS7_10__identityEEEvT0_PT3_T1_NS0_13GridEvenShareISK_EET2_T4_E12temp_storage+32];
	add.f64 	%fd297, %fd295, %fd296;
	ld.shared.f64 	%fd298, [_ZZN3cub18CUB_300001_SM_10006detail6reduce18DeviceReduceKernelINS2_10policy_hubIdyN4cuda3std3__44plusIdEEE10Policy1000EN6thrust24THRUST_300001_SM_1000_NS10device_ptrIdEEyS9_dNS7_10__identityEEEvT0_PT3_T1_NS0_13GridEvenShareISK_EET2_T4_E12temp_storage+40];
	add.f64 	%fd299, %fd297, %fd298;
	ld.shared.f64 	%fd300, [_ZZN3cub18CUB_300001_SM_10006detail6reduce18DeviceReduceKernelINS2_10policy_hubIdyN4cuda3std3__44plusIdEEE10Policy1000EN6thrust24THRUST_300001_SM_1000_NS10device_ptrIdEEyS9_dNS7_10__identityEEEvT0_PT3_T1_NS0_13GridEvenShareISK_EET2_T4_E12temp_storage+48];
	add.f64 	%fd301, %fd299, %fd300;
	ld.shared.f64 	%fd302, [_ZZN3cub18CUB_300001_SM_10006detail6reduce18DeviceReduceKernelINS2_10policy_hubIdyN4cuda3std3__44plusIdEEE10Policy1000EN6thrust24THRUST_300001_SM_1000_NS10device_ptrIdEEyS9_dNS7_10__identityEEEvT0_PT3_T1_NS0_13GridEvenShareISK_EET2_T4_E12temp_storage+56];
	add.f64 	%fd303, %fd301, %fd302;
	ld.shared.f64 	%fd304, [_ZZN3cub18CUB_300001_SM_10006detail6reduce18DeviceReduceKernelINS2_10policy_hubIdyN4cuda3std3__44plusIdEEE10Policy1000EN6thrust24THRUST_300001_SM_1000_NS10device_ptrIdEEyS9_dNS7_10__identityEEEvT0_PT3_T1_NS0_13GridEvenShareISK_EET2_T4_E12temp_storage+64];
	add.f64 	%fd305, %fd303, %fd304;
	ld.shared.f64 	%fd306, [_ZZN3cub18CUB_300001_SM_10006detail6reduce18DeviceReduceKernelINS2_10policy_hubIdyN4cuda3std3__44plusIdEEE10Policy1000EN6thrust24THRUST_300001_SM_1000_NS10device_ptrIdEEyS9_dNS7_10__identityEEEvT0_PT3_T1_NS0_13GridEvenShareISK_EET2_T4_E12temp_storage+72];
	add.f64 	%fd307, %fd305, %fd306;
	ld.shared.f64 	%fd308, [_ZZN3cub18CUB_300001_SM_10006detail6reduce18DeviceReduceKernelINS2_10policy_hubIdyN4cuda3std3__44plusIdEEE10Policy1000EN6thrust24THRUST_300001_SM_1000_NS10device_ptrIdEEyS9_dNS7_10__identityEEEvT0_PT3_T1_NS0_13GridEvenShareISK_EET2_T4_E12temp_storage+80];
	add.f64 	%fd309, %fd307, %fd308;
	ld.shared.f64 	%fd310, [_ZZN3cub18CUB_300001_SM_10006detail6reduce18DeviceReduceKernelINS2_10policy_hubIdyN4cuda3std3__44plusIdEEE10Policy1000EN6thrust24THRUST_300001_SM_1000_NS10device_ptrIdEEyS9_dNS7_10__identityEEEvT0_PT3_T1_NS0_13GridEvenShareISK_EET2_T4_E12temp_storage+88];
	add.f64 	%fd311, %fd309, %fd310;
	ld.shared.f64 	%fd312, [_ZZN3cub18CUB_300001_SM_10006detail6reduce18DeviceReduceKernelINS2_10policy_hubIdyN4cuda3std3__44plusIdEEE10Policy1000EN6thrust24THRUST_300001_SM_1000_NS10device_ptrIdEEyS9_dNS7_10__identityEEEvT0_PT3_T1_NS0_13GridEvenShareISK_EET2_T4_E12temp_storage+96];
	add.f64 	%fd313, %fd311, %fd312;
	ld.shared.f64 	%fd314, [_ZZN3cub18CUB_300001_SM_10006detail6reduce18DeviceReduceKernelINS2_10policy_hubIdyN4cuda3std3__44plusIdEEE10Policy1000EN6thrust24THRUST_300001_SM_1000_NS10device_ptrIdEEyS9_dNS7_10__identityEEEvT0_PT3_T1_NS0_13GridEvenShareISK_EET2_T4_E12temp_storage+104];
	add.f64 	%fd315, %fd313, %fd314;
	ld.shared.f64 	%fd316, [_ZZN3cub18CUB_300001_SM_10006detail6reduce18DeviceReduceKernelINS2_10policy_hubIdyN4cuda3std3__44plusIdEEE10Policy1000EN6thrust24THRUST_300001_SM_1000_NS10device_ptrIdEEyS9_dNS7_10__identityEEEvT0_PT3_T1_NS0_13GridEvenShareISK_EET2_T4_E12temp_storage+112];
	add.f64 	%fd317, %fd315, %fd316;
	ld.shared.f64 	%fd318, [_ZZN3cub18CUB_300001_SM_10006detail6reduce18DeviceReduceKernelINS2_10policy_hubIdyN4cuda3std3__44plusIdEEE10Policy1000EN6thrust24THRUST_300001_SM_1000_NS10device_ptrIdEEyS9_dNS7_10__identityEEEvT0_PT3_T1_NS0_13GridEvenShareISK_EET2_T4_E12temp_storage+120];
	add.f64 	%fd319, %fd317, %fd318;
	ld.shared.f64 	%fd320, [_ZZN3cub18CUB_300001_SM_10006detail6reduce18DeviceReduceKernelINS2_10policy_hubIdyN4cuda3std3__44plusIdEEE10Policy1000EN6thrust24THRUST_300001_SM_1000_NS10device_ptrIdEEyS9_dNS7_10__identityEEEvT0_PT3_T1_NS0_13GridEvenShareISK_EET2_T4_E12temp_storage+128];
	add.f64 	%fd321, %fd319, %fd320;
	ld.shared.f64 	%fd322, [_ZZN3cub18CUB_300001_SM_10006detail6reduce18DeviceReduceKernelINS2_10policy_hubIdyN4cuda3std3__44plusIdEEE10Policy1000EN6thrust24THRUST_300001_SM_1000_NS10device_ptrIdEEyS9_dNS7_10__identityEEEvT0_PT3_T1_NS0_13GridEvenShareISK_EET2_T4_E12temp_storage+136];
	add.f64 	%fd343, %fd321, %fd322;
	bra.uni 	$L__BB18_46;
$L__BB18_21:
	// begin inline asm
	mov.u32 %r145, %laneid;
	// end inline asm
	and.b32  	%r196, %r5, 992;
	add.s32 	%r197, %r196, 32;
	setp.gt.s32 	%p34, %r197, %r4;
	not.b32 	%r198, %r196;
	add.s32 	%r199, %r4, %r198;
	selp.b32 	%r194, %r199, 31, %p34;
	mov.b64 	%rd77, %fd332;
	mov.b64 	{%r147, %r152}, %rd77;
	mov.b32 	%r153, 1;
	mov.b32 	%r195, -1;
	// begin inline asm
	shfl.sync.down.b32 %r146, %r147, %r153, %r194, %r195;
	// end inline asm
	// begin inline asm
	shfl.sync.down.b32 %r151, %r152, %r153, %r194, %r195;
	// end inline asm
	mov.b64 	%rd78, {%r146, %r151};
	mov.b64 	%fd223, %rd78;
	setp.lt.s32 	%p35, %r145, %r194;
	add.f64 	%fd224, %fd332, %fd223;
	selp.f64 	%fd225, %fd224, %fd332, %p35;
	mov.b64 	%rd79, %fd225;
	mov.b64 	{%r157, %r162}, %rd79;
	mov.b32 	%r163, 2;
	// begin inline asm
	shfl.sync.down.b32 %r156, %r157, %r163, %r194, %r195;
	// end inline asm
	// begin inline asm
	shfl.sync.down.b32 %r161, %r162, %r163, %r194, %r195;
	// end inline asm
	mov.b64 	%rd80, {%r156, %r161};
	mov.b64 	%fd226, %rd80;
	add.s32 	%r200, %r145, 2;
	setp.gt.s32 	%p36, %r200, %r194;
	add.f64 	%fd227, %fd225, %fd226;
	selp.f64 	%fd228, %fd225, %fd227, %p36;
	mov.b64 	%rd81, %fd228;
	mov.b64 	{%r167, %r172}, %rd81;
	mov.b32 	%r173, 4;
	// begin inline asm
	shfl.sync.down.b32 %r166, %r167, %r173, %r194, %r195;
	// end inline asm
	// begin inline asm
	shfl.sync.down.b32 %r171, %r172, %r173, %r194, %r195;
	// end inline asm
	mov.b64 	%rd82, {%r166, %r171};
	mov.b64 	%fd229, %rd82;
	add.s32 	%r201, %r145, 4;
	setp.gt.s32 	%p37, %r201, %r194;
	add.f64 	%fd230, %fd228, %fd229;
	selp.f64 	%fd231, %fd228, %fd230, %p37;
	mov.b64 	%rd83, %fd231;
	mov.b64 	{%r177, %r182}, %rd83;
	mov.b32 	%r183, 8;
	// begin inline asm
	shfl.sync.down.b32 %r176, %r177, %r183, %r194, %r195;
	// end inline asm
	// begin inline asm
	shfl.sync.down.b32 %r181, %r182, %r183, %r194, %r195;
	// end inline asm
	mov.b64 	%rd84, {%r176, %r181};
	mov.b64 	%fd232, %rd84;
	add.s32 	%r202, %r145, 8;
	setp.gt.s32 	%p38, %r202, %r194;
	add.f64 	%fd233, %fd231, %fd232;
	selp.f64 	%fd234, %fd231, %fd233, %p38;
	mov.b64 	%rd85, %fd234;
	mov.b64 	{%r187, %r192}, %rd85;
	mov.b32 	%r193, 16;
	// begin inline asm
	shfl.sync.down.b32 %r186, %r187, %r193, %r194, %r195;
	// end inline asm
	// begin inline asm
	shfl.sync.down.b32 %r191, %r192, %r193, %r194, %r195;
	// end inline asm
	mov.b64 	%rd86, {%r186, %r191};
	mov.b64 	%fd235, %rd86;
	add.s32 	%r203, %r145, 16;
	setp.gt.s32 	%p39, %r203, %r194;
	add.f64 	%fd236, %fd234, %fd235;
	selp.f64 	%fd343, %fd234, %fd236, %p39;
	setp.ne.s32 	%p40, %r145, 0;
	@%p40 bra 	$L__BB18_23;
	shr.u32 	%r204, %r5, 2;
	and.b32  	%r205, %r204, 248;
	mov.u32 	%r206, _ZZN3cub18CUB_300001_SM_10006detail6reduce18DeviceReduceKernelINS2_10policy_hubIdyN4cuda3std3__44plusIdEEE10Policy1000EN6thrust24THRUST_300001_SM_1000_NS10device_ptrIdEEyS9_dNS7_10__identityEEEvT0_PT3_T1_NS0_13GridEvenShareISK_EET2_T4_E12temp_storage;
	add.s32 	%r207, %r206, %r205;
	st.shared.f64 	[%r207+16], %fd343;
$L__BB18_23:
	bar.sync 	0;
	setp.ne.s32 	%p41, %r5, 0;
	@%p41 bra 	$L__BB18_46;
	setp.gt.s32 	%p42, %r4, 32;
	ld.shared.f64 	%fd237, [_ZZN3cub18CUB_300001_SM_10006detail6reduce18DeviceReduceKernelINS2_10policy_hubIdyN4cuda3std3__44plusIdEEE10Policy1000EN6thrust24THRUST_300001_SM_1000_NS10device_ptrIdEEyS9_dNS7_10__identityEEEvT0_PT3_T1_NS0_13GridEvenShareISK_EET2_T4_E12temp_storage+24];
	add.f64 	%fd238, %fd343, %fd237;
	selp.f64 	%fd239, %fd238, %fd343, %p42;
	setp.gt.s32 	%p43, %r4, 64;
	ld.shared.f64 	%fd240, [_ZZN3cub18CUB_300001_SM_10006detail6reduce18DeviceReduceKernelINS2_10policy_hubIdyN4cuda3std3__44plusIdEEE10Policy1000EN6thrust24THRUST_300001_SM_1000_NS10device_ptrIdEEyS9_dNS7_10__identityEEEvT0_PT3_T1_NS0_13GridEvenShareISK_EET2_T4_E12temp_storage+32];
	add.f64 	%fd241, %fd240, %fd239;
	selp.f64 	%fd242, %fd241, %fd239, %p43;
	setp.gt.s32 	%p44, %r4, 96;
	ld.shared.f64 	%fd243, [_ZZN3cub18CUB_300001_SM_10006detail6reduce18DeviceReduceKernelINS2_10policy_hubIdyN4cuda3std3__44plusIdEEE10Policy1000EN6thrust24THRUST_300001_SM_1000_NS10device_ptrIdEEyS9_dNS7_10__identityEEEvT0_PT3_T1_NS0_13GridEvenShareISK_EET2_T4_E12temp_storage+40];
	add.f64 	%fd244, %fd243, %fd242;
	selp.f64 	%fd245, %fd244, %fd242, %p44;
	setp.gt.s32 	%p45, %r4, 128;
	ld.shared.f64 	%fd246, [_ZZN3cub18CUB_300001_SM_10006detail6reduce18DeviceReduceKernelINS2_10policy_hubIdyN4cuda3std3__44plusIdEEE10Policy1000EN6thrust24THRUST_300001_SM_1000_NS10device_ptrIdEEyS9_dNS7_10__identityEEEvT0_PT3_T1_NS0_13GridEvenShareISK_EET2_T4_E12temp_storage+48];
	add.f64 	%fd247, %fd246, %fd245;
	selp.f64 	%fd248, %fd247, %fd245, %p45;
	setp.gt.s32 	%p46, %r4, 160;
	ld.shared.f64 	%fd249, [_ZZN3cub18CUB_300001_SM_10006detail6reduce18DeviceReduceKernelINS2_10policy_hubIdyN4cuda3std3__44plusIdEEE10Policy1000EN6thrust24THRUST_300001_SM_1000_NS10device_ptrIdEEyS9_dNS7_10__identityEEEvT0_PT3_T1_NS0_13GridEvenShareISK_EET2_T4_E12temp_storage+56];
	add.f64 	%fd250, %fd249, %fd248;
	selp.f64 	%fd251, %fd250, %fd248, %p46;
	setp.gt.s32 	%p47, %r4, 192;
	ld.shared.f64 	%fd252, [_ZZN3cub18CUB_300001_SM_10006detail6reduce18DeviceReduceKernelINS2_10policy_hubIdyN4cuda3std3__44plusIdEEE10Policy1000EN6thrust24THRUST_300001_SM_1000_NS10device_ptrIdEEyS9_dNS7_10__identityEEEvT0_PT3_T1_NS0_13GridEvenShareISK_EET2_T4_E12temp_storage+64];
	add.f64 	%fd253, %fd252, %fd251;
	selp.f64 	%fd254, %fd253, %fd251, %p47;
	setp.gt.s32 	%p48, %r4, 224;
	ld.shared.f64 	%fd255, [_ZZN3cub18CUB_300001_SM_10006detail6reduce18DeviceReduceKernelINS2_10policy_hubIdyN4cuda3std3__44plusIdEEE10Policy1000EN6thrust24THRUST_300001_SM_1000_NS10device_ptrIdEEyS9_dNS7_10__identityEEEvT0_PT3_T1_NS0_13GridEvenShareISK_EET2_T4_E12temp_storage+72];
	add.f64 	%fd256, %fd255, %fd254;
	selp.f64 	%fd257, %fd256, %fd254, %p48;
	setp.gt.s32 	%p49, %r4, 256;
	ld.shared.f64 	%fd258, [_ZZN3cub18CUB_300001_SM_10006detail6reduce18DeviceReduceKernelINS2_10policy_hubIdyN4cuda3std3__44plusIdEEE10Policy1000EN6thrust24THRUST_300001_SM_1000_NS10device_ptrIdEEyS9_dNS7_10__identityEEEvT0_PT3_T1_NS0_13GridEvenShareISK_EET2_T4_E12temp_storage+80];
	add.f64 	%fd259, %fd258, %fd257;
	selp.f64 	%fd260, %fd259, %fd257, %p49;
	setp.gt.s32 	%p50, %r4, 288;
	ld.shared.f64 	%fd261, [_ZZN3cub18CUB_300001_SM_10006detail6reduce18DeviceReduceKernelINS2_10policy_hubIdyN4cuda3std3__44plusIdEEE10Policy1000EN6thrust24THRUST_300001_SM_1000_NS10device_ptrIdEEyS9_dNS7_10__identityEEEvT0_PT3_T1_NS0_13GridEvenShareISK_EET2_T4_E12temp_storage+88];
	add.f64 	%fd262, %fd261, %fd260;
	selp.f64 	%fd263, %fd262, %fd260, %p50;
	setp.gt.s32 	%p51, %r4, 320;
	ld.shared.f64 	%fd264, [_ZZN3cub18CUB_300001_SM_10006detail6reduce18DeviceReduceKernelINS2_10policy_hubIdyN4cuda3std3__44plusIdEEE10Policy1000EN6thrust24THRUST_300001_SM_1000_NS10device_ptrIdEEyS9_dNS7_10__identityEEEvT0_PT3_T1_NS0_13GridEvenShareISK_EET2_T4_E12temp_storage+96];
	add.f64 	%fd265, %fd264, %fd263;
	selp.f64 	%fd266, %fd265, %fd263, %p51;
	setp.gt.s32 	%p52, %r4, 352;
	ld.shared.f64 	%fd267, [_ZZN3cub18CUB_300001_SM_10006detail6reduce18DeviceReduceKernelINS2_10policy_hubIdyN4cuda3std3__44plusIdEEE10Policy1000EN6thrust24THRUST_300001_SM_1000_NS10device_ptrIdEEyS9_dNS7_10__identityEEEvT0_PT3_T1_NS0_13GridEvenShareISK_EET2_T4_E12temp_storage+104];
	add.f64 	%fd268, %fd267, %fd266;
	selp.f64 	%fd269, %fd268, %fd266, %p52;
	setp.gt.s32 	%p53, %r4, 384;
	ld.shared.f64 	%fd270, [_ZZN3cub18CUB_300001_SM_10006detail6reduce18DeviceReduceKernelINS2_10policy_hubIdyN4cuda3std3__44plusIdEEE10Policy1000EN6thrust24THRUST_300001_SM_1000_NS10device_ptrIdEEyS9_dNS7_10__identityEEEvT0_PT3_T1_NS0_13GridEvenShareISK_EET2_T4_E12temp_storage+112];
	add.f64 	%fd271, %fd270, %fd269;
	selp.f64 	%fd272, %fd271, %fd269, %p53;
	setp.gt.s32 	%p54, %r4, 416;
	ld.shared.f64 	%fd273, [_ZZN3cub18CUB_300001_SM_10006detail6reduce18DeviceReduceKernelINS2_10policy_hubIdyN4cuda3std3__44plusIdEEE10Policy1000EN6thrust24THRUST_300001_SM_1000_NS10device_ptrIdEEyS9_dNS7_10__identityEEEvT0_PT3_T1_NS0_13GridEvenShareISK_EET2_T4_E12temp_storage+120];
	add.f64 	%fd274, %fd273, %fd272;
	selp.f64 	%fd275, %fd274, %fd272, %p54;
	setp.gt.s32 	%p55, %r4, 448;
	ld.shared.f64 	%fd276, [_ZZN3cub18CUB_300001_SM_10006detail6reduce18DeviceReduceKernelINS2_10policy_hubIdyN4cuda3std3__44plusIdEEE10Policy1000EN6thrust24THRUST_300001_SM_1000_NS10device_ptrIdEEyS9_dNS7_10__identityEEEvT0_PT3_T1_NS0_13GridEvenShareISK_EET2_T4_E12temp_storage+128];
	add.f64 	%fd277, %fd276, %fd275;
	selp.f64 	%fd278, %fd277, %fd275, %p55;
	setp.gt.s32 	%p56, %r4, 480;
	ld.shared.f64 	%fd279, [_ZZN3cub18CUB_300001_SM_10006detail6reduce18DeviceReduceKernelINS2_10policy_hubIdyN4cuda3std3__44plusIdEEE10Policy1000EN6thrust24THRUST_300001_SM_1000_NS10device_ptrIdEEyS9_dNS7_10__identityEEEvT0_PT3_T1_NS0_13GridEvenShareISK_EET2_T4_E12temp_storage+136];
	add.f64 	%fd280, %fd279, %fd278;
	selp.f64 	%fd343, %fd280, %fd278, %p56;
	bra.uni 	$L__BB18_46;
$L__BB18_25:
	cvt.u32.u64 	%r52, %rd4;
	mov.u32 	%r27, %tid.x;
	add.s32 	%r53, %r52, %r27;
	mul.wide.u32 	%rd27, %r53, 8;
	add.s64 	%rd28, %rd2, %rd27;
	ld.global.f64 	%fd41, [%rd28];
	ld.global.f64 	%fd42, [%rd28+4096];
	ld.global.f64 	%fd43, [%rd28+8192];
	ld.global.f64 	%fd44, [%rd28+12288];
	ld.global.f64 	%fd45, [%rd28+16384];
	ld.global.f64 	%fd46, [%rd28+20480];
	ld.global.f64 	%fd47, [%rd28+24576];
	add.f64 	%fd48, %fd41, %fd42;
	add.f64 	%fd49, %fd48, %fd43;
	add.f64 	%fd50, %fd49, %fd44;
	add.f64 	%fd51, %fd50, %fd45;
	add.f64 	%fd52, %fd51, %fd46;
	add.f64 	%fd342, %fd52, %fd47;
	setp.lt.u64 	%p2, %rd5, %rd3;
	@%p2 bra 	$L__BB18_42;
	cvt.u32.u64 	%r55, %rd3;
	cvt.u64.u32 	%rd10, %r27;
	add.s64 	%rd103, %rd4, %rd3;
	cvt.u32.u64 	%r28, %rd1;
	not.b32 	%r57, %r27;
	add.s32 	%r58, %r57, %r28;
	sub.s32 	%r59, %r58, %r55;
	sub.s32 	%r272, %r59, %r52;
	add.s64 	%rd29, %rd103, %rd10;
	shl.b64 	%rd30, %rd29, 3;
	add.s64 	%rd31, %rd30, %rd2;
	add.s64 	%rd102, %rd31, 32768;
	mov.b32 	%r273, 0;
	mov.u64 	%rd104, %rd4;
$L__BB18_27:
	cvt.s64.s32 	%rd16, %r50;
	add.s64 	%rd104, %rd104, %rd16;
	add.s64 	%rd32, %rd1, -3584;
	setp.gt.u64 	%p3, %rd104, %rd32;
	@%p3 bra 	$L__BB18_29;
	mul.lo.s32 	%r61, %r1, 3584;
	cvt.s64.s32 	%rd33, %r61;
	add.s64 	%rd34, %rd104, %rd10;
	shl.b64 	%rd35, %rd34, 3;
	add.s64 	%rd36, %rd2, %rd35;
	ld.global.f64 	%fd53, [%rd36];
	ld.global.f64 	%fd54, [%rd36+4096];
	ld.global.f64 	%fd55, [%rd36+8192];
	ld.global.f64 	%fd56, [%rd36+12288];
	ld.global.f64 	%fd57, [%rd36+16384];
	ld.global.f64 	%fd58, [%rd36+20480];
	ld.global.f64 	%fd59, [%rd36+24576];
	add.f64 	%fd60, %fd342, %fd53;
	add.f64 	%fd61, %fd60, %fd54;
	add.f64 	%fd62, %fd61, %fd55;
	add.f64 	%fd63, %fd62, %fd56;
	add.f64 	%fd64, %fd63, %fd57;
	add.f64 	%fd65, %fd64, %fd58;
	add.f64 	%fd342, %fd65, %fd59;
	sub.s64 	%rd37, %rd1, %rd104;
	setp.lt.u64 	%p4, %rd37, %rd33;
	add.s32 	%r273, %r273, 1;
	add.s64 	%rd103, %rd103, %rd33;
	sub.s32 	%r272, %r272, %r61;
	mul.wide.s32 	%rd38, %r61, 8;
	add.s64 	%rd102, %rd102, %rd38;
	@%p4 bra 	$L__BB18_42;
	bra.uni 	$L__BB18_27;
$L__BB18_29:
	setp.le.u64 	%p5, %rd1, %rd104;
	cvt.u32.u64 	%r62, %rd104;
	cvt.u32.u64 	%r63, %rd1;
	sub.s32 	%r64, %r63, %r62;
	setp.ge.s32 	%p6, %r27, %r64;
	or.pred  	%p7, %p5, %p6;
	@%p7 bra 	$L__BB18_42;
	cvt.u32.u64 	%r66, %rd16;
	cvt.u32.u64 	%r67, %rd4;
	not.b32 	%r68, %r27;
	add.s32 	%r69, %r68, %r28;
	add.s32 	%r70, %r66, %r67;
	sub.s32 	%r71, %r69, %r70;
	mul.lo.s32 	%r72, %r1, %r273;
	mad.lo.s32 	%r73, %r72, -3584, %r71;
	shr.u32 	%r74, %r73, 9;
	add.s32 	%r34, %r74, 1;
	and.b32  	%r35, %r34, 15;
	setp.lt.u32 	%p8, %r73, 7680;
	mov.u32 	%r276, %r27;
	@%p8 bra 	$L__BB18_33;
	shr.u32 	%r75, %r272, 9;
	add.s32 	%r76, %r75, 1;
	and.b32  	%r77, %r76, 16777200;
	neg.s32 	%r274, %r77;
	mov.u32 	%r276, %r27;
$L__BB18_32:
	.pragma "nounroll";
	ld.global.f64 	%fd67, [%rd102+-32768];
	add.f64 	%fd68, %fd342, %fd67;
	ld.global.f64 	%fd69, [%rd102+-28672];
	add.f64 	%fd70, %fd68, %fd69;
	ld.global.f64 	%fd71, [%rd102+-24576];
	add.f64 	%fd72, %fd70, %fd71;
	ld.global.f64 	%fd73, [%rd102+-20480];
	add.f64 	%fd74, %fd72, %fd73;
	ld.global.f64 	%fd75, [%rd102+-16384];
	add.f64 	%fd76, %fd74, %fd75;
	ld.global.f64 	%fd77, [%rd102+-12288];
	add.f64 	%fd78, %fd76, %fd77;
	ld.global.f64 	%fd79, [%rd102+-8192];
	add.f64 	%fd80, %fd78, %fd79;
	ld.global.f64 	%fd81, [%rd102+-4096];
	add.f64 	%fd82, %fd80, %fd81;
	ld.global.f64 	%fd83, [%rd102];
	add.f64 	%fd84, %fd82, %fd83;
	ld.global.f64 	%fd85, [%rd102+4096];
	add.f64 	%fd86, %fd84, %fd85;
	ld.global.f64 	%fd87, [%rd102+8192];
	add.f64 	%fd88, %fd86, %fd87;
	ld.global.f64 	%fd89, [%rd102+12288];
	add.f64 	%fd90, %fd88, %fd89;
	ld.global.f64 	%fd91, [%rd102+16384];
	add.f64 	%fd92, %fd90, %fd91;
	ld.global.f64 	%fd93, [%rd102+20480];
	add.f64 	%fd94, %fd92, %fd93;
	ld.global.f64 	%fd95, [%rd102+24576];
	add.f64 	%fd96, %fd94, %fd95;
	ld.global.f64 	%fd97, [%rd102+28672];
	add.f64 	%fd342, %fd96, %fd97;
	add.s32 	%r276, %r276, 8192;
	add.s32 	%r274, %r274, 16;
	add.s64 	%rd102, %rd102, 65536;
	setp.ne.s32 	%p9, %r274, 0;
	@%p9 bra 	$L__BB18_32;
$L__BB18_33:
	setp.eq.s32 	%p10, %r35, 0;
	@%p10 bra 	$L__BB18_42;
	and.b32  	%r42, %r34, 7;
	setp.lt.u32 	%p11, %r35, 8;
	@%p11 bra 	$L__BB18_36;
	cvt.u64.u32 	%rd39, %r276;
	add.s64 	%rd40, %rd104, %rd39;
	shl.b64 	%rd41, %rd40, 3;
	add.s64 	%rd42, %rd2, %rd41;
	ld.global.f64 	%fd99, [%rd42];
	add.f64 	%fd100, %fd342, %fd99;
	ld.global.f64 	%fd101, [%rd42+4096];
	add.f64 	%fd102, %fd100, %fd101;
	ld.global.f64 	%fd103, [%rd42+8192];
	add.f64 	%fd104, %fd102, %fd103;
	ld.global.f64 	%fd105, [%rd42+12288];
	add.f64 	%fd106, %fd104, %fd105;
	ld.global.f64 	%fd107, [%rd42+16384];
	add.f64 	%fd108, %fd106, %fd107;
	ld.global.f64 	%fd109, [%rd42+20480];
	add.f64 	%fd110, %fd108, %fd109;
	ld.global.f64 	%fd111, [%rd42+24576];
	add.f64 	%fd112, %fd110, %fd111;
	ld.global.f64 	%fd113, [%rd42+28672];
	add.f64 	%fd342, %fd112, %fd113;
	add.s32 	%r276, %r276, 4096;
$L__BB18_36:
	setp.eq.s32 	%p12, %r42, 0;
	@%p12 bra 	$L__BB18_42;
	setp.lt.u32 	%p13, %r42, 4;
	@%p13 bra 	$L__BB18_39;
	cvt.u64.u32 	%rd43, %r276;
	add.s64 	%rd44, %rd104, %rd43;
	shl.b64 	%rd45, %rd44, 3;
	add.s64 	%rd46, %rd2, %rd45;
	ld.global.f64 	%fd115, [%rd46];
	add.f64 	%fd116, %fd342, %fd115;
	ld.global.f64 	%fd117, [%rd46+4096];
	add.f64 	%fd118, %fd116, %fd117;
	ld.global.f64 	%fd119, [%rd46+8192];
	add.f64 	%fd120, %fd118, %fd119;
	ld.global.f64 	%fd121, [%rd46+12288];
	add.f64 	%fd342, %fd120, %fd121;
	add.s32 	%r276, %r276, 2048;
$L__BB18_39:
	and.b32  	%r78, %r34, 3;
	setp.eq.s32 	%p14, %r78, 0;
	@%p14 bra 	$L__BB18_42;
	cvt.u64.u32 	%rd47, %r276;
	add.s64 	%rd48, %rd47, %rd103;
	shl.b64 	%rd49, %rd48, 3;
	add.s64 	%rd106, %rd2, %rd49;
	cvt.u16.u32 	%rs1, %r272;
	shr.u16 	%rs2, %rs1, 9;
	add.s16 	%rs3, %rs2, 1;
	cvt.u32.u16 	%r79, %rs3;
	and.b32  	%r80, %r79, 3;
	neg.s32 	%r279, %r80;
$L__BB18_41:
	.pragma "nounroll";
	ld.global.f64 	%fd122, [%rd106];
	add.f64 	%fd342, %fd342, %fd122;
	add.s64 	%rd106, %rd106, 4096;
	add.s32 	%r279, %r279, 1;
	setp.ne.s32 	%p15, %r279, 0;
	@%p15 bra 	$L__BB18_41;
$L__BB18_42:
	// begin inline asm
	mov.u32 %r81, %laneid;
	// end inline asm
	mov.b64 	%rd50, %fd342;
	mov.b64 	{%r83, %r88}, %rd50;
	mov.b32 	%r89, 1;
	mov.b32 	%r130, 31;
	mov.b32 	%r131, -1;
	// begin inline asm
	shfl.sync.down.b32 %r82, %r83, %r89, %r130, %r131;
	// end inline asm
	// begin inline asm
	shfl.sync.down.b32 %r87, %r88, %r89, %r130, %r131;
	// end inline asm
	mov.b64 	%rd51, {%r82, %r87};
	mov.b64 	%fd123, %rd51;
	setp.gt.s32 	%p16, %r81, 30;
	add.f64 	%fd124, %fd342, %fd123;
	selp.f64 	%fd125, %fd342, %fd124, %p16;
	mov.b64 	%rd52, %fd125;
	mov.b64 	{%r93, %r98}, %rd52;
	mov.b32 	%r99, 2;
	// begin inline asm
	shfl.sync.down.b32 %r92, %r93, %r99, %r130, %r131;
	// end inline asm
	// begin inline asm
	shfl.sync.down.b32 %r97, %r98, %r99, %r130, %r131;
	// end inline asm
	mov.b64 	%rd53, {%r92, %r97};
	mov.b64 	%fd126, %rd53;
	setp.gt.s32 	%p17, %r81, 29;
	add.f64 	%fd127, %fd125, %fd126;
	selp.f64 	%fd128, %fd125, %fd127, %p17;
	mov.b64 	%rd54, %fd128;
	mov.b64 	{%r103, %r108}, %rd54;
	mov.b32 	%r109, 4;
	// begin inline asm
	shfl.sync.down.b32 %r102, %r103, %r109, %r130, %r131;
	// end inline asm
	// begin inline asm
	shfl.sync.down.b32 %r107, %r108, %r109, %r130, %r131;
	// end inline asm
	mov.b64 	%rd55, {%r102, %r107};
	mov.b64 	%fd129, %rd55;
	setp.gt.s32 	%p18, %r81, 27;
	add.f64 	%fd130, %fd128, %fd129;
	selp.f64 	%fd131, %fd128, %fd130, %p18;
	mov.b64 	%rd56, %fd131;
	mov.b64 	{%r113, %r118}, %rd56;
	mov.b32 	%r119, 8;
	// begin inline asm
	shfl.sync.down.b32 %r112, %r113, %r119, %r130, %r131;
	// end inline asm
	// begin inline asm
	shfl.sync.down.b32 %r117, %r118, %r119, %r130, %r131;
	// end inline asm
	mov.b64 	%rd57, {%r112, %r117};
	mov.b64 	%fd132, %rd57;
	setp.gt.s32 	%p19, %r81, 23;
	add.f64 	%fd133, %fd131, %fd132;
	selp.f64 	%fd134, %fd131, %fd133, %p19;
	mov.b64 	%rd58, %fd134;
	mov.b64 	{%r123, %r128}, %rd58;
	mov.b32 	%r129, 16;
	// begin inline asm
	shfl.sync.down.b32 %r122, %r123, %r129, %r130, %r131;
	// end inline asm
	// begin inline asm
	shfl.sync.down.b32 %r127, %r128, %r129, %r130, %r131;
	// end inline asm
	mov.b64 	%rd59, {%r122, %r127};
	mov.b64 	%fd135, %rd59;
	setp.gt.s32 	%p20, %r81, 15;
	add.f64 	%fd37, %fd134, %fd135;
	selp.f64 	%fd343, %fd134, %fd37, %p20;
	setp.ne.s32 	%p21, %r81, 0;
	@%p21 bra 	$L__BB18_44;
	shr.u32 	%r132, %r27, 2;
	and.b32  	%r133, %r132, 248;
	mov.u32 	%r134, _ZZN3cub18CUB_300001_SM_10006detail6reduce18DeviceReduceKernelINS2_10policy_hubIdyN4cuda3std3__44plusIdEEE10Policy1000EN6thrust24THRUST_300001_SM_1000_NS10device_ptrIdEEyS9_dNS7_10__identityEEEvT0_PT3_T1_NS0_13GridEvenShareISK_EET2_T4_E12temp_storage;
	add.s32 	%r135, %r134, %r133;
	st.shared.f64 	[%r135+16], %fd37;
$L__BB18_44:
	bar.sync 	0;
	setp.ne.s32 	%p22, %r27, 0;
	@%p22 bra 	$L__BB18_46;
	ld.shared.f64 	%fd136, [_ZZN3cub18CUB_300001_SM_10006detail6reduce18DeviceReduceKernelINS2_10policy_hubIdyN4cuda3std3__44plusIdEEE10Policy1000EN6thrust24THRUST_300001_SM_1000_NS10device_ptrIdEEyS9_dNS7_10__identityEEEvT0_PT3_T1_NS0_13GridEvenShareISK_EET2_T4_E12temp_storage+24];
	add.f64 	%fd137, %fd343, %fd136;
	ld.shared.f64 	%fd138, [_ZZN3cub18CUB_300001_SM_10006detail6reduce18DeviceReduceKernelINS2_10policy_hubIdyN4cuda3std3__44plusIdEEE10Policy1000EN6thrust24THRUST_300001_SM_1000_NS10device_ptrIdEEyS9_dNS7_10__identityEEEvT0_PT3_T1_NS0_13GridEvenShareISK_EET2_T4_E12temp_storage+32];
	add.f64 	%fd139, %fd137, %fd138;
	ld.shared.f64 	%fd140, [_ZZN3cub18CUB_300001_SM_10006detail6reduce18DeviceReduceKernelINS2_10policy_hubIdyN4cuda3std3__44plusIdEEE10Policy1000EN6thrust24THRUST_300001_SM_1000_NS10device_ptrIdEEyS9_dNS7_10__identityEEEvT0_PT3_T1_NS0_13GridEvenShareISK_EET2_T4_E12temp_storage+40];
	add.f64 	%fd141, %fd139, %fd140;
	ld.shared.f64 	%fd142, [_ZZN3cub18CUB_300001_SM_10006detail6reduce18DeviceReduceKernelINS2_10policy_hubIdyN4cuda3std3__44plusIdEEE10Policy1000EN6thrust24THRUST_300001_SM_1000_NS10device_ptrIdEEyS9_dNS7_10__identityEEEvT0_PT3_T1_NS0_13GridEvenShareISK_EET2_T4_E12temp_storage+48];
	add.f64 	%fd143, %fd141, %fd142;
	ld.shared.f64 	%fd144, [_ZZN3cub18CUB_300001_SM_10006detail6reduce18DeviceReduceKernelINS2_10policy_hubIdyN4cuda3std3__44plusIdEEE10Policy1000EN6thrust24THRUST_300001_SM_1000_NS10device_ptrIdEEyS9_dNS7_10__identityEEEvT0_PT3_T1_NS0_13GridEvenShareISK_EET2_T4_E12temp_storage+56];
	add.f64 	%fd145, %fd143, %fd144;
	ld.shared.f64 	%fd146, [_ZZN3cub18CUB_300001_SM_10006detail6reduce18DeviceReduceKernelINS2_10policy_hubIdyN4cuda3std3__44plusIdEEE10Policy1000EN6thrust24THRUST_300001_SM_1000_NS10device_ptrIdEEyS9_dNS7_10__identityEEEvT0_PT3_T1_NS0_13GridEvenShareISK_EET2_T4_E12temp_storage+64];
	add.f64 	%fd147, %fd145, %fd146;
	ld.shared.f64 	%fd148, [_ZZN3cub18CUB_300001_SM_10006detail6reduce18DeviceReduceKernelINS2_10policy_hubIdyN4cuda3std3__44plusIdEEE10Policy1000EN6thrust24THRUST_300001_SM_1000_NS10device_ptrIdEEyS9_dNS7_10__identityEEEvT0_PT3_T1_NS0_13GridEvenShareISK_EET2_T4_E12temp_storage+72];
	add.f64 	%fd149, %fd147, %fd148;
	ld.shared.f64 	%fd150, [_ZZN3cub18CUB_300001_SM_10006detail6reduce18DeviceReduceKernelINS2_10policy_hubIdyN4cuda3std3__44plusIdEEE10Policy1000EN6thrust24THRUST_300001_SM_1000_NS10device_ptrIdEEyS9_dNS7_10__identityEEEvT0_PT3_T1_NS0_13GridEvenShareISK_EET2_T4_E12temp_storage+80];
	add.f64 	%fd151, %fd149, %fd150;
	ld.shared.f64 	%fd152, [_ZZN3cub18CUB_300001_SM_10006detail6reduce18DeviceReduceKernelINS2_10policy_hubIdyN4cuda3std3__44plusIdEEE10Policy1000EN6thrust24THRUST_300001_SM_1000_NS10device_ptrIdEEyS9_dNS7_10__identityEEEvT0_PT3_T1_NS0_13GridEvenShareISK_EET2_T4_E12temp_storage+88];
	add.f64 	%fd153, %fd151, %fd152;
	ld.shared.f64 	%fd154, [_ZZN3cub18CUB_300001_SM_10006detail6reduce18DeviceReduceKernelINS2_10policy_hubIdyN4cuda3std3__44plusIdEEE10Policy1000EN6thrust24THRUST_300001_SM_1000_NS10device_ptrIdEEyS9_dNS7_10__identityEEEvT0_PT3_T1_NS0_13GridEvenShareISK_EET2_T4_E12temp_storage+96];
	add.f64 	%fd155, %fd153, %fd154;
	ld.shared.f64 	%fd156, [_ZZN3cub18CUB_300001_SM_10006detail6reduce18DeviceReduceKernelINS2_10policy_hubIdyN4cuda3std3__44plusIdEEE10Policy1000EN6thrust24THRUST_300001_SM_1000_NS10device_ptrIdEEyS9_dNS7_10__identityEEEvT0_PT3_T1_NS0_13GridEvenShareISK_EET2_T4_E12temp_storage+104];
	add.f64 	%fd157, %fd155, %fd156;
	ld.shared.f64 	%fd158, [_ZZN3cub18CUB_300001_SM_10006detail6reduce18DeviceReduceKernelINS2_10policy_hubIdyN4cuda3std3__44plusIdEEE10Policy1000EN6thrust24THRUST_300001_SM_1000_NS10device_ptrIdEEyS9_dNS7_10__identityEEEvT0_PT3_T1_NS0_13GridEvenShareISK_EET2_T4_E12temp_storage+112];
	add.f64 	%fd159, %fd157, %fd158;
	ld.shared.f64 	%fd160, [_ZZN3cub18CUB_300001_SM_10006detail6reduce18DeviceReduceKernelINS2_10policy_hubIdyN4cuda3std3__44plusIdEEE10Policy1000EN6thrust24THRUST_300001_SM_1000_NS10device_ptrIdEEyS9_dNS7_10__identityEEEvT0_PT3_T1_NS0_13GridEvenShareISK_EET2_T4_E12temp_storage+120];
	add.f64 	%fd161, %fd159, %fd160;
	ld.shared.f64 	%fd162, [_ZZN3cub18CUB_300001_SM_10006detail6reduce18DeviceReduceKernelINS2_10policy_hubIdyN4cuda3std3__44plusIdEEE10Policy1000EN6thrust24THRUST_300001_SM_1000_NS10device_ptrIdEEyS9_dNS7_10__identityEEEvT0_PT3_T1_NS0_13GridEvenShareISK_EET2_T4_E12temp_storage+128];
	add.f64 	%fd163, %fd161, %fd162;
	ld.shared.f64 	%fd164, [_ZZN3cub18CUB_300001_SM_10006detail6reduce18DeviceReduceKernelINS2_10policy_hubIdyN4cuda3std3__44plusIdEEE10Policy1000EN6thrust24THRUST_300001_SM_1000_NS10device_ptrIdEEyS9_dNS7_10__identityEEEvT0_PT3_T1_NS0_13GridEvenShareISK_EET2_T4_E12temp_storage+136];
	add.f64 	%fd343, %fd163, %fd164;
$L__BB18_46:
	mov.u32 	%r263, %tid.x;
	setp.ne.s32 	%p64, %r263, 0;
	@%p64 bra 	$L__BB18_48;
	ld.param.u64 	%rd100, [_ZN3cub18CUB_300001_SM_10006detail6reduce18DeviceReduceKernelINS2_10policy_hubIdyN4cuda3std3__44plusIdEEE10Policy1000EN6thrust24THRUST_300001_SM_1000_NS10device_ptrIdEEyS9_dNS7_10__identityEEEvT0_PT3_T1_NS0_13GridEvenShareISK_EET2_T4__param_1];
	cvta.to.global.u64 	%rd97, %rd100;
	mul.wide.u32 	%rd98, %r2, 8;
	add.s64 	%rd99, %rd97, %rd98;
	st.global.f64 	[%rd99], %fd343;
$L__BB18_48:
	ret;

}
	// .globl	_ZN3cub18CUB_300001_SM_10006detail6reduce28DeviceReduceSingleTileKernelINS2_10policy_hubIdyN4cuda3std3__44plusIdEEE10Policy1000EPdSC_iS9_ddNS7_10__identityEEEvT0_T1_T2_T3_T4_T6_
.visible .entry _ZN3cub18CUB_300001_SM_10006detail6reduce28DeviceReduceSingleTileKernelINS2_10policy_hubIdyN4cuda3std3__44plusIdEEE10Policy1000EPdSC_iS9_ddNS7_10__identityEEEvT0_T1_T2_T3_T4_T6_(
	.param .u64 .ptr .align 1 _ZN3cub18CUB_300001_SM_10006detail6reduce28DeviceReduceSingleTileKernelINS2_10policy_hubIdyN4cuda3std3__44plusIdEEE10Policy1000EPdSC_iS9_ddNS7_10__identityEEEvT0_T1_T2_T3_T4_T6__param_0,
	.param .u64 .ptr .align 1 _ZN3cub18CUB_300001_SM_10006detail6reduce28DeviceReduceSingleTileKernelINS2_10policy_hubIdyN4cuda3std3__44plusIdEEE10Policy1000EPdSC_iS9_ddNS7_10__identityEEEvT0_T1_T2_T3_T4_T6__param_1,
	.param .u32 _ZN3cub18CUB_300001_SM_10006detail6reduce28DeviceReduceSingleTileKernelINS2_10policy_hubIdyN4cuda3std3__44plusIdEEE10Policy1000EPdSC_iS9_ddNS7_10__identityEEEvT0_T1_T2_T3_T4_T6__param_2,
	.param .align 1 .b8 _ZN3cub18CUB_300001_SM_10006detail6reduce28DeviceReduceSingleTileKernelINS2_10policy_hubIdyN4cuda3std3__44plusIdEEE10Policy1000EPdSC_iS9_ddNS7_10__identityEEEvT0_T1_T2_T3_T4_T6__param_3[1],
	.param .f64 _ZN3cub18CUB_300001_SM_10006detail6reduce28DeviceReduceSingleTileKernelINS2_10policy_hubIdyN4cuda3std3__44plusIdEEE10Policy1000EPdSC_iS9_ddNS7_10__identityEEEvT0_T1_T2_T3_T4_T6__param_4,
	.param .align 1 .b8 _ZN3cub18CUB_300001_SM_10006detail6reduce28DeviceReduceSingleTileKernelINS2_10policy_hubIdyN4cuda3std3__44plusIdEEE10Policy1000EPdSC_iS9_ddNS7_10__identityEEEvT0_T1_T2_T3_T4_T6__param_5[1]
)
.maxntid 512
.minnctapersm 1
{
	.reg .pred 	%p<58>;
	.reg .b32 	%r<238>;
	.reg .b64 	%rd<104>;
	.reg .b64 	%fd<232>;
	// demoted variable
	.shared .align 8 .b8 _ZZN3cub18CUB_300001_SM_10006detail6reduce28DeviceReduceSingleTileKernelINS2_10policy_hubIdyN4cuda3std3__44plusIdEEE10Policy1000EPdSC_iS9_ddNS7_10__identityEEEvT0_T1_T2_T3_T4_T6_E12temp_storage[152];
	ld.param.u64 	%rd8, [_ZN3cub18CUB_300001_SM_10006detail6reduce28DeviceReduceSingleTileKernelINS2_10policy_hubIdyN4cuda3std3__44plusIdEEE10Policy1000EPdSC_iS9_ddNS7_10__identityEEEvT0_T1_T2_T3_T4_T6__param_0];
	ld.param.u64 	%rd9, [_ZN3cub18CUB_300001_SM_10006detail6reduce28DeviceReduceSingleTileKernelINS2_10policy_hubIdyN4cuda3std3__44plusIdEEE10Policy1000EPdSC_iS9_ddNS7_10__identityEEEvT0_T1_T2_T3_T4_T6__param_1];
	ld.param.u32 	%r34, [_ZN3cub18CUB_300001_SM_10006detail6reduce28DeviceReduceSingleTileKernelINS2_10policy_hubIdyN4cuda3std3__44plusIdEEE10Policy1000EPdSC_iS9_ddNS7_10__identityEEEvT0_T1_T2_T3_T4_T6__param_2];
	ld.param.f64 	%fd30, [_ZN3cub18CUB_300001_SM_10006detail6reduce28DeviceReduceSingleTileKernelINS2_10policy_hubIdyN4cuda3std3__44plusIdEEE10Policy1000EPdSC_iS9_ddNS7_10__identityEEEvT0_T1_T2_T3_T4_T6__param_4];
	cvta.to.global.u64 	%rd1, %rd9;
	setp.ne.s32 	%p1, %r34, 0;
	@%p1 bra 	$L__BB19_3;
	mov.u32 	%r224, %tid.x;
	setp.ne.s32 	%p57, %r224, 0;
	@%p57 bra 	$L__BB19_39;
	st.global.f64 	[%rd1], %fd30;
	bra.uni 	$L__BB19_39;
$L__BB19_3:
	setp.gt.s32 	%p2, %r34, 3583;
	@%p2 bra 	$L__BB19_21;
	mov.u32 	%r1, %tid.x;
	setp.ge.s32 	%p19, %r1, %r34;
	mov.f64 	%fd223, 0d0000000000000000;
	mov.u32 	%r228, %r1;
	@%p19 bra 	$L__BB19_6;
	mul.wide.u32 	%rd69, %r1, 8;
	add.s64 	%rd68, %rd8, %rd69;
	// begin inline asm
	ld.global.nc.u64 %rd67, [%rd68];
	// end inline asm
	mov.b64 	%fd223, %rd67;
	add.s32 	%r228, %r1, 512;
$L__BB19_6:
	setp.ge.s32 	%p20, %r228, %r34;
	@%p20 bra 	$L__BB19_12;
	not.b32 	%r100, %r228;
	add.s32 	%r4, %r34, %r100;
	and.b32  	%r101, %r4, 1536;
	setp.eq.s32 	%p21, %r101, 1536;
	@%p21 bra 	$L__BB19_10;
	mul.wide.u32 	%rd70, %r228, 8;
	add.s64 	%rd102, %rd8, %rd70;
	shr.u32 	%r102, %r4, 9;
	add.s32 	%r103, %r102, 1;
	and.b32  	%r104, %r103, 3;
	neg.s32 	%r226, %r104;
$L__BB19_9:
	.pragma "nounroll";
	// begin inline asm
	ld.global.nc.u64 %rd71, [%rd102];
	// end inline asm
	mov.b64 	%fd109, %rd71;
	add.f64 	%fd223, %fd223, %fd109;
	add.s32 	%r228, %r228, 512;
	add.s64 	%rd102, %rd102, 4096;
	add.s32 	%r226, %r226, 1;
	setp.ne.s32 	%p22, %r226, 0;
	@%p22 bra 	$L__BB19_9;
$L__BB19_10:
	setp.lt.u32 	%p23, %r4, 1536;
	@%p23 bra 	$L__BB19_12;
$L__BB19_11:
	mul.wide.s32 	%rd81, %r228, 8;
	add.s64 	%rd74, %rd8, %rd81;
	// begin inline asm
	ld.global.nc.u64 %rd73, [%rd74];
	// end inline asm
	mov.b64 	%fd110, %rd73;
	add.f64 	%fd111, %fd223, %fd110;
	add.s64 	%rd76, %rd74, 4096;
	// begin inline asm
	ld.global.nc.u64 %rd75, [%rd76];
	// end inline asm
	mov.b64 	%fd112, %rd75;
	add.f64 	%fd113, %fd111, %fd112;
	add.s64 	%rd78, %rd74, 8192;
	// begin inline asm
	ld.global.nc.u64 %rd77, [%rd78];
	// end inline asm
	mov.b64 	%fd114, %rd77;
	add.f64 	%fd115, %fd113, %fd114;
	add.s64 	%rd80, %rd74, 12288;
	// begin inline asm
	ld.global.nc.u64 %rd79, [%rd80];
	// end inline asm
	mov.b64 	%fd116, %rd79;
	add.f64 	%fd223, %fd115, %fd116;
	add.s32 	%r228, %r228, 2048;
	setp.lt.s32 	%p24, %r228, %r34;
	@%p24 bra 	$L__BB19_11;
$L__BB19_12:
	setp.lt.s32 	%p25, %r34, 512;
	@%p25 bra 	$L__BB19_17;
	// begin inline asm
	mov.u32 %r168, %laneid;
	// end inline asm
	mov.b64 	%rd92, %fd223;
	mov.b64 	{%r170, %r175}, %rd92;
	mov.b32 	%r176, 1;
	mov.b32 	%r217, 31;
	mov.b32 	%r218, -1;
	// begin inline asm
	shfl.sync.down.b32 %r169, %r170, %r176, %r217, %r218;
	// end inline asm
	// begin inline asm
	shfl.sync.down.b32 %r174, %r175, %r176, %r217, %r218;
	// end inline asm
	mov.b64 	%rd93, {%r169, %r174};
	mov.b64 	%fd175, %rd93;
	setp.gt.s32 	%p49, %r168, 30;
	add.f64 	%fd176, %fd223, %fd175;
	selp.f64 	%fd177, %fd223, %fd176, %p49;
	mov.b64 	%rd94, %fd177;
	mov.b64 	{%r180, %r185}, %rd94;
	mov.b32 	%r186, 2;
	// begin inline asm
	shfl.sync.down.b32 %r179, %r180, %r186, %r217, %r218;
	// end inline asm
	// begin inline asm
	shfl.sync.down.b32 %r184, %r185, %r186, %r217, %r218;
	// end inline asm
	mov.b64 	%rd95, {%r179, %r184};
	mov.b64 	%fd178, %rd95;
	setp.gt.s32 	%p50, %r168, 29;
	add.f64 	%fd179, %fd177, %fd178;
	selp.f64 	%fd180, %fd177, %fd179, %p50;
	mov.b64 	%rd96, %fd180;
	mov.b64 	{%r190, %r195}, %rd96;
	mov.b32 	%r196, 4;
	// begin inline asm
	shfl.sync.down.b32 %r189, %r190, %r196, %r217, %r218;
	// end inline asm
	// begin inline asm
	shfl.sync.down.b32 %r194, %r195, %r196, %r217, %r218;
	// end inline asm
	mov.b64 	%rd97, {%r189, %r194};
	mov.b64 	%fd181, %rd97;
	setp.gt.s32 	%p51, %r168, 27;
	add.f64 	%fd182, %fd180, %fd181;
	selp.f64 	%fd183, %fd180, %fd182, %p51;
	mov.b64 	%rd98, %fd183;
	mov.b64 	{%r200, %r205}, %rd98;
	mov.b32 	%r206, 8;
	// begin inline asm
	shfl.sync.down.b32 %r199, %r200, %r206, %r217, %r218;
	// end inline asm
	// begin inline asm
	shfl.sync.down.b32 %r204, %r205, %r206, %r217, %r218;
	// end inline asm
	mov.b64 	%rd99, {%r199, %r204};
	mov.b64 	%fd184, %rd99;
	setp.gt.s32 	%p52, %r168, 23;
	add.f64 	%fd185, %fd183, %fd184;
	selp.f64 	%fd186, %fd183, %fd185, %p52;
	mov.b64 	%rd100, %fd186;
	mov.b64 	{%r210, %r215}, %rd100;
	mov.b32 	%r216, 16;
	// begin inline asm
	shfl.sync.down.b32 %r209, %r210, %r216, %r217, %r218;
	// end inline asm
	// begin inline asm
	shfl.sync.down.b32 %r214, %r215, %r216, %r217, %r218;
	// end inline asm
	mov.b64 	%rd101, {%r209, %r214};
	mov.b64 	%fd187, %rd101;
	setp.gt.s32 	%p53, %r168, 15;
	add.f64 	%fd10, %fd186, %fd187;
	selp.f64 	%fd231, %fd186, %fd10, %p53;
	setp.ne.s32 	%p54, %r168, 0;
	@%p54 bra 	$L__BB19_15;
	shr.u32 	%r219, %r1, 2;
	and.b32  	%r220, %r219, 248;
	mov.u32 	%r221, _ZZN3cub18CUB_300001_SM_10006detail6reduce28DeviceReduceSingleTileKernelINS2_10policy_hubIdyN4cuda3std3__44plusIdEEE10Policy1000EPdSC_iS9_ddNS7_10__identityEEEvT0_T1_T2_T3_T4_T6_E12temp_storage;
	add.s32 	%r222, %r221, %r220;
	st.shared.f64 	[%r222+16], %fd10;
$L__BB19_15:
	bar.sync 	0;
	setp.ne.s32 	%p55, %r1, 0;
	@%p55 bra 	$L__BB19_37;
	ld.shared.f64 	%fd188, [_ZZN3cub18CUB_300001_SM_10006detail6reduce28DeviceReduceSingleTileKernelINS2_10policy_hubIdyN4cuda3std3__44plusIdEEE10Policy1000EPdSC_iS9_ddNS7_10__identityEEEvT0_T1_T2_T3_T4_T6_E12temp_storage+24];
	add.f64 	%fd189, %fd231, %fd188;
	ld.shared.f64 	%fd190, [_ZZN3cub18CUB_300001_SM_10006detail6reduce28DeviceReduceSingleTileKernelINS2_10policy_hubIdyN4cuda3std3__44plusIdEEE10Policy1000EPdSC_iS9_ddNS7_10__identityEEEvT0_T1_T2_T3_T4_T6_E12temp_storage+32];
	add.f64 	%fd191, %fd189, %fd190;
	ld.shared.f64 	%fd192, [_ZZN3cub18CUB_300001_SM_10006detail6reduce28DeviceReduceSingleTileKernelINS2_10policy_hubIdyN4cuda3std3__44plusIdEEE10Policy1000EPdSC_iS9_ddNS7_10__identityEEEvT0_T1_T2_T3_T4_T6_E12temp_storage+40];
	add.f64 	%fd193, %fd191, %fd192;
	ld.shared.f64 	%fd194, [_ZZN3cub18CUB_300001_SM_10006detail6reduce28DeviceReduceSingleTileKernelINS2_10policy_hubIdyN4cuda3std3__44plusIdEEE10Policy1000EPdSC_iS9_ddNS7_10__identityEEEvT0_T1_T2_T3_T4_T6_E12temp_storage+48];
	add.f64 	%fd195, %fd193, %fd194;
	ld.shared.f64 	%fd196, [_ZZN3cub18CUB_300001_SM_10006detail6reduce28DeviceReduceSingleTileKernelINS2_10policy_hubIdyN4cuda3std3__44plusIdEEE10Policy1000EPdSC_iS9_ddNS7_10__identityEEEvT0_T1_T2_T3_T4_T6_E12temp_storage+56];
	add.f64 	%fd197, %fd195, %fd196;
	ld.shared.f64 	%fd198, [_ZZN3cub18CUB_300001_SM_10006detail6reduce28DeviceReduceSingleTileKernelINS2_10policy_hubIdyN4cuda3std3__44plusIdEEE10Policy1000EPdSC_iS9_ddNS7_10__identityEEEvT0_T1_T2_T3_T4_T6_E12temp_storage+64];
	add.f64 	%fd199, %fd197, %fd198;
	ld.shared.f64 	%fd200, [_ZZN3cub18CUB_300001_SM_10006detail6reduce28DeviceReduceSingleTileKernelINS2_10policy_hubIdyN4cuda3std3__44plusIdEEE10Policy1000EPdSC_iS9_ddNS7_10__identityEEEvT0_T1_T2_T3_T4_T6_E12temp_storage+72];
	add.f64 	%fd201, %fd199, %fd200;
	ld.shared.f64 	%fd202, [_ZZN3cub18CUB_300001_SM_10006detail6reduce28DeviceReduceSingleTileKernelINS2_10policy_hubIdyN4cuda3std3__44plusIdEEE10Policy1000EPdSC_iS9_ddNS7_10__identityEEEvT0_T1_T2_T3_T4_T6_E12temp_storage+80];
	add.f64 	%fd203, %fd201, %fd202;
	ld.shared.f64 	%fd204, [_ZZN3cub18CUB_300001_SM_10006detail6reduce28DeviceReduceSingleTileKernelINS2_10policy_hubIdyN4cuda3std3__44plusIdEEE10Policy1000EPdSC_iS9_ddNS7_10__identityEEEvT0_T1_T2_T3_T4_T6_E12temp_storage+88];
	add.f64 	%fd205, %fd203, %fd204;
	ld.shared.f64 	%fd206, [_ZZN3cub18CUB_300001_SM_10006detail6reduce28DeviceReduceSingleTileKernelINS2_10policy_hubIdyN4cuda3std3__44plusIdEEE10Policy1000EPdSC_iS9_ddNS7_10__identityEEEvT0_T1_T2_T3_T4_T6_E12temp_storage+96];
	add.f64 	%fd207, %fd205, %fd206;
	ld.shared.f64 	%fd208, [_ZZN3cub18CUB_300001_SM_10006detail6reduce28DeviceReduceSingleTileKernelINS2_10policy_hubIdyN4cuda3std3__44plusIdEEE10Policy1000EPdSC_iS9_ddNS7_10__identityEEEvT0_T1_T2_T3_T4_T6_E12temp_storage+104];
	add.f64 	%fd209, %fd207, %fd208;
	ld.shared.f64 	%fd210, [_ZZN3cub18CUB_300001_SM_10006detail6reduce28DeviceReduceSingleTileKernelINS2_10policy_hubIdyN4cuda3std3__44plusIdEEE10Policy1000EPdSC_iS9_ddNS7_10__identityEEEvT0_T1_T2_T3_T4_T6_E12temp_storage+112];
	add.f64 	%fd211, %fd209, %fd210;
	ld.shared.f64 	%fd212, [_ZZN3cub18CUB_300001_SM_10006detail6reduce28DeviceReduceSingleTileKernelINS2_10policy_hubIdyN4cuda3std3__44plusIdEEE10Policy1000EPdSC_iS9_ddNS7_10__identityEEEvT0_T1_T2_T3_T4_T6_E12temp_storage+120];
	add.f64 	%fd213, %fd211, %fd212;
	ld.shared.f64 	%fd214, [_ZZN3cub18CUB_300001_SM_10006detail6reduce28DeviceReduceSingleTileKernelINS2_10policy_hubIdyN4cuda3std3__44plusIdEEE10Policy1000EPdSC_iS9_ddNS7_10__identityEEEvT0_T1_T2_T3_T4_T6_E12temp_storage+128];
	add.f64 	%fd215, %fd213, %fd214;
	ld.shared.f64 	%fd216, [_ZZN3cub18CUB_300001_SM_10006detail6reduce28DeviceReduceSingleTileKernelINS2_10policy_hubIdyN4cuda3std3__44plusIdEEE10Policy1000EPdSC_iS9_ddNS7_10__identityEEEvT0_T1_T2_T3_T4_T6_E12temp_storage+136];
	add.f64 	%fd231, %fd215, %fd216;
	bra.uni 	$L__BB19_37;
$L__BB19_17:
	// begin inline asm
	mov.u32 %r105, %laneid;
	// end inline asm
	and.b32  	%r156, %r1, 992;
	add.s32 	%r157, %r156, 32;
	setp.gt.s32 	%p26, %r157, %r34;
	not.b32 	%r158, %r156;
	add.s32 	%r159, %r34, %r158;
	selp.b32 	%r154, %r159, 31, %p26;
	mov.b64 	%rd82, %fd223;
	mov.b64 	{%r107, %r112}, %rd82;
	mov.b32 	%r113, 1;
	mov.b32 	%r155, -1;
	// begin inline asm
	shfl.sync.down.b32 %r106, %r107, %r113, %r154, %r155;
	// end inline asm
	// begin inline asm
	shfl.sync.down.b32 %r111, %r112, %r113, %r154, %r155;
	// end inline asm
	mov.b64 	%rd83, {%r106, %r111};
	mov.b64 	%fd117, %rd83;
	setp.lt.s32 	%p27, %r105, %r154;
	add.f64 	%fd118, %fd223, %fd117;
	selp.f64 	%fd119, %fd118, %fd223, %p27;
	mov.b64 	%rd84, %fd119;
	mov.b64 	{%r117, %r122}, %rd84;
	mov.b32 	%r123, 2;
	// begin inline asm
	shfl.sync.down.b32 %r116, %r117, %r123, %r154, %r155;
	// end inline asm
	// begin inline asm
	shfl.sync.down.b32 %r121, %r122, %r123, %r154, %r155;
	// end inline asm
	mov.b64 	%rd85, {%r116, %r121};
	mov.b64 	%fd120, %rd85;
	add.s32 	%r160, %r105, 2;
	setp.gt.s32 	%p28, %r160, %r154;
	add.f64 	%fd121, %fd119, %fd120;
	selp.f64 	%fd122, %fd119, %fd121, %p28;
	mov.b64 	%rd86, %fd122;
	mov.b64 	{%r127, %r132}, %rd86;
	mov.b32 	%r133, 4;
	// begin inline asm
	shfl.sync.down.b32 %r126, %r127, %r133, %r154, %r155;
	// end inline asm
	// begin inline asm
	shfl.sync.down.b32 %r131, %r132, %r133, %r154, %r155;
	// end inline asm
	mov.b64 	%rd87, {%r126, %r131};
	mov.b64 	%fd123, %rd87;
	add.s32 	%r161, %r105, 4;
	setp.gt.s32 	%p29, %r161, %r154;
	add.f64 	%fd124, %fd122, %fd123;
	selp.f64 	%fd125, %fd122, %fd124, %p29;
	mov.b64 	%rd88, %fd125;
	mov.b64 	{%r137, %r142}, %rd88;
	mov.b32 	%r143, 8;
	// begin inline asm
	shfl.sync.down.b32 %r136, %r137, %r143, %r154, %r155;
	// end inline asm
	// begin inline asm
	shfl.sync.down.b32 %r141, %r142, %r143, %r154, %r155;
	// end inline asm
	mov.b64 	%rd89, {%r136, %r141};
	mov.b64 	%fd126, %rd89;
	add.s32 	%r162, %r105, 8;
	setp.gt.s32 	%p30, %r162, %r154;
	add.f64 	%fd127, %fd125, %fd126;
	selp.f64 	%fd128, %fd125, %fd127, %p30;
	mov.b64 	%rd90, %fd128;
	mov.b64 	{%r147, %r152}, %rd90;
	mov.b32 	%r153, 16;
	// begin inline asm
	shfl.sync.down.b32 %r146, %r147, %r153, %r154, %r155;
	// end inline asm
	// begin inline asm
	shfl.sync.down.b32 %r151, %r152, %r153, %r154, %r155;
	// end inline asm
	mov.b64 	%rd91, {%r146, %r151};
	mov.b64 	%fd129, %rd91;
	add.s32 	%r163, %r105, 16;
	setp.gt.s32 	%p31, %r163, %r154;
	add.f64 	%fd130, %fd128, %fd129;
	selp.f64 	%fd231, %fd128, %fd130, %p31;
	setp.ne.s32 	%p32, %r105, 0;
	@%p32 bra 	$L__BB19_19;
	shr.u32 	%r164, %r1, 2;
	and.b32  	%r165, %r164, 248;
	mov.u32 	%r166, _ZZN3cub18CUB_300001_SM_10006detail6reduce28DeviceReduceSingleTileKernelINS2_10policy_hubIdyN4cuda3std3__44plusIdEEE10Policy1000EPdSC_iS9_ddNS7_10__identityEEEvT0_T1_T2_T3_T4_T6_E12temp_storage;
	add.s32 	%r167, %r166, %r165;
	st.shared.f64 	[%r167+16], %fd231;
$L__BB19_19:
	bar.sync 	0;
	setp.ne.s32 	%p33, %r1, 0;
	@%p33 bra 	$L__BB19_37;
	setp.gt.s32 	%p34, %r34, 32;
	ld.shared.f64 	%fd131, [_ZZN3cub18CUB_300001_SM_10006detail6reduce28DeviceReduceSingleTileKernelINS2_10policy_hubIdyN4cuda3std3__44plusIdEEE10Policy1000EPdSC_iS9_ddNS7_10__identityEEEvT0_T1_T2_T3_T4_T6_E12temp_storage+24];
	add.f64 	%fd132, %fd231, %fd131;
	selp.f64 	%fd133, %fd132, %fd231, %p34;
	setp.gt.s32 	%p35, %r34, 64;
	ld.shared.f64 	%fd134, [_ZZN3cub18CUB_300001_SM_10006detail6reduce28DeviceReduceSingleTileKernelINS2_10policy_hubIdyN4cuda3std3__44plusIdEEE10Policy1000EPdSC_iS9_ddNS7_10__identityEEEvT0_T1_T2_T3_T4_T6_E12temp_storage+32];
	add.f64 	%fd135, %fd134, %fd133;
	selp.f64 	%fd136, %fd135, %fd133, %p35;
	setp.gt.s32 	%p36, %r34, 96;
	ld.shared.f64 	%fd137, [_ZZN3cub18CUB_300001_SM_10006detail6reduce28DeviceReduceSingleTileKernelINS2_10policy_hubIdyN4cuda3std3__44plusIdEEE10Policy1000EPdSC_iS9_ddNS7_10__identityEEEvT0_T1_T2_T3_T4_T6_E12temp_storage+40];
	add.f64 	%fd138, %fd137, %fd136;
	selp.f64 	%fd139, %fd138, %fd136, %p36;
	setp.gt.s32 	%p37, %r34, 128;
	ld.shared.f64 	%fd140, [_ZZN3cub18CUB_300001_SM_10006detail6reduce28DeviceReduceSingleTileKernelINS2_10policy_hubIdyN4cuda3std3__44plusIdEEE10Policy1000EPdSC_iS9_ddNS7_10__identityEEEvT0_T1_T2_T3_T4_T6_E12temp_storage+48];
	add.f64 	%fd141, %fd140, %fd139;
	selp.f64 	%fd142, %fd141, %fd139, %p37;
	setp.gt.s32 	%p38, %r34, 160;
	ld.shared.f64 	%fd143, [_ZZN3cub18CUB_300001_SM_10006detail6reduce28DeviceReduceSingleTileKernelINS2_10policy_hubIdyN4cuda3std3__44plusIdEEE10Policy1000EPdSC_iS9_ddNS7_10__identityEEEvT0_T1_T2_T3_T4_T6_E12temp_storage+56];
	add.f64 	%fd144, %fd143, %fd142;
	selp.f64 	%fd145, %fd144, %fd142, %p38;
	setp.gt.s32 	%p39, %r34, 192;
	ld.shared.f64 	%fd146, [_ZZN3cub18CUB_300001_SM_10006detail6reduce28DeviceReduceSingleTileKernelINS2_10policy_hubIdyN4cuda3std3__44plusIdEEE10Policy1000EPdSC_iS9_ddNS7_10__identityEEEvT0_T1_T2_T3_T4_T6_E12temp_storage+64];
	add.f64 	%fd147, %fd146, %fd145;
	selp.f64 	%fd148, %fd147, %fd145, %p39;
	setp.gt.s32 	%p40, %r34, 224;
	ld.shared.f64 	%fd149, [_ZZN3cub18CUB_300001_SM_10006detail6reduce28DeviceReduceSingleTileKernelINS2_10policy_hubIdyN4cuda3std3__44plusIdEEE10Policy1000EPdSC_iS9_ddNS7_10__identityEEEvT0_T1_T2_T3_T4_T6_E12temp_storage+72];
	add.f64 	%fd150, %fd149, %fd148;
	selp.f64 	%fd151, %fd150, %fd148, %p40;
	setp.gt.s32 	%p41, %r34, 256;
	ld.shared.f64 	%fd152, [_ZZN3cub18CUB_300001_SM_10006detail6reduce28DeviceReduceSingleTileKernelINS2_10policy_hubIdyN4cuda3std3__44plusIdEEE10Policy1000EPdSC_iS9_ddNS7_10__identityEEEvT0_T1_T2_T3_T4_T6_E12temp_storage+80];
	add.f64 	%fd153, %fd152, %fd151;
	selp.f64 	%fd154, %fd153, %fd151, %p41;
	setp.gt.s32 	%p42, %r34, 288;
	ld.shared.f64 	%fd155, [_ZZN3cub18CUB_300001_SM_10006detail6reduce28DeviceReduceSingleTileKernelINS2_10policy_hubIdyN4cuda3std3__44plusIdEEE10Policy1000EPdSC_iS9_ddNS7_10__identityEEEvT0_T1_T2_T3_T4_T6_E12temp_storage+88];
	add.f64 	%fd156, %fd155, %fd154;
	selp.f64 	%fd157, %fd156, %fd154, %p42;
	setp.gt.s32 	%p43, %r34, 320;
	ld.shared.f64 	%fd158, [_ZZN3cub18CUB_300001_SM_10006detail6reduce28DeviceReduceSingleTileKernelINS2_10policy_hubIdyN4cuda3std3__44plusIdEEE10Policy1000EPdSC_iS9_ddNS7_10__identityEEEvT0_T1_T2_T3_T4_T6_E12temp_storage+96];
	add.f64 	%fd159, %fd158, %fd157;
	selp.f64 	%fd160, %fd159, %fd157, %p43;
	setp.gt.s32 	%p44, %r34, 352;
	ld.shared.f64 	%fd161, [_ZZN3cub18CUB_300001_SM_10006detail6reduce28DeviceReduceSingleTileKernelINS2_10policy_hubIdyN4cuda3std3__44plusIdEEE10Policy1000EPdSC_iS9_ddNS7_10__identityEEEvT0_T1_T2_T3_T4_T6_E12temp_storage+104];
	add.f64 	%fd162, %fd161, %fd160;
	selp.f64 	%fd163, %fd162, %fd160, %p44;
	setp.gt.s32 	%p45, %r34, 384;
	ld.shared.f64 	%fd164, [_ZZN3cub18CUB_300001_SM_10006detail6reduce28DeviceReduceSingleTileKernelINS2_10policy_hubIdyN4cuda3std3__44plusIdEEE10Policy1000EPdSC_iS9_ddNS7_10__identityEEEvT0_T1_T2_T3_T4_T6_E12temp_storage+112];
	add.f64 	%fd165, %fd164, %fd163;
	selp.f64 	%fd166, %fd165, %fd163, %p45;
	setp.gt.s32 	%p46, %r34, 416;
	ld.shared.f64 	%fd167, [_ZZN3cub18CUB_300001_SM_10006detail6reduce28DeviceReduceSingleTileKernelINS2_10policy_hubIdyN4cuda3std3__44plusIdEEE10Policy1000EPdSC_iS9_ddNS7_10__identityEEEvT0_T1_T2_T3_T4_T6_E12temp_storage+120];
	add.f64 	%fd168, %fd167, %fd166;
	selp.f64 	%fd169, %fd168, %fd166, %p46;
	setp.gt.s32 	%p47, %r34, 448;
	ld.shared.f64 	%fd170, [_ZZN3cub18CUB_300001_SM_10006detail6reduce28DeviceReduceSingleTileKernelINS2_10policy_hubIdyN4cuda3std3__44plusIdEEE10Policy1000EPdSC_iS9_ddNS7_10__identityEEEvT0_T1_T2_T3_T4_T6_E12temp_storage+128];
	add.f64 	%fd171, %fd170, %fd169;
	selp.f64 	%fd172, %fd171, %fd169, %p47;
	setp.gt.s32 	%p48, %r34, 480;
	ld.shared.f64 	%fd173, [_ZZN3cub18CUB_300001_SM_10006detail6reduce28DeviceReduceSingleTileKernelINS2_10policy_hubIdyN4cuda3std3__44plusIdEEE10Policy1000EPdSC_iS9_ddNS7_10__identityEEEvT0_T1_T2_T3_T4_T6_E12temp_storage+136];
	add.f64 	%fd174, %fd173, %fd172;
	selp.f64 	%fd231, %fd174, %fd172, %p48;
	bra.uni 	$L__BB19_37;
$L__BB19_21:
	mov.u32 	%r13, %tid.x;
	mul.wide.u32 	%rd24, %r13, 8;
	add.s64 	%rd11, %rd8, %rd24;
	// begin inline asm
	ld.global.nc.u64 %rd10, [%rd11];
	// end inline asm
	mov.b64 	%fd31, %rd10;
	add.s64 	%rd13, %rd11, 4096;
	// begin inline asm
	ld.global.nc.u64 %rd12, [%rd13];
	// end inline asm
	mov.b64 	%fd32, %rd12;
	add.s64 	%rd15, %rd11, 8192;
	// begin inline asm
	ld.global.nc.u64 %rd14, [%rd15];
	// end inline asm
	mov.b64 	%fd33, %rd14;
	add.s64 	%rd17, %rd11, 12288;
	// begin inline asm
	ld.global.nc.u64 %rd16, [%rd17];
	// end inline asm
	mov.b64 	%fd34, %rd16;
	add.s64 	%rd19, %rd11, 16384;
	// begin inline asm
	ld.global.nc.u64 %rd18, [%rd19];
	// end inline asm
	mov.b64 	%fd35, %rd18;
	add.s64 	%rd21, %rd11, 20480;
	// begin inline asm
	ld.global.nc.u64 %rd20, [%rd21];
	// end inline asm
	mov.b64 	%fd36, %rd20;
	add.s64 	%rd23, %rd11, 24576;
	// begin inline asm
	ld.global.nc.u64 %rd22, [%rd23];
	// end inline asm
	mov.b64 	%fd37, %rd22;
	add.f64 	%fd38, %fd31, %fd32;
	add.f64 	%fd39, %fd38, %fd33;
	add.f64 	%fd40, %fd39, %fd34;
	add.f64 	%fd41, %fd40, %fd35;
	add.f64 	%fd42, %fd41, %fd36;
	add.f64 	%fd230, %fd42, %fd37;
	setp.lt.u32 	%p3, %r34, 7168;
	mov.b32 	%r231, 3584;
	@%p3 bra 	$L__BB19_25;
	add.s32 	%r14, %r34, -3584;
	mov.b32 	%r231, 3584;
$L__BB19_23:
	add.s32 	%r37, %r231, %r13;
	mul.wide.u32 	%rd39, %r37, 8;
	add.s64 	%rd26, %rd8, %rd39;
	// begin inline asm
	ld.global.nc.u64 %rd25, [%rd26];
	// end inline asm
	mov.b64 	%fd43, %rd25;
	add.s64 	%rd28, %rd26, 4096;
	// begin inline asm
	ld.global.nc.u64 %rd27, [%rd28];
	// end inline asm
	mov.b64 	%fd44, %rd27;
	add.s64 	%rd30, %rd26, 8192;
	// begin inline asm
	ld.global.nc.u64 %rd29, [%rd30];
	// end inline asm
	mov.b64 	%fd45, %rd29;
	add.s64 	%rd32, %rd26, 12288;
	// begin inline asm
	ld.global.nc.u64 %rd31, [%rd32];
	// end inline asm
	mov.b64 	%fd46, %rd31;
	add.s64 	%rd34, %rd26, 16384;
	// begin inline asm
	ld.global.nc.u64 %rd33, [%rd34];
	// end inline asm
	mov.b64 	%fd47, %rd33;
	add.s64 	%rd36, %rd26, 20480;
	// begin inline asm
	ld.global.nc.u64 %rd35, [%rd36];
	// end inline asm
	mov.b64 	%fd48, %rd35;
	add.s64 	%rd38, %rd26, 24576;
	// begin inline asm
	ld.global.nc.u64 %rd37, [%rd38];
	// end inline asm
	mov.b64 	%fd49, %rd37;
	add.f64 	%fd50, %fd230, %fd43;
	add.f64 	%fd51, %fd50, %fd44;
	add.f64 	%fd52, %fd51, %fd45;
	add.f64 	%fd53, %fd52, %fd46;
	add.f64 	%fd54, %fd53, %fd47;
	add.f64 	%fd55, %fd54, %fd48;
	add.f64 	%fd230, %fd55, %fd49;
	sub.s32 	%r38, %r34, %r231;
	setp.lt.s32 	%p4, %r38, 3584;
	@%p4 bra 	$L__BB19_33;
	add.s32 	%r231, %r231, 3584;
	setp.le.s32 	%p5, %r231, %r14;
	@%p5 bra 	$L__BB19_23;
$L__BB19_25:
	setp.le.s32 	%p6, %r34, %r231;
	@%p6 bra 	$L__BB19_33;
	sub.s32 	%r18, %r34, %r231;
	setp.ge.s32 	%p7, %r13, %r18;
	@%p7 bra 	$L__BB19_33;
	not.b32 	%r39, %r13;
	add.s32 	%r40, %r34, %r39;
	sub.s32 	%r19, %r40, %r231;
	and.b32  	%r41, %r19, 1536;
	setp.eq.s32 	%p8, %r41, 1536;
	mov.u32 	%r235, %r13;
	@%p8 bra 	$L__BB19_30;
	add.s32 	%r233, %r13, %r231;
	shr.u32 	%r42, %r19, 9;
	add.s32 	%r43, %r42, 1;
	and.b32  	%r44, %r43, 3;
	neg.s32 	%r232, %r44;
	mov.u32 	%r235, %r13;
$L__BB19_29:
	.pragma "nounroll";
	mul.wide.u32 	%rd42, %r233, 8;
	add.s64 	%rd41, %rd8, %rd42;
	// begin inline asm
	ld.global.nc.u64 %rd40, [%rd41];
	// end inline asm
	mov.b64 	%fd57, %rd40;
	add.f64 	%fd230, %fd230, %fd57;
	add.s32 	%r235, %r235, 512;
	add.s32 	%r233, %r233, 512;
	add.s32 	%r232, %r232, 1;
	setp.ne.s32 	%p9, %r232, 0;
	@%p9 bra 	$L__BB19_29;
$L__BB19_30:
	setp.lt.u32 	%p10, %r19, 1536;
	@%p10 bra 	$L__BB19_33;
	cvt.u64.u32 	%rd43, %r235;
	cvt.u64.u32 	%rd44, %r231;
	add.s64 	%rd45, %rd43, %rd44;
	shl.b64 	%rd46, %rd45, 3;
	add.s64 	%rd47, %rd46, %rd8;
	add.s64 	%rd103, %rd47, 8192;
	add.s32 	%r236, %r235, %r231;
$L__BB19_32:
	mul.wide.u32 	%rd56, %r236, 8;
	add.s64 	%rd49, %rd8, %rd56;
	// begin inline asm
	ld.global.nc.u64 %rd48, [%rd49];
	// end inline asm
	mov.b64 	%fd58, %rd48;
	add.f64 	%fd59, %fd230, %fd58;
	add.s64 	%rd51, %rd103, -4096;
	// begin inline asm
	ld.global.nc.u64 %rd50, [%rd51];
	// end inline asm
	mov.b64 	%fd60, %rd50;
	add.f64 	%fd61, %fd59, %fd60;
	// begin inline asm
	ld.global.nc.u64 %rd52, [%rd103];
	// end inline asm
	mov.b64 	%fd62, %rd52;
	add.f64 	%fd63, %fd61, %fd62;
	add.s64 	%rd55, %rd103, 4096;
	// begin inline asm
	ld.global.nc.u64 %rd54, [%rd55];
	// end inline asm
	mov.b64 	%fd64, %rd54;
	add.f64 	%fd230, %fd63, %fd64;
	add.s32 	%r235, %r235, 2048;
	add.s64 	%rd103, %rd103, 16384;
	add.s32 	%r236, %r236, 2048;
	setp.lt.s32 	%p11, %r235, %r18;
	@%p11 bra 	$L__BB19_32;
$L__BB19_33:
	// begin inline asm
	mov.u32 %r45, %laneid;
	// end inline asm
	mov.b64 	%rd57, %fd230;
	mov.b64 	{%r47, %r52}, %rd57;
	mov.b32 	%r53, 1;
	mov.b32 	%r94, 31;
	mov.b32 	%r95, -1;
	// begin inline asm
	shfl.sync.down.b32 %r46, %r47, %r53, %r94, %r95;
	// end inline asm
	// begin inline asm
	shfl.sync.down.b32 %r51, %r52, %r53, %r94, %r95;
	// end inline asm
	mov.b64 	%rd58, {%r46, %r51};
	mov.b64 	%fd65, %rd58;
	setp.gt.s32 	%p12, %r45, 30;
	add.f64 	%fd66, %fd230, %fd65;
	selp.f64 	%fd67, %fd230, %fd66, %p12;
	mov.b64 	%rd59, %fd67;
	mov.b64 	{%r57, %r62}, %rd59;
	mov.b32 	%r63, 2;
	// begin inline asm
	shfl.sync.down.b32 %r56, %r57, %r63, %r94, %r95;
	// end inline asm
	// begin inline asm
	shfl.sync.down.b32 %r61, %r62, %r63, %r94, %r95;
	// end inline asm
	mov.b64 	%rd60, {%r56, %r61};
	mov.b64 	%fd68, %rd60;
	setp.gt.s32 	%p13, %r45, 29;
	add.f64 	%fd69, %fd67, %fd68;
	selp.f64 	%fd70, %fd67, %fd69, %p13;
	mov.b64 	%rd61, %fd70;
	mov.b64 	{%r67, %r72}, %rd61;
	mov.b32 	%r73, 4;
	// begin inline asm
	shfl.sync.down.b32 %r66, %r67, %r73, %r94, %r95;
	// end inline asm
	// begin inline asm
	shfl.sync.down.b32 %r71, %r72, %r73, %r94, %r95;
	// end inline asm
	mov.b64 	%rd62, {%r66, %r71};
	mov.b64 	%fd71, %rd62;
	setp.gt.s32 	%p14, %r45, 27;
	add.f64 	%fd72, %fd70, %fd71;
	selp.f64 	%fd73, %fd70, %fd72, %p14;
	mov.b64 	%rd63, %fd73;
	mov.b64 	{%r77, %r82}, %rd63;
	mov.b32 	%r83, 8;
	// begin inline asm
	shfl.sync.down.b32 %r76, %r77, %r83, %r94, %r95;
	// end inline asm
	// begin inline asm
	shfl.sync.down.b32 %r81, %r82, %r83, %r94, %r95;
	// end inline asm
	mov.b64 	%rd64, {%r76, %r81};
	mov.b64 	%fd74, %rd64;
	setp.gt.s32 	%p15, %r45, 23;
	add.f64 	%fd75, %fd73, %fd74;
	selp.f64 	%fd76, %fd73, %fd75, %p15;
	mov.b64 	%rd65, %fd76;
	mov.b64 	{%r87, %r92}, %rd65;
	mov.b32 	%r93, 16;
	// begin inline asm
	shfl.sync.down.b32 %r86, %r87, %r93, %r94, %r95;
	// end inline asm
	// begin inline asm
	shfl.sync.down.b32 %r91, %r92, %r93, %r94, %r95;
	// end inline asm
	mov.b64 	%rd66, {%r86, %r91};
	mov.b64 	%fd77, %rd66;
	setp.gt.s32 	%p16, %r45, 15;
	add.f64 	%fd26, %fd76, %fd77;
	selp.f64 	%fd231, %fd76, %fd26, %p16;
	setp.ne.s32 	%p17, %r45, 0;
	@%p17 bra 	$L__BB19_35;
	shr.u32 	%r96, %r13, 2;
	and.b32  	%r97, %r96, 248;
	mov.u32 	%r98, _ZZN3cub18CUB_300001_SM_10006detail6reduce28DeviceReduceSingleTileKernelINS2_10policy_hubIdyN4cuda3std3__44plusIdEEE10Policy1000EPdSC_iS9_ddNS7_10__identityEEEvT0_T1_T2_T3_T4_T6_E12temp_storage;
	add.s32 	%r99, %r98, %r97;
	st.shared.f64 	[%r99+16], %fd26;
$L__BB19_35:
	bar.sync 	0;
	setp.ne.s32 	%p18, %r13, 0;
	@%p18 bra 	$L__BB19_37;
	ld.shared.f64 	%fd78, [_ZZN3cub18CUB_300001_SM_10006detail6reduce28DeviceReduceSingleTileKernelINS2_10policy_hubIdyN4cuda3std3__44plusIdEEE10Policy1000EPdSC_iS9_ddNS7_10__identityEEEvT0_T1_T2_T3_T4_T6_E12temp_storage+24];
	add.f64 	%fd79, %fd231, %fd78;
	ld.shared.f64 	%fd80, [_ZZN3cub18CUB_300001_SM_10006detail6reduce28DeviceReduceSingleTileKernelINS2_10policy_hubIdyN4cuda3std3__44plusIdEEE10Policy1000EPdSC_iS9_ddNS7_10__identityEEEvT0_T1_T2_T3_T4_T6_E12temp_storage+32];
	add.f64 	%fd81, %fd79, %fd80;
	ld.shared.f64 	%fd82, [_ZZN3cub18CUB_300001_SM_10006detail6reduce28DeviceReduceSingleTileKernelINS2_10policy_hubIdyN4cuda3std3__44plusIdEEE10Policy1000EPdSC_iS9_ddNS7_10__identityEEEvT0_T1_T2_T3_T4_T6_E12temp_storage+40];
	add.f64 	%fd83, %fd81, %fd82;
	ld.shared.f64 	%fd84, [_ZZN3cub18CUB_300001_SM_10006detail6reduce28DeviceReduceSingleTileKernelINS2_10policy_hubIdyN4cuda3std3__44plusIdEEE10Policy1000EPdSC_iS9_ddNS7_10__identityEEEvT0_T1_T2_T3_T4_T6_E12temp_storage+48];
	add.f64 	%fd85, %fd83, %fd84;
	ld.shared.f64 	%fd86, [_ZZN3cub18CUB_300001_SM_10006detail6reduce28DeviceReduceSingleTileKernelINS2_10policy_hubIdyN4cuda3std3__44plusIdEEE10Policy1000EPdSC_iS9_ddNS7_10__identityEEEvT0_T1_T2_T3_T4_T6_E12temp_storage+56];
	add.f64 	%fd87, %fd85, %fd86;
	ld.shared.f64 	%fd88, [_ZZN3cub18CUB_300001_SM_10006detail6reduce28DeviceReduceSingleTileKernelINS2_10policy_hubIdyN4cuda3std3__44plusIdEEE10Policy1000EPdSC_iS9_ddNS7_10__identityEEEvT0_T1_T2_T3_T4_T6_E12temp_storage+64];
	add.f64 	%fd89, %fd87, %fd88;
	ld.shared.f64 	%fd90, [_ZZN3cub18CUB_300001_SM_10006detail6reduce28DeviceReduceSingleTileKernelINS2_10policy_hubIdyN4cuda3std3__44plusIdEEE10Policy1000EPdSC_iS9_ddNS7_10__identityEEEvT0_T1_T2_T3_T4_T6_E12temp_storage+72];
	add.f64 	%fd91, %fd89, %fd90;
	ld.shared.f64 	%fd92, [_ZZN3cub18CUB_300001_SM_10006detail6reduce28DeviceReduceSingleTileKernelINS2_10policy_hubIdyN4cuda3std3__44plusIdEEE10Policy1000EPdSC_iS9_ddNS7_10__identityEEEvT0_T1_T2_T3_T4_T6_E12temp_storage+80];
	add.f64 	%fd93, %fd91, %fd92;
	ld.shared.f64 	%fd94, [_ZZN3cub18CUB_300001_SM_10006detail6reduce28DeviceReduceSingleTileKernelINS2_10policy_hubIdyN4cuda3std3__44plusIdEEE10Policy1000EPdSC_iS9_ddNS7_10__identityEEEvT0_T1_T2_T3_T4_T6_E12temp_storage+88];
	add.f64 	%fd95, %fd93, %fd94;
	ld.shared.f64 	%fd96, [_ZZN3cub18CUB_300001_SM_10006detail6reduce28DeviceReduceSingleTileKernelINS2_10policy_hubIdyN4cuda3std3__44plusIdEEE10Policy1000EPdSC_iS9_ddNS7_10__identityEEEvT0_T1_T2_T3_T4_T6_E12temp_storage+96];
	add.f64 	%fd97, %fd95, %fd96;
	ld.shared.f64 	%fd98, [_ZZN3cub18CUB_300001_SM_10006detail6reduce28DeviceReduceSingleTileKernelINS2_10policy_hubIdyN4cuda3std3__44plusIdEEE10Policy1000EPdSC_iS9_ddNS7_10__identityEEEvT0_T1_T2_T3_T4_T6_E12temp_storage+104];
	add.f64 	%fd99, %fd97, %fd98;
	ld.shared.f64 	%fd100, [_ZZN3cub18CUB_300001_SM_10006detail6reduce28DeviceReduceSingleTileKernelINS2_10policy_hubIdyN4cuda3std3__44plusIdEEE10Policy1000EPdSC_iS9_ddNS7_10__identityEEEvT0_T1_T2_T3_T4_T6_E12temp_storage+112];
	add.f64 	%fd101, %fd99, %fd100;
	ld.shared.f64 	%fd102, [_ZZN3cub18CUB_300001_SM_10006detail6reduce28DeviceReduceSingleTileKernelINS2_10policy_hubIdyN4cuda3std3__44plusIdEEE10Policy1000EPdSC_iS9_ddNS7_10__identityEEEvT0_T1_T2_T3_T4_T6_E12temp_storage+120];
	add.f64 	%fd103, %fd101, %fd102;
	ld.shared.f64 	%fd104, [_ZZN3cub18CUB_300001_SM_10006detail6reduce28DeviceReduceSingleTileKernelINS2_10policy_hubIdyN4cuda3std3__44plusIdEEE10Policy1000EPdSC_iS9_ddNS7_10__identityEEEvT0_T1_T2_T3_T4_T6_E12temp_storage+128];
	add.f64 	%fd105, %fd103, %fd104;
	ld.shared.f64 	%fd106, [_ZZN3cub18CUB_300001_SM_10006detail6reduce28DeviceReduceSingleTileKernelINS2_10policy_hubIdyN4cuda3std3__44plusIdEEE10Policy1000EPdSC_iS9_ddNS7_10__identityEEEvT0_T1_T2_T3_T4_T6_E12temp_storage+136];
	add.f64 	%fd231, %fd105, %fd106;
$L__BB19_37:
	mov.u32 	%r223, %tid.x;
	setp.ne.s32 	%p56, %r223, 0;
	@%p56 bra 	$L__BB19_39;
	add.f64 	%fd217, %fd30, %fd231;
	st.global.f64 	[%rd1], %fd217;
$L__BB19_39:
	ret;

}
.func  (.param .align 16 .b8 func_retval0[16]) __internal_trig_reduction_slowpathd(
	.param .b64 __internal_trig_reduction_slowpathd_param_0
)
{
	.local .align 8 .b8 	__local_depot20[40];
	.reg .b64 	%SP;
	.reg .b64 	%SPL;
	.reg .pred 	%p<10>;
	.reg .b32 	%r<47>;
	.reg .b64 	%rd<74>;
	.reg .b64 	%fd<5>;

	mov.u64 	%SPL, __local_depot20;
	ld.param.f64 	%fd4, [__internal_trig_reduction_slowpathd_param_0];
	add.u64 	%rd1, %SPL, 0;
	{
	.reg .b32 %temp; 
	mov.b64 	{%temp, %r1}, %fd4;
	}
	shr.u32 	%r2, %r1, 20;
	and.b32  	%r3, %r2, 2047;
	setp.eq.s32 	%p1, %r3, 2047;
	mov.b32 	%r46, 0;
	@%p1 bra 	$L__BB20_9;
	add.s32 	%r20, %r3, -1024;
	mov.b64 	%rd20, %fd4;
	shl.b64 	%rd2, %rd20, 11;
	shr.u32 	%r4, %r20, 6;
	sub.s32 	%r45, 15, %r4;
	sub.s32 	%r21, 19, %r4;
	setp.lt.u32 	%p2, %r20, 128;
	selp.b32 	%r6, 18, %r21, %p2;
	setp.ge.s32 	%p3, %r45, %r6;
	mov.b64 	%rd70, 0;
	@%p3 bra 	$L__BB20_4;
	add.s32 	%r23, %r6, %r4;
	neg.s32 	%r43, %r23;
	or.b64  	%rd3, %rd2, -9223372036854775808;
	mov.b64 	%rd70, 0;
	mov.b32 	%r42, 0;
	mov.u64 	%rd25, __cudart_i2opi_d;
	mov.u32 	%r44, %r45;
$L__BB20_3:
	.pragma "nounroll";
	mul.wide.s32 	%rd22, %r42, 8;
	add.s64 	%rd23, %rd1, %rd22;
	mul.wide.s32 	%rd24, %r44, 8;
	add.s64 	%rd26, %rd25, %rd24;
	ld.global.nc.u64 	%rd27, [%rd26];
	{
	.reg .u32 %r0, %r1, %r2, %r3, %alo, %ahi, %blo, %bhi, %clo, %chi;
	mov.b64 	{%alo,%ahi}, %rd27;
	mov.b64 	{%blo,%bhi}, %rd3;
	mov.b64 	{%clo,%chi}, %rd70;
	mad.lo.cc.u32 	%r0, %alo, %blo, %clo;
	madc.hi.cc.u32 	%r1, %alo, %blo, %chi;
	madc.hi.u32 	%r2, %alo, %bhi, 0;
	mad.lo.cc.u32 	%r1, %alo, %bhi, %r1;
	madc.hi.cc.u32 	%r2, %ahi, %blo, %r2;
	madc.hi.u32 	%r3, %ahi, %bhi, 0;
	mad.lo.cc.u32 	%r1, %ahi, %blo, %r1;
	madc.lo.cc.u32 	%r2, %ahi, %bhi, %r2;
	addc.u32 	%r3, %r3, 0;
	mov.b64 	%rd28, {%r0,%r1};
	mov.b64 	%rd70, {%r2,%r3};
	}
	st.local.u64 	[%rd23], %rd28;
	add.s32 	%r44, %r44, 1;
	add.s32 	%r43, %r43, 1;
	add.s32 	%r42, %r42, 1;
	setp.ne.s32 	%p4, %r43, -15;
	mov.u32 	%r45, %r6;
	@%p4 bra 	$L__BB20_3;
$L__BB20_4:
	cvt.s64.s32 	%rd29, %r45;
	cvt.u64.u32 	%rd30, %r4;
	add.s64 	%rd31, %rd30, %rd29;
	shl.b64 	%rd32, %rd31, 3;
	add.s64 	%rd33, %rd1, %rd32;
	st.local.u64 	[%rd33+-120], %rd70;
	and.b32  	%r15, %r2, 63;
	ld.local.u64 	%rd72, [%rd1+16];
	ld.local.u64 	%rd71, [%rd1+24];
	setp.eq.s32 	%p5, %r15, 0;
	@%p5 bra 	$L__BB20_6;
	shl.b64 	%rd34, %rd71, %r15;
	shr.u64 	%rd35, %rd72, 1;
	xor.b32  	%r24, %r15, 63;
	shr.u64 	%rd36, %rd35, %r24;
	or.b64  	%rd71, %rd34, %rd36;
	ld.local.u64 	%rd37, [%rd1+8];
	shl.b64 	%rd38, %rd72, %r15;
	shr.u64 	%rd39, %rd37, 1;
	shr.u64 	%rd40, %rd39, %r24;
	or.b64  	%rd72, %rd38, %rd40;
$L__BB20_6:
	and.b32  	%r25, %r1, -2147483648;
	shr.u64 	%rd41, %rd71, 62;
	cvt.u32.u64 	%r26, %rd41;
	mov.b64 	{%r27, %r28}, %rd71;
	mov.b64 	{%r29, %r30}, %rd72;
	shf.l.wrap.b32 	%r31, %r30, %r27, 2;
	shf.l.wrap.b32 	%r32, %r27, %r28, 2;
	mov.b64 	%rd42, {%r31, %r32};
	shl.b64 	%rd43, %rd72, 2;
	shr.u64 	%rd44, %rd42, 63;
	cvt.u32.u64 	%r33, %rd44;
	add.s32 	%r34, %r33, %r26;
	setp.eq.s32 	%p6, %r25, 0;
	neg.s32 	%r35, %r34;
	selp.b32 	%r46, %r34, %r35, %p6;
	setp.gt.s64 	%p7, %rd42, -1;
	mov.b64 	%rd45, 0;
	{
	.reg .u32 %r0, %r1, %r2, %r3, %a0, %a1, %a2, %a3, %b0, %b1, %b2, %b3;
	mov.b64 	{%a0,%a1}, %rd45;
	mov.b64 	{%a2,%a3}, %rd45;
	mov.b64 	{%b0,%b1}, %rd43;
	mov.b64 	{%b2,%b3}, %rd42;
	sub.cc.u32 	%r0, %a0, %b0;
	subc.cc.u32 	%r1, %a1, %b1;
	subc.cc.u32 	%r2, %a2, %b2;
	subc.u32 	%r3, %a3, %b3;
	mov.b64 	%rd46, {%r0,%r1};
	mov.b64 	%rd47, {%r2,%r3};
	}
	xor.b32  	%r36, %r25, -2147483648;
	selp.b64 	%rd73, %rd42, %rd47, %p7;
	selp.b64 	%rd14, %rd43, %rd46, %p7;
	selp.b32 	%r17, %r25, %r36, %p7;
	clz.b64 	%r37, %rd73;
	cvt.u64.u32 	%rd15, %r37;
	setp.eq.s32 	%p8, %r37, 0;
	@%p8 bra 	$L__BB20_8;
	cvt.u32.u64 	%r38, %rd15;
	and.b32  	%r39, %r38, 63;
	shl.b64 	%rd48, %rd73, %r39;
	shr.u64 	%rd49, %rd14, 1;
	not.b32 	%r40, %r38;
	and.b32  	%r41, %r40, 63;
	shr.u64 	%rd50, %rd49, %r41;
	or.b64  	%rd73, %rd48, %rd50;
$L__BB20_8:
	mov.b64 	%rd51, -3958705157555305931;
	{
	.reg .u32 %r0, %r1, %r2, %r3, %alo, %ahi, %blo, %bhi;
	mov.b64 	{%alo,%ahi}, %rd73;
	mov.b64 	{%blo,%bhi}, %rd51;
	mul.lo.u32 	%r0, %alo, %blo;
	mul.hi.u32 	%r1, %alo, %blo;
	mad.lo.cc.u32 	%r1, %alo, %bhi, %r1;
	madc.hi.u32 	%r2, %alo, %bhi, 0;
	mad.lo.cc.u32 	%r1, %ahi, %blo, %r1;
	madc.hi.cc.u32 	%r2, %ahi, %blo, %r2;
	madc.hi.u32 	%r3, %ahi, %bhi, 0;
	mad.lo.cc.u32 	%r2, %ahi, %bhi, %r2;
	addc.u32 	%r3, %r3, 0;
	mov.b64 	%rd52, {%r0,%r1};
	mov.b64 	%rd53, {%r2,%r3};
	}
	setp.gt.s64 	%p9, %rd53, 0;
	{
	.reg .u32 %r0, %r1, %r2, %r3, %a0, %a1, %a2, %a3, %b0, %b1, %b2, %b3;
	mov.b64 	{%a0,%a1}, %rd52;
	mov.b64 	{%a2,%a3}, %rd53;
	mov.b64 	{%b0,%b1}, %rd52;
	mov.b64 	{%b2,%b3}, %rd53;
	add.cc.u32 	%r0, %a0, %b0;
	addc.cc.u32 	%r1, %a1, %b1;
	addc.cc.u32 	%r2, %a2, %b2;
	addc.u32 	%r3, %a3, %b3;
	mov.b64 	%rd54, {%r0,%r1};
	mov.b64 	%rd55, {%r2,%r3};
	}
	selp.b64 	%rd56, %rd55, %rd53, %p9;
	selp.s64 	%rd57, -1, 0, %p9;
	sub.s64 	%rd58, %rd57, %rd15;
	cvt.u64.u32 	%rd59, %r17;
	shl.b64 	%rd60, %rd59, 32;
	add.s64 	%rd61, %rd56, 1;
	shr.u64 	%rd62, %rd61, 10;
	add.s64 	%rd63, %rd62, 1;
	shr.u64 	%rd64, %rd63, 1;
	shl.b64 	%rd65, %rd58, 52;
	add.s64 	%rd66, %rd65, %rd64;
	add.s64 	%rd67, %rd66, 4602678819172646912;
	or.b64  	%rd68, %rd67, %rd60;
	mov.b64 	%fd4, %rd68;
$L__BB20_9:
	st.param.f64 	[func_retval0], %fd4;
	st.param.b32 	[func_retval0+8], %r46;
	ret;

}


// ===== COMPILED SASS (sm_100) =====

	.target	sm_100

	.elftype	@"ET_EXEC"


//--------------------- .note.nv.tkinfo           --------------------------
	.section	.note.nv.tkinfo,"",@"SHT_NOTE"
	.sectionflags	@"SHF_NOTE_NV_TKINFO"
	.tkinfo
        /*0018*/ 	.word	0x00000002
        /*0030*/ 	.string	""
        /*0030*/ 	.string	"ptxas"
        /*0030*/ 	.string	"Cuda compilation tools, release 13.0, V13.0.88"
        /*0030*/ 	.string	"Build cuda_13.0.r13.0/compiler.36424714_0"
        /*0030*/ 	.string	"-arch sm_100 -m 64 "



//--------------------- .note.nv.cuinfo           --------------------------
	.section	.note.nv.cuinfo,"",@"SHT_NOTE"
	.sectionflags	@"SHF_NOTE_NV_CUINFO"
        /*0018*/ 	.short	0x0002
        /*001a*/ 	.short	0x0064
        /*001c*/ 	.short	0x0082
	.zero		2


//--------------------- .nv.info                  --------------------------
	.section	.nv.info,"",@"SHT_CUDA_INFO"
	.align	4


	//----- nvinfo : EIATTR_REGCOUNT
	.align		4
        /*0000*/ 	.byte	0x04, 0x2f
        /*0002*/ 	.short	(.L_48 - .L_47)
	.align		4
.L_47:
        /*0004*/ 	.word	index@(_Z12getConservedPdS_S_S_S_S_S_S_9InputPara)
        /*0008*/ 	.word	0x00000030


	//----- nvinfo : EIATTR_FRAME_SIZE
	.align		4
.L_48:
        /*000c*/ 	.byte	0x04, 0x11
        /*000e*/ 	.short	(.L_50 - .L_49)
	.align		4
.L_49:
        /*0010*/ 	.word	index@($__internal_11_$__cuda_sm20_div_rn_f64_full)
        /*0014*/ 	.word	0x00000000


	//----- nvinfo : EIATTR_FRAME_SIZE
	.align		4
.L_50:
        /*0018*/ 	.byte	0x04, 0x11
        /*001a*/ 	.short	(.L_52 - .L_51)
	.align		4
.L_51:
        /*001c*/ 	.word	index@(_Z12getConservedPdS_S_S_S_S_S_S_9InputPara)
        /*0020*/ 	.word	0x00000000


	//----- nvinfo : EIATTR_REGCOUNT
	.align		4
.L_52:
        /*0024*/ 	.byte	0x04, 0x2f
        /*0026*/ 	.short	(.L_54 - .L_53)
	.align		4
.L_53:
        /*0028*/ 	.word	index@(_Z12getPrimitivePdS_S_S_S_S_S_S_9InputPara)
        /*002c*/ 	.word	0x00000036


	//----- nvinfo : EIATTR_FRAME_SIZE
	.align		4
.L_54:
        /*0030*/ 	.byte	0x04, 0x11
        /*0032*/ 	.short	(.L_56 - .L_55)
	.align		4
.L_55:
        /*0034*/ 	.word	index@($__internal_10_$__cuda_sm20_div_rn_f64_full)
        /*0038*/ 	.word	0x00000000


	//----- nvinfo : EIATTR_FRAME_SIZE
	.align		4
.L_56:
        /*003c*/ 	.byte	0x04, 0x11
        /*003e*/ 	.short	(.L_58 - .L_57)
	.align		4
.L_57:
        /*0040*/ 	.word	index@(_Z12getPrimitivePdS_S_S_S_S_S_S_9InputPara)
        /*0044*/ 	.word	0x00000000


	//----- nvinfo : EIATTR_REGCOUNT
	.align		4
.L_58:
        /*0048*/ 	.byte	0x04, 0x2f
        /*004a*/ 	.short	(.L_60 - .L_59)
	.align		4
.L_59:
        /*004c*/ 	.word	index@(_Z19getPrimitive_wakeupPdS_S_S_S_S_S_S_S_Pi9InputPara)
        /*0050*/ 	.word	0x00000030


	//----- nvinfo : EIATTR_FRAME_SIZE
	.align		4
.L_60:
        /*0054*/ 	.byte	0x04, 0x11
        /*0056*/ 	.short	(.L_62 - .L_61)
	.align		4
.L_61:
        /*0058*/ 	.word	index@($__internal_9_$__cuda_sm20_div_rn_f64_full)
        /*005c*/ 	.word	0x00000000


	//----- nvinfo : EIATTR_FRAME_SIZE
	.align		4
.L_62:
        /*0060*/ 	.byte	0x04, 0x11
        /*0062*/ 	.short	(.L_64 - .L_63)
	.align		4
.L_63:
        /*0064*/ 	.word	index@(_Z19getPrimitive_wakeupPdS_S_S_S_S_S_S_S_Pi9InputPara)
        /*0068*/ 	.word	0x00000000


	//----- nvinfo : EIATTR_REGCOUNT
	.align		4
.L_64:
        /*006c*/ 	.byte	0x04, 0x2f
        /*006e*/ 	.short	(.L_66 - .L_65)
	.align		4
.L_65:
        /*0070*/ 	.word	index@(_Z14extrap_in_timePdS_S_S_S_S_S_S_S_S_S_S_S_S_S_S_9InputPara)
        /*0074*/ 	.word	0x0000003c


	//----- nvinfo : EIATTR_FRAME_SIZE
	.align		4
.L_66:
        /*0078*/ 	.byte	0x04, 0x11
        /*007a*/ 	.short	(.L_68 - .L_67)
	.align		4
.L_67:
        /*007c*/ 	.word	index@($__internal_8_$__cuda_sm20_div_rn_f64_full)
        /*0080*/ 	.word	0x00000000


	//----- nvinfo : EIATTR_FRAME_SIZE
	.align		4
.L_68:
        /*0084*/ 	.byte	0x04, 0x11
        /*0086*/ 	.short	(.L_70 - .L_69)
	.align		4
.L_69:
        /*0088*/ 	.word	index@($__internal_7_$__cuda_sm20_dblrcp_rn_slowpath_v3)
        /*008c*/ 	.word	0x00000000


	//----- nvinfo : EIATTR_FRAME_SIZE
	.align		4
.L_70:
        /*0090*/ 	.byte	0x04, 0x11
        /*0092*/ 	.short	(.L_72 - .L_71)
	.align		4
.L_71:
        /*0094*/ 	.word	index@(_Z14extrap_in_timePdS_S_S_S_S_S_S_S_S_S_S_S_S_S_S_9InputPara)
        /*0098*/ 	.word	0x00000000


	//----- nvinfo : EIATTR_REGCOUNT
	.align		4
.L_72:
        /*009c*/ 	.byte	0x04, 0x2f
        /*009e*/ 	.short	(.L_74 - .L_73)
	.align		4
.L_73:
        /*00a0*/ 	.word	index@(_Z21extrap_in_time_wakeupPdS_S_S_S_S_S_S_S_S_S_S_S_S_S_S_S_S_S_S_Pi9InputPara)
        /*00a4*/ 	.word	0x0000003c


	//----- nvinfo : EIATTR_FRAME_SIZE
	.align		4
.L_74:
        /*00a8*/ 	.byte	0x04, 0x11
        /*00aa*/ 	.short	(.L_76 - .L_75)
	.align		4
.L_75:
        /*00ac*/ 	.word	index@($__internal_6_$__cuda_sm20_div_rn_f64_full)
        /*00b0*/ 	.word	0x00000000


	//----- nvinfo : EIATTR_FRAME_SIZE
	.align		4
.L_76:
        /*00b4*/ 	.byte	0x04, 0x11
        /*00b6*/ 	.short	(.L_78 - .L_77)
	.align		4
.L_77:
        /*00b8*/ 	.word	index@($__internal_5_$__cuda_sm20_dblrcp_rn_slowpath_v3)
        /*00bc*/ 	.word	0x00000000


	//----- nvinfo : EIATTR_FRAME_SIZE
	.align		4
.L_78:
        /*00c0*/ 	.byte	0x04, 0x11
        /*00c2*/ 	.short	(.L_80 - .L_79)
	.align		4
.L_79:
        /*00c4*/ 	.word	index@(_Z21extrap_in_time_wakeupPdS_S_S_S_S_S_S_S_S_S_S_S_S_S_S_S_S_S_S_Pi9InputPara)
        /*00c8*/ 	.word	0x00000000


	//----- nvinfo : EIATTR_REGCOUNT
	.align		4
.L_80:
        /*00cc*/ 	.byte	0x04, 0x2f
        /*00ce*/ 	.short	(.L_82 - .L_81)
	.align		4
.L_81:
        /*00d0*/ 	.word	index@(_Z9calc_fluxPdS_S_S_S_S_S_S_S_S_S_S_S_S_S_S_S_S_S_S_S_S_S_S_9InputPara)
        /*00d4*/ 	.word	0x00000062


	//----- nvinfo : EIATTR_FRAME_SIZE
	.align		4
.L_82:
        /*00d8*/ 	.byte	0x04, 0x11
        /*00da*/ 	.short	(.L_84 - .L_83)
	.align		4
.L_83:
        /*00dc*/ 	.word	index@($__internal_4_$__cuda_sm20_dsqrt_rn_f64_mediumpath_v1)
        /*00e0*/ 	.word	0x00000000


	//----- nvinfo : EIATTR_FRAME_SIZE
	.align		4
.L_84:
        /*00e4*/ 	.byte	0x04, 0x11
        /*00e6*/ 	.short	(.L_86 - .L_85)
	.align		4
.L_85:
        /*00e8*/ 	.word	index@($__internal_3_$__cuda_sm20_div_rn_f64_full)
        /*00ec*/ 	.word	0x00000000


	//----- nvinfo : EIATTR_FRAME_SIZE
	.align		4
.L_86:
        /*00f0*/ 	.byte	0x04, 0x11
        /*00f2*/ 	.short	(.L_88 - .L_87)
	.align		4
.L_87:
        /*00f4*/ 	.word	index@(_Z9calc_fluxPdS_S_S_S_S_S_S_S_S_S_S_S_S_S_S_S_S_S_S_S_S_S_S_9InputPara)
        /*00f8*/ 	.word	0x00000000


	//----- nvinfo : EIATTR_REGCOUNT
	.align		4
.L_88:
        /*00fc*/ 	.byte	0x04, 0x2f
        /*00fe*/ 	.short	(.L_90 - .L_89)
	.align		4
.L_89:
        /*0100*/ 	.word	index@(_Z16calc_flux_wakeupPdS_S_S_S_S_S_S_S_S_S_S_S_S_S_S_S_S_S_S_S_S_S_S_S_S_S_S_Pi9InputPara)
        /*0104*/ 	.word	0x00000058


	//----- nvinfo : EIATTR_FRAME_SIZE
	.align		4
.L_90:
        /*0108*/ 	.byte	0x04, 0x11
        /*010a*/ 	.short	(.L_92 - .L_91)
	.align		4
.L_91:
        /*010c*/ 	.word	index@($__internal_2_$__cuda_sm20_dsqrt_rn_f64_mediumpath_v1)
        /*0110*/ 	.word	0x00000000


	//----- nvinfo : EIATTR_FRAME_SIZE
	.align		4
.L_92:
        /*0114*/ 	.byte	0x04, 0x11
        /*0116*/ 	.short	(.L_94 - .L_93)
	.align		4
.L_93:
        /*0118*/ 	.word	index@($__internal_1_$__cuda_sm20_div_rn_f64_full)
        /*011c*/ 	.word	0x00000000


	//----- nvinfo : EIATTR_FRAME_SIZE
	.align		4
.L_94:
        /*0120*/ 	.byte	0x04, 0x11
        /*0122*/ 	.short	(.L_96 - .L_95)
	.align		4
.L_95:
        /*0124*/ 	.word	index@(_Z16calc_flux_wakeupPdS_S_S_S_S_S_S_S_S_S_S_S_S_S_S_S_S_S_S_S_S_S_S_S_S_S_S_Pi9InputPara)
        /*0128*/ 	.word	0x00000000


	//----- nvinfo : EIATTR_REGCOUNT
	.align		4
.L_96:
        /*012c*/ 	.byte	0x04, 0x2f
        /*012e*/ 	.short	(.L_98 - .L_97)
	.align		4
.L_97:
        /*0130*/ 	.word	index@(_Z10apply_fluxPdS_S_S_S_S_S_S_S_S_S_S_S_S_S_S_9InputPara)
        /*0134*/ 	.word	0x00000020


	//----- nvinfo : EIATTR_FRAME_SIZE
	.align		4
.L_98:
        /*0138*/ 	.byte	0x04, 0x11
        /*013a*/ 	.short	(.L_100 - .L_99)
	.align		4
.L_99:
        /*013c*/ 	.word	index@(_Z10apply_fluxPdS_S_S_S_S_S_S_S_S_S_S_S_S_S_S_9InputPara)
        /*0140*/ 	.word	0x00000000


	//----- nvinfo : EIATTR_REGCOUNT
	.align		4
.L_100:
        /*0144*/ 	.byte	0x04, 0x2f
        /*0146*/ 	.short	(.L_102 - .L_101)
	.align		4
.L_101:
        /*0148*/ 	.word	index@(_Z17apply_flux_wakeupPdS_S_S_S_S_S_S_S_S_S_S_S_S_S_S_S_S_S_S_Pi9InputPara)
        /*014c*/ 	.word	0x00000020


	//----- nvinfo : EIATTR_FRAME_SIZE
	.align		4
.L_102:
        /*0150*/ 	.byte	0x04, 0x11
        /*0152*/ 	.short	(.L_104 - .L_103)
	.align		4
.L_103:
        /*0154*/ 	.word	index@(_Z17apply_flux_wakeupPdS_S_S_S_S_S_S_S_S_S_S_S_S_S_S_S_S_S_S_Pi9InputPara)
        /*0158*/ 	.word	0x00000000


	//----- nvinfo : EIATTR_REGCOUNT
	.align		4
.L_104:
        /*015c*/ 	.byte	0x04, 0x2f
        /*015e*/ 	.short	(.L_106 - .L_105)
	.align		4
.L_105:
        /*0160*/ 	.word	index@(_Z11Wakeup_NextPdS_S_S_S_S_PiS0_9InputParai)
        /*0164*/ 	.word	0x00000032


	//----- nvinfo : EIATTR_FRAME_SIZE
	.align		4
.L_106:
        /*0168*/ 	.byte	0x04, 0x11
        /*016a*/ 	.short	(.L_108 - .L_107)
	.align		4
.L_107:
        /*016c*/ 	.word	index@(_Z11Wakeup_NextPdS_S_S_S_S_PiS0_9InputParai)
        /*0170*/ 	.word	0x00000000


	//----- nvinfo : EIATTR_REGCOUNT
	.align		4
.L_108:
        /*0174*/ 	.byte	0x04, 0x2f
        /*0176*/ 	.short	(.L_110 - .L_109)
	.align		4
.L_109:
        /*0178*/ 	.word	index@(_Z15Wakeup_NeighborPiS_9InputPara)
        /*017c*/ 	.word	0x00000030


	//----- nvinfo : EIATTR_FRAME_SIZE
	.align		4
.L_110:
        /*0180*/ 	.byte	0x04, 0x11
        /*0182*/ 	.short	(.L_112 - .L_111)
	.align		4
.L_111:
        /*0184*/ 	.word	index@(_Z15Wakeup_NeighborPiS_9InputPara)
        /*0188*/ 	.word	0x00000000


	//----- nvinfo : EIATTR_REGCOUNT
	.align		4
.L_112:
        /*018c*/ 	.byte	0x04, 0x2f
        /*018e*/ 	.short	(.L_114 - .L_113)
	.align		4
.L_113:
        /*0190*/ 	.word	index@(_Z10InitializePdS_S_S_PiS0_9InputPara)
        /*0194*/ 	.word	0x0000003e


	//----- nvinfo : EIATTR_FRAME_SIZE
	.align		4
.L_114:
        /*0198*/ 	.byte	0x04, 0x11
        /*019a*/ 	.short	(.L_116 - .L_115)
	.align		4
.L_115:
        /*019c*/ 	.word	index@($_Z10InitializePdS_S_S_PiS0_9InputPara$__internal_trig_reduction_slowpathd)
        /*01a0*/ 	.word	0x00000028


	//----- nvinfo : EIATTR_FRAME_SIZE
	.align		4
.L_116:
        /*01a4*/ 	.byte	0x04, 0x11
        /*01a6*/ 	.short	(.L_118 - .L_117)
	.align		4
.L_117:
        /*01a8*/ 	.word	index@($__internal_0_$__cuda_sm20_div_rn_f64_full)
        /*01ac*/ 	.word	0x00000028


	//----- nvinfo : EIATTR_FRAME_SIZE
	.align		4
.L_118:
        /*01b0*/ 	.byte	0x04, 0x11
        /*01b2*/ 	.short	(.L_120 - .L_119)
	.align		4
.L_119:
        /*01b4*/ 	.word	index@(_Z10InitializePdS_S_S_PiS0_9InputPara)
        /*01b8*/ 	.word	0x00000028


	//----- nvinfo : EIATTR_REGCOUNT
	.align		4
.L_120:
        /*01bc*/ 	.byte	0x04, 0x2f
        /*01be*/ 	.short	(.L_122 - .L_121)
	.align		4
.L_121:
        /*01c0*/ 	.word	index@(_Z12ConservationPdS_S_S_dddd9InputPara)
        /*01c4*/ 	.word	0x00000020


	//----- nvinfo : EIATTR_FRAME_SIZE
	.align		4
.L_122:
        /*01c8*/ 	.byte	0x04, 0x11
        /*01ca*/ 	.short	(.L_124 - .L_123)
	.align		4
.L_123:
        /*01cc*/ 	.word	index@(_Z12ConservationPdS_S_S_dddd9InputPara)
        /*01d0*/ 	.word	0x00000000


	//----- nvinfo : EIATTR_REGCOUNT
	.align		4
.L_124:
        /*01d4*/ 	.byte	0x04, 0x2f
        /*01d6*/ 	.short	(.L_126 - .L_125)
	.align		4
.L_125:
        /*01d8*/ 	.word	index@(_ZN3cub18CUB_300001_SM_10006detail11EmptyKernelIvEEvv)
        /*01dc*/ 	.word	0x00000004


	//----- nvinfo : EIATTR_FRAME_SIZE
	.align		4
.L_126:
        /*01e0*/ 	.byte	0x04, 0x11
        /*01e2*/ 	.short	(.L_128 - .L_127)
	.align		4
.L_127:
        /*01e4*/ 	.word	index@(_ZN3cub18CUB_300001_SM_10006detail11EmptyKernelIvEEvv)
        /*01e8*/ 	.word	0x00000000


	//----- nvinfo : EIATTR_REGCOUNT
	.align		4
.L_128:
        /*01ec*/ 	.byte	0x04, 0x2f
        /*01ee*/ 	.short	(.L_130 - .L_129)
	.align		4
.L_129:
        /*01f0*/ 	.word	index@(_ZN3cub18CUB_300001_SM_10006detail6reduce28DeviceReduceSingleTileKernelINS2_10policy_hubIdjN4cuda3std3__44plusIdEEE10Policy1000EN6thrust24THRUST_300001_SM_1000_NS10device_ptrIdEEPdjS9_ddNS7_10__identityEEEvT0_T1_T2_T3_T4_T6_)
        /*01f4*/ 	.word	0x0000002d


	//----- nvinfo : EIATTR_FRAME_SIZE
	.align		4
.L_130:
        /*01f8*/ 	.byte	0x04, 0x11
        /*01fa*/ 	.short	(.L_132 - .L_131)
	.align		4
.L_131:
        /*01fc*/ 	.word	index@(_ZN3cub18CUB_300001_SM_10006detail6reduce28DeviceReduceSingleTileKernelINS2_10policy_hubIdjN4cuda3std3__44plusIdEEE10Policy1000EN6thrust24THRUST_300001_SM_1000_NS10device_ptrIdEEPdjS9_ddNS7_10__identityEEEvT0_T1_T2_T3_T4_T6_)
        /*0200*/ 	.word	0x00000000


	//----- nvinfo : EIATTR_REGCOUNT
	.align		4
.L_132:
        /*0204*/ 	.byte	0x04, 0x2f
        /*0206*/ 	.short	(.L_134 - .L_133)
	.align		4
.L_133:
        /*0208*/ 	.word	index@(_ZN3cub18CUB_300001_SM_10006detail6reduce18DeviceReduceKernelINS2_10policy_hubIdjN4cuda3std3__44plusIdEEE10Policy1000EN6thrust24THRUST_300001_SM_1000_NS10device_ptrIdEEjS9_dNS7_10__identityEEEvT0_PT3_T1_NS0_13GridEvenShareISK_EET2_T4_)
        /*020c*/ 	.word	0x00000020


	//----- nvinfo : EIATTR_FRAME_SIZE
	.align		4
.L_134:
        /*0210*/ 	.byte	0x04, 0x11
        /*0212*/ 	.short	(.L_136 - .L_135)
	.align		4
.L_135:
        /*0214*/ 	.word	index@(_ZN3cub18CUB_300001_SM_10006detail6reduce18DeviceReduceKernelINS2_10policy_hubIdjN4cuda3std3__44plusIdEEE10Policy1000EN6thrust24THRUST_300001_SM_1000_NS10device_ptrIdEEjS9_dNS7_10__identityEEEvT0_PT3_T1_NS0_13GridEvenShareISK_EET2_T4_)
        /*0218*/ 	.word	0x00000000


	//----- nvinfo : EIATTR_REGCOUNT
	.align		4
.L_136:
        /*021c*/ 	.byte	0x04, 0x2f
        /*021e*/ 	.short	(.L_138 - .L_137)
	.align		4
.L_137:
        /*0220*/ 	.word	index@(_ZN3cub18CUB_300001_SM_10006detail6reduce28DeviceReduceSingleTileKernelINS2_10policy_hubIdjN4cuda3std3__44plusIdEEE10Policy1000EPdSC_iS9_ddNS7_10__identityEEEvT0_T1_T2_T3_T4_T6_)
        /*0224*/ 	.word	0x00000030


	//----- nvinfo : EIATTR_FRAME_SIZE
	.align		4
.L_138:
        /*0228*/ 	.byte	0x04, 0x11
        /*022a*/ 	.short	(.L_140 - .L_139)
	.align		4
.L_139:
        /*022c*/ 	.word	index@(_ZN3cub18CUB_300001_SM_10006detail6reduce28DeviceReduceSingleTileKernelINS2_10policy_hubIdjN4cuda3std3__44plusIdEEE10Policy1000EPdSC_iS9_ddNS7_10__identityEEEvT0_T1_T2_T3_T4_T6_)
        /*0230*/ 	.word	0x00000000


	//----- nvinfo : EIATTR_REGCOUNT
	.align		4
.L_140:
        /*0234*/ 	.byte	0x04, 0x2f
        /*0236*/ 	.short	(.L_142 - .L_141)
	.align		4
.L_141:
        /*0238*/ 	.word	index@(_ZN3cub18CUB_300001_SM_10006detail6reduce28DeviceReduceSingleTileKernelINS2_10policy_hubIdyN4cuda3std3__44plusIdEEE10Policy1000EN6thrust24THRUST_300001_SM_1000_NS10device_ptrIdEEPdyS9_ddNS7_10__identityEEEvT0_T1_T2_T3_T4_T6_)
        /*023c*/ 	.word	0x0000002e


	//----- nvinfo : EIATTR_FRAME_SIZE
	.align		4
.L_142:
        /*0240*/ 	.byte	0x04, 0x11
        /*0242*/ 	.short	(.L_144 - .L_143)
	.align		4
.L_143:
        /*0244*/ 	.word	index@(_ZN3cub18CUB_300001_SM_10006detail6reduce28DeviceReduceSingleTileKernelINS2_10policy_hubIdyN4cuda3std3__44plusIdEEE10Policy1000EN6thrust24THRUST_300001_SM_1000_NS10device_ptrIdEEPdyS9_ddNS7_10__identityEEEvT0_T1_T2_T3_T4_T6_)
        /*0248*/ 	.word	0x00000000


	//----- nvinfo : EIATTR_REGCOUNT
	.align		4
.L_144:
        /*024c*/ 	.byte	0x04, 0x2f
        /*024e*/ 	.short	(.L_146 - .L_145)
	.align		4
.L_145:
        /*0250*/ 	.word	index@(_ZN3cub18CUB_300001_SM_10006detail6reduce18DeviceReduceKernelINS2_10policy_hubIdyN4cuda3std3__44plusIdEEE10Policy1000EN6thrust24THRUST_300001_SM_1000_NS10device_ptrIdEEyS9_dNS7_10__identityEEEvT0_PT3_T1_NS0_13GridEvenShareISK_EET2_T4_)
        /*0254*/ 	.word	0x0000001d


	//----- nvinfo : EIATTR_FRAME_SIZE
	.align		4
.L_146:
        /*0258*/ 	.byte	0x04, 0x11
        /*025a*/ 	.short	(.L_148 - .L_147)
	.align		4
.L_147:
        /*025c*/ 	.word	index@(_ZN3cub18CUB_300001_SM_10006detail6reduce18DeviceReduceKernelINS2_10policy_hubIdyN4cuda3std3__44plusIdEEE10Policy1000EN6thrust24THRUST_300001_SM_1000_NS10device_ptrIdEEyS9_dNS7_10__identityEEEvT0_PT3_T1_NS0_13GridEvenShareISK_EET2_T4_)
        /*0260*/ 	.word	0x00000000


	//----- nvinfo : EIATTR_REGCOUNT
	.align		4
.L_148:
        /*0264*/ 	.byte	0x04, 0x2f
        /*0266*/ 	.short	(.L_150 - .L_149)
	.align		4
.L_149:
        /*0268*/ 	.word	index@(_ZN3cub18CUB_300001_SM_10006detail6reduce28DeviceReduceSingleTileKernelINS2_10policy_hubIdyN4cuda3std3__44plusIdEEE10Policy1000EPdSC_iS9_ddNS7_10__identityEEEvT0_T1_T2_T3_T4_T6_)
        /*026c*/ 	.word	0x00000030


	//----- nvinfo : EIATTR_FRAME_SIZE
	.align		4
.L_150:
        /*0270*/ 	.byte	0x04, 0x11
        /*0272*/ 	.short	(.L_152 - .L_151)
	.align		4
.L_151:
        /*0274*/ 	.word	index@(_ZN3cub18CUB_300001_SM_10006detail6reduce28DeviceReduceSingleTileKernelINS2_10policy_hubIdyN4cuda3std3__44plusIdEEE10Policy1000EPdSC_iS9_ddNS7_10__identityEEEvT0_T1_T2_T3_T4_T6_)
        /*0278*/ 	.word	0x00000000


	//----- nvinfo : EIATTR_MIN_STACK_SIZE
	.align		4
.L_152:
        /*027c*/ 	.byte	0x04, 0x12
        /*027e*/ 	.short	(.L_154 - .L_153)
	.align		4
.L_153:
        /*0280*/ 	.word	index@(_ZN3cub18CUB_300001_SM_10006detail6reduce28DeviceReduceSingleTileKernelINS2_10policy_hubIdyN4cuda3std3__44plusIdEEE10Policy1000EPdSC_iS9_ddNS7_10__identityEEEvT0_T1_T2_T3_T4_T6_)
        /*0284*/ 	.word	0x00000000


	//----- nvinfo : EIATTR_MIN_STACK_SIZE
	.align		4
.L_154:
        /*0288*/ 	.byte	0x04, 0x12
        /*028a*/ 	.short	(.L_156 - .L_155)
	.align		4
.L_155:
        /*028c*/ 	.word	index@(_ZN3cub18CUB_300001_SM_10006detail6reduce18DeviceReduceKernelINS2_10policy_hubIdyN4cuda3std3__44plusIdEEE10Policy1000EN6thrust24THRUST_300001_SM_1000_NS10device_ptrIdEEyS9_dNS7_10__identityEEEvT0_PT3_T1_NS0_13GridEvenShareISK_EET2_T4_)
        /*0290*/ 	.word	0x00000000


	//----- nvinfo : EIATTR_MIN_STACK_SIZE
	.align		4
.L_156:
        /*0294*/ 	.byte	0x04, 0x12
        /*0296*/ 	.short	(.L_158 - .L_157)
	.align		4
.L_157:
        /*0298*/ 	.word	index@(_ZN3cub18CUB_300001_SM_10006detail6reduce28DeviceReduceSingleTileKernelINS2_10policy_hubIdyN4cuda3std3__44plusIdEEE10Policy1000EN6thrust24THRUST_300001_SM_1000_NS10device_ptrIdEEPdyS9_ddNS7_10__identityEEEvT0_T1_T2_T3_T4_T6_)
        /*029c*/ 	.word	0x00000000


	//----- nvinfo : EIATTR_MIN_STACK_SIZE
	.align		4
.L_158:
        /*02a0*/ 	.byte	0x04, 0x12
        /*02a2*/ 	.short	(.L_160 - .L_159)
	.align		4
.L_159:
        /*02a4*/ 	.word	index@(_ZN3cub18CUB_300001_SM_10006detail6reduce28DeviceReduceSingleTileKernelINS2_10policy_hubIdjN4cuda3std3__44plusIdEEE10Policy1000EPdSC_iS9_ddNS7_10__identityEEEvT0_T1_T2_T3_T4_T6_)
        /*02a8*/ 	.word	0x00000000


	//----- nvinfo : EIATTR_MIN_STACK_SIZE
	.align		4
.L_160:
        /*02ac*/ 	.byte	0x04, 0x12
        /*02ae*/ 	.short	(.L_162 - .L_161)
	.align		4
.L_161:
        /*02b0*/ 	.word	index@(_ZN3cub18CUB_300001_SM_10006detail6reduce18DeviceReduceKernelINS2_10policy_hubIdjN4cuda3std3__44plusIdEEE10Policy1000EN6thrust24THRUST_300001_SM_1000_NS10device_ptrIdEEjS9_dNS7_10__identityEEEvT0_PT3_T1_NS0_13GridEvenShareISK_EET2_T4_)
        /*02b4*/ 	.word	0x00000000


	//----- nvinfo : EIATTR_MIN_STACK_SIZE
	.align		4
.L_162:
        /*02b8*/ 	.byte	0x04, 0x12
        /*02ba*/ 	.short	(.L_164 - .L_163)
	.align		4
.L_163:
        /*02bc*/ 	.word	index@(_ZN3cub18CUB_300001_SM_10006detail6reduce28DeviceReduceSingleTileKernelINS2_10policy_hubIdjN4cuda3std3__44plusIdEEE10Policy1000EN6thrust24THRUST_300001_SM_1000_NS10device_ptrIdEEPdjS9_ddNS7_10__identityEEEvT0_T1_T2_T3_T4_T6_)
        /*02c0*/ 	.word	0x00000000


	//----- nvinfo : EIATTR_MIN_STACK_SIZE
	.align		4
.L_164:
        /*02c4*/ 	.byte	0x04, 0x12
        /*02c6*/ 	.short	(.L_166 - .L_165)
	.align		4
.L_165:
        /*02c8*/ 	.word	index@(_ZN3cub18CUB_300001_SM_10006detail11EmptyKernelIvEEvv)
        /*02cc*/ 	.word	0x00000000


	//----- nvinfo : EIATTR_MIN_STACK_SIZE
	.align		4
.L_166:
        /*02d0*/ 	.byte	0x04, 0x12
        /*02d2*/ 	.short	(.L_168 - .L_167)
	.align		4
.L_167:
        /*02d4*/ 	.word	index@(_Z12ConservationPdS_S_S_dddd9InputPara)
        /*02d8*/ 	.word	0x00000000


	//----- nvinfo : EIATTR_MIN_STACK_SIZE
	.align		4
.L_168:
        /*02dc*/ 	.byte	0x04, 0x12
        /*02de*/ 	.short	(.L_170 - .L_169)
	.align		4
.L_169:
        /*02e0*/ 	.word	index@(_Z10InitializePdS_S_S_PiS0_9InputPara)
        /*02e4*/ 	.word	0x00000028


	//----- nvinfo : EIATTR_MIN_STACK_SIZE
	.align		4
.L_170:
        /*02e8*/ 	.byte	0x04, 0x12
        /*02ea*/ 	.short	(.L_172 - .L_171)
	.align		4
.L_171:
        /*02ec*/ 	.word	index@(_Z15Wakeup_NeighborPiS_9InputPara)
        /*02f0*/ 	.word	0x00000000


	//----- nvinfo : EIATTR_MIN_STACK_SIZE
	.align		4
.L_172:
        /*02f4*/ 	.byte	0x04, 0x12
        /*02f6*/ 	.short	(.L_174 - .L_173)
	.align		4
.L_173:
        /*02f8*/ 	.word	index@(_Z11Wakeup_NextPdS_S_S_S_S_PiS0_9InputParai)
        /*02fc*/ 	.word	0x00000000


	//----- nvinfo : EIATTR_MIN_STACK_SIZE
	.align		4
.L_174:
        /*0300*/ 	.byte	0x04, 0x12
        /*0302*/ 	.short	(.L_176 - .L_175)
	.align		4
.L_175:
        /*0304*/ 	.word	index@(_Z17apply_flux_wakeupPdS_S_S_S_S_S_S_S_S_S_S_S_S_S_S_S_S_S_S_Pi9InputPara)
        /*0308*/ 	.word	0x00000000


	//----- nvinfo : EIATTR_MIN_STACK_SIZE
	.align		4
.L_176:
        /*030c*/ 	.byte	0x04, 0x12
        /*030e*/ 	.short	(.L_178 - .L_177)
	.align		4
.L_177:
        /*0310*/ 	.word	index@(_Z10apply_fluxPdS_S_S_S_S_S_S_S_S_S_S_S_S_S_S_9InputPara)
        /*0314*/ 	.word	0x00000000


	//----- nvinfo : EIATTR_MIN_STACK_SIZE
	.align		4
.L_178:
        /*0318*/ 	.byte	0x04, 0x12
        /*031a*/ 	.short	(.L_180 - .L_179)
	.align		4
.L_179:
        /*031c*/ 	.word	index@(_Z16calc_flux_wakeupPdS_S_S_S_S_S_S_S_S_S_S_S_S_S_S_S_S_S_S_S_S_S_S_S_S_S_S_Pi9InputPara)
        /*0320*/ 	.word	0x00000000


	//----- nvinfo : EIATTR_MIN_STACK_SIZE
	.align		4
.L_180:
        /*0324*/ 	.byte	0x04, 0x12
        /*0326*/ 	.short	(.L_182 - .L_181)
	.align		4
.L_181:
        /*0328*/ 	.word	index@(_Z9calc_fluxPdS_S_S_S_S_S_S_S_S_S_S_S_S_S_S_S_S_S_S_S_S_S_S_9InputPara)
        /*032c*/ 	.word	0x00000000


	//----- nvinfo : EIATTR_MIN_STACK_SIZE
	.align		4
.L_182:
        /*0330*/ 	.byte	0x04, 0x12
        /*0332*/ 	.short	(.L_184 - .L_183)
	.align		4
.L_183:
        /*0334*/ 	.word	index@(_Z21extrap_in_time_wakeupPdS_S_S_S_S_S_S_S_S_S_S_S_S_S_S_S_S_S_S_Pi9InputPara)
        /*0338*/ 	.word	0x00000000


	//----- nvinfo : EIATTR_MIN_STACK_SIZE
	.align		4
.L_184:
        /*033c*/ 	.byte	0x04, 0x12
        /*033e*/ 	.short	(.L_186 - .L_185)
	.align		4
.L_185:
        /*0340*/ 	.word	index@(_Z14extrap_in_timePdS_S_S_S_S_S_S_S_S_S_S_S_S_S_S_9InputPara)
        /*0344*/ 	.word	0x00000000


	//----- nvinfo : EIATTR_MIN_STACK_SIZE
	.align		4
.L_186:
        /*0348*/ 	.byte	0x04, 0x12
        /*034a*/ 	.short	(.L_188 - .L_187)
	.align		4
.L_187:
        /*034c*/ 	.word	index@(_Z19getPrimitive_wakeupPdS_S_S_S_S_S_S_S_Pi9InputPara)
        /*0350*/ 	.word	0x00000000


	//----- nvinfo : EIATTR_MIN_STACK_SIZE
	.align		4
.L_188:
        /*0354*/ 	.byte	0x04, 0x12
        /*0356*/ 	.short	(.L_190 - .L_189)
	.align		4
.L_189:
        /*0358*/ 	.word	index@(_Z12getPrimitivePdS_S_S_S_S_S_S_9InputPara)
        /*035c*/ 	.word	0x00000000


	//----- nvinfo : EIATTR_MIN_STACK_SIZE
	.align		4
.L_190:
        /*0360*/ 	.byte	0x04, 0x12
        /*0362*/ 	.short	(.L_192 - .L_191)
	.align		4
.L_191:
        /*0364*/ 	.word	index@(_Z12getConservedPdS_S_S_S_S_S_S_9InputPara)
        /*0368*/ 	.word	0x00000000
.L_192:


//--------------------- .nv.compat                --------------------------
	.section	.nv.compat,"",@"SHT_CUDA_COMPAT_INFO"
	.align	4
        /*0000*/ 	.byte	0x02, 0x09, 0x00, 0x00, 0x02, 0x02, 0x01, 0x00, 0x02, 0x05, 0x05, 0x00, 0x03, 0x07, 0x01, 0x01
        /*0010*/ 	.byte	0x02, 0x03, 0x00, 0x00, 0x02, 0x06, 0x01, 0x00, 0x04, 0x0b, 0x08, 0x00, 0x01, 0x00, 0x00, 0x00
        /*0020*/ 	.byte	0x00, 0x00, 0x00, 0x00


//--------------------- .nv.info._ZN3cub18CUB_300001_SM_10006detail6reduce28DeviceReduceSingleTileKernelINS2_10policy_hubIdyN4cuda3std3__44plusIdEEE10Policy1000EPdSC_iS9_ddNS7_10__identityEEEvT0_T1_T2_T3_T4_T6_ --------------------------
	.section	.nv.info._ZN3cub18CUB_300001_SM_10006detail6reduce28DeviceReduceSingleTileKernelINS2_10policy_hubIdyN4cuda3std3__44plusIdEEE10Policy1000EPdSC_iS9_ddNS7_10__identityEEEvT0_T1_T2_T3_T4_T6_,"",@"SHT_CUDA_INFO"
	.sectionflags	@""
	.align	4


	//----- nvinfo : EIATTR_CUDA_API_VERSION
	.align		4
        /*0000*/ 	.byte	0x04, 0x37
        /*0002*/ 	.short	(.L_194 - .L_193)
.L_193:
        /*0004*/ 	.word	0x00000082


	//----- nvinfo : EIATTR_KPARAM_INFO
	.align		4
.L_194:
        /*0008*/ 	.byte	0x04, 0x17
        /*000a*/ 	.short	(.L_196 - .L_195)
.L_195:
        /*000c*/ 	.word	0x00000000
        /*0010*/ 	.short	0x0005
        /*0012*/ 	.short	0x0020
        /*0014*/ 	.byte	0x00, 0xf0, 0x05, 0x00


	//----- nvinfo : EIATTR_KPARAM_INFO
	.align		4
.L_196:
        /*0018*/ 	.byte	0x04, 0x17
        /*001a*/ 	.short	(.L_198 - .L_197)
.L_197:
        /*001c*/ 	.word	0x00000000
        /*0020*/ 	.short	0x0004
        /*0022*/ 	.short	0x0018
        /*0024*/ 	.byte	0x00, 0xf0, 0x21, 0x00


	//----- nvinfo : EIATTR_KPARAM_INFO
	.align		4
.L_198:
        /*0028*/ 	.byte	0x04, 0x17
        /*002a*/ 	.short	(.L_200 - .L_199)
.L_199:
        /*002c*/ 	.word	0x00000000
        /*0030*/ 	.short	0x0003
        /*0032*/ 	.short	0x0014
        /*0034*/ 	.byte	0x00, 0xf0, 0x05, 0x00


	//----- nvinfo : EIATTR_KPARAM_INFO
	.align		4
.L_200:
        /*0038*/ 	.byte	0x04, 0x17
        /*003a*/ 	.short	(.L_202 - .L_201)
.L_201:
        /*003c*/ 	.word	0x00000000
        /*0040*/ 	.short	0x0002
        /*0042*/ 	.short	0x0010
        /*0044*/ 	.byte	0x00, 0xf0, 0x11, 0x00


	//----- nvinfo : EIATTR_KPARAM_INFO
	.align		4
.L_202:
        /*0048*/ 	.byte	0x04, 0x17
        /*004a*/ 	.short	(.L_204 - .L_203)
.L_203:
        /*004c*/ 	.word	0x00000000
        /*0050*/ 	.short	0x0001
        /*0052*/ 	.short	0x0008
        /*0054*/ 	.byte	0x00, 0xf5, 0x21, 0x00


	//----- nvinfo : EIATTR_KPARAM_INFO
	.align		4
.L_204:
        /*0058*/ 	.byte	0x04, 0x17
        /*005a*/ 	.short	(.L_206 - .L_205)
.L_205:
        /*005c*/ 	.word	0x00000000
        /*0060*/ 	.short	0x0000
        /*0062*/ 	.short	0x0000
        /*0064*/ 	.byte	0x00, 0xf5, 0x21, 0x00


	//----- nvinfo : EIATTR_SPARSE_MMA_MASK
	.align		4
.L_206:
        /*0068*/ 	.byte	0x03, 0x50
        /*006a*/ 	.short	0x0000


	//----- nvinfo : EIATTR_MAXREG_COUNT
	.align		4
        /*006c*/ 	.byte	0x03, 0x1b
        /*006e*/ 	.short	0x0080


	//----- nvinfo : EIATTR_NUM_BARRIERS
	.align		4
        /*0070*/ 	.byte	0x02, 0x4c
        /*0072*/ 	.byte	0x01
	.zero		1


	//----- nvinfo : EIATTR_MERCURY_ISA_VERSION
	.align		4
        /*0074*/ 	.byte	0x03, 0x5f
        /*0076*/ 	.short	0x0101


	//----- nvinfo : EIATTR_COOP_GROUP_MASK_REGIDS
	.align		4
        /*0078*/ 	.byte	0x04, 0x29
        /*007a*/ 	.short	(.L_208 - .L_207)


	//   ....[0]....
.L_207:
        /*007c*/ 	.word	0xffffffff


	//   ....[1]....
        /*0080*/ 	.word	0xffffffff


	//   ....[2]....
        /*0084*/ 	.word	0xffffffff


	//   ....[3]....
        /*0088*/ 	.word	0xffffffff


	//   ....[4]....
        /*008c*/ 	.word	0xffffffff


	//   ....[5]....
        /*0090*/ 	.word	0xffffffff


	//   ....[6]....
        /*0094*/ 	.word	0xffffffff


	//   ....[7]....
        /*0098*/ 	.word	0xffffffff


	//   ....[8]....
        /*009c*/ 	.word	0xffffffff


	//   ....[9]....
        /*00a0*/ 	.word	0xffffffff


	//   ....[10]....
        /*00a4*/ 	.word	0xffffffff


	//   ....[11]....
        /*00a8*/ 	.word	0xffffffff


	//   ....[12]....
        /*00ac*/ 	.word	0xffffffff


	//   ....[13]....
        /*00b0*/ 	.word	0xffffffff


	//   ....[14]....
        /*00b4*/ 	.word	0xffffffff


	//   ....[15]....
        /*00b8*/ 	.word	0xffffffff


	//   ....[16]....
        /*00bc*/ 	.word	0xffffffff


	//   ....[17]....
        /*00c0*/ 	.word	0xffffffff


	//   ....[18]....
        /*00c4*/ 	.word	0xffffffff


	//   ....[19]....
        /*00c8*/ 	.word	0xffffffff


	//   ....[20]....
        /*00cc*/ 	.word	0xffffffff


	//   ....[21]....
        /*00d0*/ 	.word	0xffffffff


	//   ....[22]....
        /*00d4*/ 	.word	0xffffffff


	//   ....[23]....
        /*00d8*/ 	.word	0xffffffff


	//   ....[24]....
        /*00dc*/ 	.word	0xffffffff


	//   ....[25]....
        /*00e0*/ 	.word	0xffffffff


	//   ....[26]....
        /*00e4*/ 	.word	0xffffffff


	//   ....[27]....
        /*00e8*/ 	.word	0xffffffff


	//   ....[28]....
        /*00ec*/ 	.word	0xffffffff


	//   ....[29]....
        /*00f0*/ 	.word	0xffffffff


	//----- nvinfo : EIATTR_COOP_GROUP_INSTR_OFFSETS
	.align		4
.L_208:
        /*00f4*/ 	.byte	0x04, 0x28
        /*00f6*/ 	.short	(.L_210 - .L_209)


	//   ....[0]....
.L_209:
        /*00f8*/ 	.word	0x00000960


	//   ....[1]....
        /*00fc*/ 	.word	0x00000970


	//   ....[2]....
        /*0100*/ 	.word	0x000009e0


	//   ....[3]....
        /*0104*/ 	.word	0x00000a10


	//   ....[4]....
        /*0108*/ 	.word	0x00000a70


	//   ....[5]....
        /*010c*/ 	.word	0x00000a80


	//   ....[6]....
        /*0110*/ 	.word	0x00000ae0


	//   ....[7]....
        /*0114*/ 	.word	0x00000af0


	//   ....[8]....
        /*0118*/ 	.word	0x00000b40


	//   ....[9]....
        /*011c*/ 	.word	0x00000b60


	//   ....[10]....
        /*0120*/ 	.word	0x00000e10


	//   ....[11]....
        /*0124*/ 	.word	0x00000e20


	//   ....[12]....
        /*0128*/ 	.word	0x00000eb0


	//   ....[13]....
        /*012c*/ 	.word	0x00000ed0


	//   ....[14]....
        /*0130*/ 	.word	0x00000f20


	//   ....[15]....
        /*0134*/ 	.word	0x00000f40


	//   ....[16]....
        /*0138*/ 	.word	0x00000f90


	//   ....[17]....
        /*013c*/ 	.word	0x00000fb0


	//   ....[18]....
        /*0140*/ 	.word	0x00001000


	//   ....[19]....
        /*0144*/ 	.word	0x00001030


	//   ....[20]....
        /*0148*/ 	.word	0x000020b0


	//   ....[21]....
        /*014c*/ 	.word	0x000020c0


	//   ....[22]....
        /*0150*/ 	.word	0x00002130


	//   ....[23]....
        /*0154*/ 	.word	0x00002140


	//   ....[24]....
        /*0158*/ 	.word	0x000021a0


	//   ....[25]....
        /*015c*/ 	.word	0x000021b0


	//   ....[26]....
        /*0160*/ 	.word	0x00002200


	//   ....[27]....
        /*0164*/ 	.word	0x00002220


	//   ....[28]....
        /*0168*/ 	.word	0x00002280


	//   ....[29]....
        /*016c*/ 	.word	0x000022b0


	//----- nvinfo : EIATTR_VRC_CTA_INIT_COUNT
	.align		4
.L_210:
        /*0170*/ 	.byte	0x02, 0x4a
	.zero		1
	.zero		1


	//----- nvinfo : EIATTR_EXIT_INSTR_OFFSETS
	.align		4
        /*0174*/ 	.byte	0x04, 0x1c
        /*0176*/ 	.short	(.L_212 - .L_211)


	//   ....[0]....
.L_211:
        /*0178*/ 	.word	0x00000080


	//   ....[1]....
        /*017c*/ 	.word	0x000000c0


	//   ....[2]....
        /*0180*/ 	.word	0x00002510


	//   ....[3]....
        /*0184*/ 	.word	0x00002560


	//----- nvinfo : EIATTR_MAX_THREADS
	.align		4
.L_212:
        /*0188*/ 	.byte	0x04, 0x05
        /*018a*/ 	.short	(.L_214 - .L_213)
.L_213:
        /*018c*/ 	.word	0x00000200
        /*0190*/ 	.word	0x00000001
        /*0194*/ 	.word	0x00000001


	//----- nvinfo : EIATTR_CRS_STACK_SIZE
	.align		4
.L_214:
        /*0198*/ 	.byte	0x04, 0x1e
        /*019a*/ 	.short	(.L_216 - .L_215)
.L_215:
        /*019c*/ 	.word	0x00000000


	//----- nvinfo : EIATTR_CBANK_PARAM_SIZE
	.align		4
.L_216:
        /*01a0*/ 	.byte	0x03, 0x19
        /*01a2*/ 	.short	0x0021


	//----- nvinfo : EIATTR_PARAM_CBANK
	.align		4
        /*01a4*/ 	.byte	0x04, 0x0a
        /*01a6*/ 	.short	(.L_218 - .L_217)
	.align		4
.L_217:
        /*01a8*/ 	.word	index@(.nv.constant0._ZN3cub18CUB_300001_SM_10006detail6reduce28DeviceReduceSingleTileKernelINS2_10policy_hubIdyN4cuda3std3__44plusIdEEE10Policy1000EPdSC_iS9_ddNS7_10__identityEEEvT0_T1_T2_T3_T4_T6_)
        /*01ac*/ 	.short	0x0380
        /*01ae*/ 	.short	0x0021


	//----- nvinfo : EIATTR_SW_WAR
	.align		4
.L_218:
        /*01b0*/ 	.byte	0x04, 0x36
        /*01b2*/ 	.short	(.L_220 - .L_219)
.L_219:
        /*01b4*/ 	.word	0x00000008
.L_220:


//--------------------- .nv.info._ZN3cub18CUB_300001_SM_10006detail6reduce18DeviceReduceKernelINS2_10policy_hubIdyN4cuda3std3__44plusIdEEE10Policy1000EN6thrust24THRUST_300001_SM_1000_NS10device_ptrIdEEyS9_dNS7_10__identityEEEvT0_PT3_T1_NS0_13GridEvenShareISK_EET2_T4_ --------------------------
	.section	.nv.info._ZN3cub18CUB_300001_SM_10006detail6reduce18DeviceReduceKernelINS2_10policy_hubIdyN4cuda3std3__44plusIdEEE10Policy1000EN6thrust24THRUST_300001_SM_1000_NS10device_ptrIdEEyS9_dNS7_10__identityEEEvT0_PT3_T1_NS0_13GridEvenShareISK_EET2_T4_,"",@"SHT_CUDA_INFO"
	.sectionflags	@""
	.align	4


	//----- nvinfo : EIATTR_CUDA_API_VERSION
	.align		4
        /*0000*/ 	.byte	0x04, 0x37
        /*0002*/ 	.short	(.L_222 - .L_221)
.L_221:
        /*0004*/ 	.word	0x00000082


	//----- nvinfo : EIATTR_KPARAM_INFO
	.align		4
.L_222:
        /*0008*/ 	.byte	0x04, 0x17
        /*000a*/ 	.short	(.L_224 - .L_223)
.L_223:
        /*000c*/ 	.word	0x00000000
        /*0010*/ 	.short	0x0005
        /*0012*/ 	.short	0x0061
        /*0014*/ 	.byte	0x00, 0xf0, 0x05, 0x00


	//----- nvinfo : EIATTR_KPARAM_INFO
	.align		4
.L_224:
        /*0018*/ 	.byte	0x04, 0x17
        /*001a*/ 	.short	(.L_226 - .L_225)
.L_225:
        /*001c*/ 	.word	0x00000000
        /*0020*/ 	.short	0x0004
        /*0022*/ 	.short	0x0060
        /*0024*/ 	.byte	0x00, 0xf0, 0x05, 0x00


	//----- nvinfo : EIATTR_KPARAM_INFO
	.align		4
.L_226:
        /*0028*/ 	.byte	0x04, 0x17
        /*002a*/ 	.short	(.L_228 - .L_227)
.L_227:
        /*002c*/ 	.word	0x00000000
        /*0030*/ 	.short	0x0003
        /*0032*/ 	.short	0x0018
        /*0034*/ 	.byte	0x00, 0xf0, 0x21, 0x01


	//----- nvinfo : EIATTR_KPARAM_INFO
	.align		4
.L_228:
        /*0038*/ 	.byte	0x04, 0x17
        /*003a*/ 	.short	(.L_230 - .L_229)
.L_229:
        /*003c*/ 	.word	0x00000000
        /*0040*/ 	.short	0x0002
        /*0042*/ 	.short	0x0010
        /*0044*/ 	.byte	0x00, 0xf0, 0x21, 0x00


	//----- nvinfo : EIATTR_KPARAM_INFO
	.align		4
.L_230:
        /*0048*/ 	.byte	0x04, 0x17
        /*004a*/ 	.short	(.L_232 - .L_231)
.L_231:
        /*004c*/ 	.word	0x00000000
        /*0050*/ 	.short	0x0001
        /*0052*/ 	.short	0x0008
        /*0054*/ 	.byte	0x00, 0xf5, 0x21, 0x00


	//----- nvinfo : EIATTR_KPARAM_INFO
	.align		4
.L_232:
        /*0058*/ 	.byte	0x04, 0x17
        /*005a*/ 	.short	(.L_234 - .L_233)
.L_233:
        /*005c*/ 	.word	0x00000000
        /*0060*/ 	.short	0x0000
        /*0062*/ 	.short	0x0000
        /*0064*/ 	.byte	0x00, 0xf0, 0x21, 0x00


	//----- nvinfo : EIATTR_SPARSE_MMA_MASK
	.align		4
.L_234:
        /*0068*/ 	.byte	0x03, 0x50
        /*006a*/ 	.short	0x0000


	//----- nvinfo : EIATTR_MAXREG_COUNT
	.align		4
        /*006c*/ 	.byte	0x03, 0x1b
        /*006e*/ 	.short	0x0080


	//----- nvinfo : EIATTR_NUM_BARRIERS
	.align		4
        /*0070*/ 	.byte	0x02, 0x4c
        /*0072*/ 	.byte	0x01
	.zero		1


	//----- nvinfo : EIATTR_MERCURY_ISA_VERSION
	.align		4
        /*0074*/ 	.byte	0x03, 0x5f
        /*0076*/ 	.short	0x0101


	//----- nvinfo : EIATTR_COOP_GROUP_MASK_REGIDS
	.align		4
        /*0078*/ 	.byte	0x04, 0x29
        /*007a*/ 	.short	(.L_236 - .L_235)


	//   ....[0]....
.L_235:
        /*007c*/ 	.word	0xffffffff


	//   ....[1]....
        /*0080*/ 	.word	0xffffffff


	//   ....[2]....
        /*0084*/ 	.word	0xffffffff


	//   ....[3]....
        /*0088*/ 	.word	0xffffffff


	//   ....[4]....
        /*008c*/ 	.word	0xffffffff


	//   ....[5]....
        /*0090*/ 	.word	0xffffffff


	//   ....[6]....
        /*0094*/ 	.word	0xffffffff


	//   ....[7]....
        /*0098*/ 	.word	0xffffffff


	//   ....[8]....
        /*009c*/ 	.word	0xffffffff


	//   ....[9]....
        /*00a0*/ 	.word	0xffffffff


	//   ....[10]....
        /*00a4*/ 	.word	0xffffffff


	//   ....[11]....
        /*00a8*/ 	.word	0xffffffff


	//   ....[12]....
        /*00ac*/ 	.word	0xffffffff


	//   ....[13]....
        /*00b0*/ 	.word	0xffffffff


	//   ....[14]....
        /*00b4*/ 	.word	0xffffffff


	//   ....[15]....
        /*00b8*/ 	.word	0xffffffff


	//   ....[16]....
        /*00bc*/ 	.word	0xffffffff


	//   ....[17]....
        /*00c0*/ 	.word	0xffffffff


	//   ....[18]....
        /*00c4*/ 	.word	0xffffffff


	//   ....[19]....
        /*00c8*/ 	.word	0xffffffff


	//   ....[20]....
        /*00cc*/ 	.word	0xffffffff


	//   ....[21]....
        /*00d0*/ 	.word	0xffffffff


	//   ....[22]....
        /*00d4*/ 	.word	0xffffffff


	//   ....[23]....
        /*00d8*/ 	.word	0xffffffff


	//   ....[24]....
        /*00dc*/ 	.word	0xffffffff


	//   ....[25]....
        /*00e0*/ 	.word	0xffffffff


	//   ....[26]....
        /*00e4*/ 	.word	0xffffffff


	//   ....[27]....
        /*00e8*/ 	.word	0xffffffff


	//   ....[28]....
        /*00ec*/ 	.word	0xffffffff


	//   ....[29]....
        /*00f0*/ 	.word	0xffffffff


	//----- nvinfo : EIATTR_COOP_GROUP_INSTR_OFFSETS
	.align		4
.L_236:
        /*00f4*/ 	.byte	0x04, 0x28
        /*00f6*/ 	.short	(.L_238 - .L_237)


	//   ....[0]....
.L_237:
        /*00f8*/ 	.word	0x000009a0


	//   ....[1]....
        /*00fc*/ 	.word	0x000009b0


	//   ....[2]....
        /*0100*/ 	.word	0x00000a20


	//   ....[3]....
        /*0104*/ 	.word	0x00000a40


	//   ....[4]....
        /*0108*/ 	.word	0x00000ab0


	//   ....[5]....
        /*010c*/ 	.word	0x00000ac0


	//   ....[6]....
        /*0110*/ 	.word	0x00000b10


	//   ....[7]....
        /*0114*/ 	.word	0x00000b30


	//   ....[8]....
        /*0118*/ 	.word	0x00000ba0


	//   ....[9]....
        /*011c*/ 	.word	0x00000bb0


	//   ....[10]....
        /*0120*/ 	.word	0x00000e50


	//   ....[11]....
        /*0124*/ 	.word	0x00000e60


	//   ....[12]....
        /*0128*/ 	.word	0x00000ee0


	//   ....[13]....
        /*012c*/ 	.word	0x00000f00


	//   ....[14]....
        /*0130*/ 	.word	0x00000f50


	//   ....[15]....
        /*0134*/ 	.word	0x00000f80


	//   ....[16]....
        /*0138*/ 	.word	0x00000fd0


	//   ....[17]....
        /*013c*/ 	.word	0x00000ff0


	//   ....[18]....
        /*0140*/ 	.word	0x00001060


	//   ....[19]....
        /*0144*/ 	.word	0x00001090


	//   ....[20]....
        /*0148*/ 	.word	0x00002360


	//   ....[21]....
        /*014c*/ 	.word	0x00002370


	//   ....[22]....
        /*0150*/ 	.word	0x000023f0


	//   ....[23]....
        /*0154*/ 	.word	0x00002400


	//   ....[24]....
        /*0158*/ 	.word	0x00002460


	//   ....[25]....
        /*015c*/ 	.word	0x00002470


	//   ....[26]....
        /*0160*/ 	.word	0x000024c0


	//   ....[27]....
        /*0164*/ 	.word	0x000024f0


	//   ....[28]....
        /*0168*/ 	.word	0x00002570


	//   ....[29]....
        /*016c*/ 	.word	0x00002580


	//----- nvinfo : EIATTR_VRC_CTA_INIT_COUNT
	.align		4
.L_238:
        /*0170*/ 	.byte	0x02, 0x4a
	.zero		1
	.zero		1


	//----- nvinfo : EIATTR_EXIT_INSTR_OFFSETS
	.align		4
        /*0174*/ 	.byte	0x04, 0x1c
        /*0176*/ 	.short	(.L_240 - .L_239)


	//   ....[0]....
.L_239:
        /*0178*/ 	.word	0x000027b0


	//   ....[1]....
        /*017c*/ 	.word	0x00002810


	//----- nvinfo : EIATTR_MAX_THREADS
	.align		4
.L_240:
        /*0180*/ 	.byte	0x04, 0x05
        /*0182*/ 	.short	(.L_242 - .L_241)
.L_241:
        /*0184*/ 	.word	0x00000200
        /*0188*/ 	.word	0x00000001
        /*018c*/ 	.word	0x00000001


	//----- nvinfo : EIATTR_CRS_STACK_SIZE
	.align		4
.L_242:
        /*0190*/ 	.byte	0x04, 0x1e
        /*0192*/ 	.short	(.L_244 - .L_243)
.L_243:
        /*0194*/ 	.word	0x00000000


	//----- nvinfo : EIATTR_CBANK_PARAM_SIZE
	.align		4
.L_244:
        /*0198*/ 	.byte	0x03, 0x19
        /*019a*/ 	.short	0x0062


	//----- nvinfo : EIATTR_PARAM_CBANK
	.align		4
        /*019c*/ 	.byte	0x04, 0x0a
        /*019e*/ 	.short	(.L_246 - .L_245)
	.align		4
.L_245:
        /*01a0*/ 	.word	index@(.nv.constant0._ZN3cub18CUB_300001_SM_10006detail6reduce18DeviceReduceKernelINS2_10policy_hubIdyN4cuda3std3__44plusIdEEE10Policy1000EN6thrust24THRUST_300001_SM_1000_NS10device_ptrIdEEyS9_dNS7_10__identityEEEvT0_PT3_T1_NS0_13GridEvenShareISK_EET2_T4_)
        /*01a4*/ 	.short	0x0380
        /*01a6*/ 	.short	0x0062


	//----- nvinfo : EIATTR_SW_WAR
	.align		4
.L_246:
        /*01a8*/ 	.byte	0x04, 0x36
        /*01aa*/ 	.short	(.L_248 - .L_247)
.L_247:
        /*01ac*/ 	.word	0x00000008
.L_248:


//--------------------- .nv.info._ZN3cub18CUB_300001_SM_10006detail6reduce28DeviceReduceSingleTileKernelINS2_10policy_hubIdyN4cuda3std3__44plusIdEEE10Policy1000EN6thrust24THRUST_300001_SM_1000_NS10device_ptrIdEEPdyS9_ddNS7_10__identityEEEvT0_T1_T2_T3_T4_T6_ --------------------------
	.section	.nv.info._ZN3cub18CUB_300001_SM_10006detail6reduce28DeviceReduceSingleTileKernelINS2_10policy_hubIdyN4cuda3std3__44plusIdEEE10Policy1000EN6thrust24THRUST_300001_SM_1000_NS10device_ptrIdEEPdyS9_ddNS7_10__identityEEEvT0_T1_T2_T3_T4_T6_,"",@"SHT_CUDA_INFO"
	.sectionflags	@""
	.align	4


	//----- nvinfo : EIATTR_CUDA_API_VERSION
	.align		4
        /*0000*/ 	.byte	0x04, 0x37
        /*0002*/ 	.short	(.L_250 - .L_249)
.L_249:
        /*0004*/ 	.word	0x00000082


	//----- nvinfo : EIATTR_KPARAM_INFO
	.align		4
.L_250:
        /*0008*/ 	.byte	0x04, 0x17
        /*000a*/ 	.short	(.L_252 - .L_251)
.L_251:
        /*000c*/ 	.word	0x00000000
        /*0010*/ 	.short	0x0005
        /*0012*/ 	.short	0x0028
        /*0014*/ 	.byte	0x00, 0xf0, 0x05, 0x00


	//----- nvinfo : EIATTR_KPARAM_INFO
	.align		4
.L_252:
        /*0018*/ 	.byte	0x04, 0x17
        /*001a*/ 	.short	(.L_254 - .L_253)
.L_253:
        /*001c*/ 	.word	0x00000000
        /*0020*/ 	.short	0x0004
        /*0022*/ 	.short	0x0020
        /*0024*/ 	.byte	0x00, 0xf0, 0x21, 0x00


	//----- nvinfo : EIATTR_KPARAM_INFO
	.align		4
.L_254:
        /*0028*/ 	.byte	0x04, 0x17
        /*002a*/ 	.short	(.L_256 - .L_255)
.L_255:
        /*002c*/ 	.word	0x00000000
        /*0030*/ 	.short	0x0003
        /*0032*/ 	.short	0x0018
        /*0034*/ 	.byte	0x00, 0xf0, 0x05, 0x00


	//----- nvinfo : EIATTR_KPARAM_INFO
	.align		4
.L_256:
        /*0038*/ 	.byte	0x04, 0x17
        /*003a*/ 	.short	(.L_258 - .L_257)
.L_257:
        /*003c*/ 	.word	0x00000000
        /*0040*/ 	.short	0x0002
        /*0042*/ 	.short	0x0010
        /*0044*/ 	.byte	0x00, 0xf0, 0x21, 0x00


	//----- nvinfo : EIATTR_KPARAM_INFO
	.align		4
.L_258:
        /*0048*/ 	.byte	0x04, 0x17
        /*004a*/ 	.short	(.L_260 - .L_259)
.L_259:
        /*004c*/ 	.word	0x00000000
        /*0050*/ 	.short	0x0001
        /*0052*/ 	.short	0x0008
        /*0054*/ 	.byte	0x00, 0xf5, 0x21, 0x00


	//----- nvinfo : EIATTR_KPARAM_INFO
	.align		4
.L_260:
        /*0058*/ 	.byte	0x04, 0x17
        /*005a*/ 	.short	(.L_262 - .L_261)
.L_261:
        /*005c*/ 	.word	0x00000000
        /*0060*/ 	.short	0x0000
        /*0062*/ 	.short	0x0000
        /*0064*/ 	.byte	0x00, 0xf0, 0x21, 0x00


	//----- nvinfo : EIATTR_SPARSE_MMA_MASK
	.align		4
.L_262:
        /*0068*/ 	.byte	0x03, 0x50
        /*006a*/ 	.short	0x0000


	//----- nvinfo : EIATTR_MAXREG_COUNT
	.align		4
        /*006c*/ 	.byte	0x03, 0x1b
        /*006e*/ 	.short	0x0080


	//----- nvinfo : EIATTR_NUM_BARRIERS
	.align		4
        /*0070*/ 	.byte	0x02, 0x4c
        /*0072*/ 	.byte	0x01
	.zero		1


	//----- nvinfo : EIATTR_MERCURY_ISA_VERSION
	.align		4
        /*0074*/ 	.byte	0x03, 0x5f
        /*0076*/ 	.short	0x0101


	//----- nvinfo : EIATTR_COOP_GROUP_MASK_REGIDS
	.align		4
        /*0078*/ 	.byte	0x04, 0x29
        /*007a*/ 	.short	(.L_264 - .L_263)


	//   ....[0]....
.L_263:
        /*007c*/ 	.word	0xffffffff


	//   ....[1]....
        /*0080*/ 	.word	0xffffffff


	//   ....[2]....
        /*0084*/ 	.word	0xffffffff


	//   ....[3]....
        /*0088*/ 	.word	0xffffffff


	//   ....[4]....
        /*008c*/ 	.word	0xffffffff


	//   ....[5]....
        /*0090*/ 	.word	0xffffffff


	//   ....[6]....
        /*0094*/ 	.word	0xffffffff


	//   ....[7]....
        /*0098*/ 	.word	0xffffffff


	//   ....[8]....
        /*009c*/ 	.word	0xffffffff


	//   ....[9]....
        /*00a0*/ 	.word	0xffffffff


	//   ....[10]....
        /*00a4*/ 	.word	0xffffffff


	//   ....[11]....
        /*00a8*/ 	.word	0xffffffff


	//   ....[12]....
        /*00ac*/ 	.word	0xffffffff


	//   ....[13]....
        /*00b0*/ 	.word	0xffffffff


	//   ....[14]....
        /*00b4*/ 	.word	0xffffffff


	//   ....[15]....
        /*00b8*/ 	.word	0xffffffff


	//   ....[16]....
        /*00bc*/ 	.word	0xffffffff


	//   ....[17]....
        /*00c0*/ 	.word	0xffffffff


	//   ....[18]....
        /*00c4*/ 	.word	0xffffffff


	//   ....[19]....
        /*00c8*/ 	.word	0xffffffff


	//   ....[20]....
        /*00cc*/ 	.word	0xffffffff


	//   ....[21]....
        /*00d0*/ 	.word	0xffffffff


	//   ....[22]....
        /*00d4*/ 	.word	0xffffffff


	//   ....[23]....
        /*00d8*/ 	.word	0xffffffff


	//   ....[24]....
        /*00dc*/ 	.word	0xffffffff


	//   ....[25]....
        /*00e0*/ 	.word	0xffffffff


	//   ....[26]....
        /*00e4*/ 	.word	0xffffffff


	//   ....[27]....
        /*00e8*/ 	.word	0xffffffff


	//   ....[28]....
        /*00ec*/ 	.word	0xffffffff


	//   ....[29]....
        /*00f0*/ 	.word	0xffffffff


	//----- nvinfo : EIATTR_COOP_GROUP_INSTR_OFFSETS
	.align		4
.L_264:
        /*00f4*/ 	.byte	0x04, 0x28
        /*00f6*/ 	.short	(.L_266 - .L_265)


	//   ....[0]....
.L_265:
        /*00f8*/ 	.word	0x00000910


	//   ....[1]....
        /*00fc*/ 	.word	0x00000920


	//   ....[2]....
        /*0100*/ 	.word	0x00000990


	//   ....[3]....
        /*0104*/ 	.word	0x000009a0


	//   ....[4]....
        /*0108*/ 	.word	0x00000a00


	//   ....[5]....
        /*010c*/ 	.word	0x00000a10


	//   ....[6]....
        /*0110*/ 	.word	0x00000a60


	//   ....[7]....
        /*0114*/ 	.word	0x00000a80


	//   ....[8]....
        /*0118*/ 	.word	0x00000ae0


	//   ....[9]....
        /*011c*/ 	.word	0x00000b10


	//   ....[10]....
        /*0120*/ 	.word	0x00000dc0


	//   ....[11]....
        /*0124*/ 	.word	0x00000dd0


	//   ....[12]....
        /*0128*/ 	.word	0x00000e60


	//   ....[13]....
        /*012c*/ 	.word	0x00000e70


	//   ....[14]....
        /*0130*/ 	.word	0x00000ed0


	//   ....[15]....
        /*0134*/ 	.word	0x00000ee0


	//   ....[16]....
        /*0138*/ 	.word	0x00000f30


	//   ....[17]....
        /*013c*/ 	.word	0x00000f50


	//   ....[18]....
        /*0140*/ 	.word	0x00000fc0


	//   ....[19]....
        /*0144*/ 	.word	0x00000ff0


	//   ....[20]....
        /*0148*/ 	.word	0x00002180


	//   ....[21]....
        /*014c*/ 	.word	0x00002190


	//   ....[22]....
        /*0150*/ 	.word	0x00002200


	//   ....[23]....
        /*0154*/ 	.word	0x00002210


	//   ....[24]....
        /*0158*/ 	.word	0x00002270


	//   ....[25]....
        /*015c*/ 	.word	0x00002280


	//   ....[26]....
        /*0160*/ 	.word	0x000022d0


	//   ....[27]....
        /*0164*/ 	.word	0x000022f0


	//   ....[28]....
        /*0168*/ 	.word	0x00002350


	//   ....[29]....
        /*016c*/ 	.word	0x00002380


	//----- nvinfo : EIATTR_VRC_CTA_INIT_COUNT
	.align		4
.L_266:
        /*0170*/ 	.byte	0x02, 0x4a
	.zero		1
	.zero		1


	//----- nvinfo : EIATTR_EXIT_INSTR_OFFSETS
	.align		4
        /*0174*/ 	.byte	0x04, 0x1c
        /*0176*/ 	.short	(.L_268 - .L_267)


	//   ....[0]....
.L_267:
        /*0178*/ 	.word	0x000000a0


	//   ....[1]....
        /*017c*/ 	.word	0x000000e0


	//   ....[2]....
        /*0180*/ 	.word	0x000025e0


	//   ....[3]....
        /*0184*/ 	.word	0x00002630


	//----- nvinfo : EIATTR_MAX_THREADS
	.align		4
.L_268:
        /*0188*/ 	.byte	0x04, 0x05
        /*018a*/ 	.short	(.L_270 - .L_269)
.L_269:
        /*018c*/ 	.word	0x00000200
        /*0190*/ 	.word	0x00000001
        /*0194*/ 	.word	0x00000001


	//----- nvinfo : EIATTR_CRS_STACK_SIZE
	.align		4
.L_270:
        /*0198*/ 	.byte	0x04, 0x1e
        /*019a*/ 	.short	(.L_272 - .L_271)
.L_271:
        /*019c*/ 	.word	0x00000000


	//----- nvinfo : EIATTR_CBANK_PARAM_SIZE
	.align		4
.L_272:
        /*01a0*/ 	.byte	0x03, 0x19
        /*01a2*/ 	.short	0x0029


	//----- nvinfo : EIATTR_PARAM_CBANK
	.align		4
        /*01a4*/ 	.byte	0x04, 0x0a
        /*01a6*/ 	.short	(.L_274 - .L_273)
	.align		4
.L_273:
        /*01a8*/ 	.word	index@(.nv.constant0._ZN3cub18CUB_300001_SM_10006detail6reduce28DeviceReduceSingleTileKernelINS2_10policy_hubIdyN4cuda3std3__44plusIdEEE10Policy1000EN6thrust24THRUST_300001_SM_1000_NS10device_ptrIdEEPdyS9_ddNS7_10__identityEEEvT0_T1_T2_T3_T4_T6_)
        /*01ac*/ 	.short	0x0380
        /*01ae*/ 	.short	0x0029


	//----- nvinfo : EIATTR_SW_WAR
	.align		4
.L_274:
        /*01b0*/ 	.byte	0x04, 0x36
        /*01b2*/ 	.short	(.L_276 - .L_275)
.L_275:
        /*01b4*/ 	.word	0x00000008
.L_276:


//--------------------- .nv.info._ZN3cub18CUB_300001_SM_10006detail6reduce28DeviceReduceSingleTileKernelINS2_10policy_hubIdjN4cuda3std3__44plusIdEEE10Policy1000EPdSC_iS9_ddNS7_10__identityEEEvT0_T1_T2_T3_T4_T6_ --------------------------
	.section	.nv.info._ZN3cub18CUB_300001_SM_10006detail6reduce28DeviceReduceSingleTileKernelINS2_10policy_hubIdjN4cuda3std3__44plusIdEEE10Policy1000EPdSC_iS9_ddNS7_10__identityEEEvT0_T1_T2_T3_T4_T6_,"",@"SHT_CUDA_INFO"
	.sectionflags	@""
	.align	4


	//----- nvinfo : EIATTR_CUDA_API_VERSION
	.align		4
        /*0000*/ 	.byte	0x04, 0x37
        /*0002*/ 	.short	(.L_278 - .L_277)
.L_277:
        /*0004*/ 	.word	0x00000082


	//----- nvinfo : EIATTR_KPARAM_INFO
	.align		4
.L_278:
        /*0008*/ 	.byte	0x04, 0x17
        /*000a*/ 	.short	(.L_280 - .L_279)
.L_279:
        /*000c*/ 	.word	0x00000000
        /*0010*/ 	.short	0x0005
        /*0012*/ 	.short	0x0020
        /*0014*/ 	.byte	0x00, 0xf0, 0x05, 0x00


	//----- nvinfo : EIATTR_KPARAM_INFO
	.align		4
.L_280:
        /*0018*/ 	.byte	0x04, 0x17
        /*001a*/ 	.short	(.L_282 - .L_281)
.L_281:
        /*001c*/ 	.word	0x00000000
        /*0020*/ 	.short	0x0004
        /*0022*/ 	.short	0x0018
        /*0024*/ 	.byte	0x00, 0xf0, 0x21, 0x00


	//----- nvinfo : EIATTR_KPARAM_INFO
	.align		4
.L_282:
        /*0028*/ 	.byte	0x04, 0x17
        /*002a*/ 	.short	(.L_284 - .L_283)
.L_283:
        /*002c*/ 	.word	0x00000000
        /*0030*/ 	.short	0x0003
        /*0032*/ 	.short	0x0014
        /*0034*/ 	.byte	0x00, 0xf0, 0x05, 0x00


	//----- nvinfo : EIATTR_KPARAM_INFO
	.align		4
.L_284:
        /*0038*/ 	.byte	0x04, 0x17
        /*003a*/ 	.short	(.L_286 - .L_285)
.L_285:
        /*003c*/ 	.word	0x00000000
        /*0040*/ 	.short	0x0002
        /*0042*/ 	.short	0x0010
        /*0044*/ 	.byte	0x00, 0xf0, 0x11, 0x00


	//----- nvinfo : EIATTR_KPARAM_INFO
	.align		4
.L_286:
        /*0048*/ 	.byte	0x04, 0x17
        /*004a*/ 	.short	(.L_288 - .L_287)
.L_287:
        /*004c*/ 	.word	0x00000000
        /*0050*/ 	.short	0x0001
        /*0052*/ 	.short	0x0008
        /*0054*/ 	.byte	0x00, 0xf5, 0x21, 0x00


	//----- nvinfo : EIATTR_KPARAM_INFO
	.align		4
.L_288:
        /*0058*/ 	.byte	0x04, 0x17
        /*005a*/ 	.short	(.L_290 - .L_289)
.L_289:
        /*005c*/ 	.word	0x00000000
        /*0060*/ 	.short	0x0000
        /*0062*/ 	.short	0x0000
        /*0064*/ 	.byte	0x00, 0xf5, 0x21, 0x00


	//----- nvinfo : EIATTR_SPARSE_MMA_MASK
	.align		4
.L_290:
        /*0068*/ 	.byte	0x03, 0x50
        /*006a*/ 	.short	0x0000


	//----- nvinfo : EIATTR_MAXREG_COUNT
	.align		4
        /*006c*/ 	.byte	0x03, 0x1b
        /*006e*/ 	.short	0x0060


	//----- nvinfo : EIATTR_NUM_BARRIERS
	.align		4
        /*0070*/ 	.byte	0x02, 0x4c
        /*0072*/ 	.byte	0x01
	.zero		1


	//----- nvinfo : EIATTR_MERCURY_ISA_VERSION
	.align		4
        /*0074*/ 	.byte	0x03, 0x5f
        /*0076*/ 	.short	0x0101


	//----- nvinfo : EIATTR_COOP_GROUP_MASK_REGIDS
	.align		4
        /*0078*/ 	.byte	0x04, 0x29
        /*007a*/ 	.short	(.L_292 - .L_291)


	//   ....[0]....
.L_291:
        /*007c*/ 	.word	0xffffffff


	//   ....[1]....
        /*0080*/ 	.word	0xffffffff


	//   ....[2]....
        /*0084*/ 	.word	0xffffffff


	//   ....[3]....
        /*0088*/ 	.word	0xffffffff


	//   ....[4]....
        /*008c*/ 	.word	0xffffffff


	//   ....[5]....
        /*0090*/ 	.word	0xffffffff


	//   ....[6]....
        /*0094*/ 	.word	0xffffffff


	//   ....[7]....
        /*0098*/ 	.word	0xffffffff


	//   ....[8]....
        /*009c*/ 	.word	0xffffffff


	//   ....[9]....
        /*00a0*/ 	.word	0xffffffff


	//   ....[10]....
        /*00a4*/ 	.word	0xffffffff


	//   ....[11]....
        /*00a8*/ 	.word	0xffffffff


	//   ....[12]....
        /*00ac*/ 	.word	0xffffffff


	//   ....[13]....
        /*00b0*/ 	.word	0xffffffff


	//   ....[14]....
        /*00b4*/ 	.word	0xffffffff


	//   ....[15]....
        /*00b8*/ 	.word	0xffffffff


	//   ....[16]....
        /*00bc*/ 	.word	0xffffffff


	//   ....[17]....
        /*00c0*/ 	.word	0xffffffff


	//   ....[18]....
        /*00c4*/ 	.word	0xffffffff


	//   ....[19]....
        /*00c8*/ 	.word	0xffffffff


	//   ....[20]....
        /*00cc*/ 	.word	0xffffffff


	//   ....[21]....
        /*00d0*/ 	.word	0xffffffff


	//   ....[22]....
        /*00d4*/ 	.word	0xffffffff


	//   ....[23]....
        /*00d8*/ 	.word	0xffffffff


	//   ....[24]....
        /*00dc*/ 	.word	0xffffffff


	//   ....[25]....
        /*00e0*/ 	.word	0xffffffff


	//   ....[26]....
        /*00e4*/ 	.word	0xffffffff


	//   ....[27]....
        /*00e8*/ 	.word	0xffffffff


	//   ....[28]....
        /*00ec*/ 	.word	0xffffffff


	//   ....[29]....
        /*00f0*/ 	.word	0xffffffff


	//----- nvinfo : EIATTR_COOP_GROUP_INSTR_OFFSETS
	.align		4
.L_292:
        /*00f4*/ 	.byte	0x04, 0x28
        /*00f6*/ 	.short	(.L_294 - .L_293)


	//   ....[0]....
.L_293:
        /*00f8*/ 	.word	0x00000980


	//   ....[1]....
        /*00fc*/ 	.word	0x00000990


	//   ....[2]....
        /*0100*/ 	.word	0x00000a00


	//   ....[3]....
        /*0104*/ 	.word	0x00000a30


	//   ....[4]....
        /*0108*/ 	.word	0x00000aa0


	//   ....[5]....
        /*010c*/ 	.word	0x00000ab0


	//   ....[6]....
        /*0110*/ 	.word	0x00000b00


	//   ....[7]....
        /*0114*/ 	.word	0x00000b10


	//   ....[8]....
        /*0118*/ 	.word	0x00000b60


	//   ....[9]....
        /*011c*/ 	.word	0x00000b80


	//   ....[10]....
        /*0120*/ 	.word	0x00000e90


	//   ....[11]....
        /*0124*/ 	.word	0x00000ea0


	//   ....[12]....
        /*0128*/ 	.word	0x00000f30


	//   ....[13]....
        /*012c*/ 	.word	0x00000f50


	//   ....[14]....
        /*0130*/ 	.word	0x00000fa0


	//   ....[15]....
        /*0134*/ 	.word	0x00000fc0


	//   ....[16]....
        /*0138*/ 	.word	0x00001010


	//   ....[17]....
        /*013c*/ 	.word	0x00001040


	//   ....[18]....
        /*0140*/ 	.word	0x000010a0


	//   ....[19]....
        /*0144*/ 	.word	0x000010d0


	//   ....[20]....
        /*0148*/ 	.word	0x000022b0


	//   ....[21]....
        /*014c*/ 	.word	0x000022c0


	//   ....[22]....
        /*0150*/ 	.word	0x00002330


	//   ....[23]....
        /*0154*/ 	.word	0x00002340


	//   ....[24]....
        /*0158*/ 	.word	0x000023a0


	//   ....[25]....
        /*015c*/ 	.word	0x000023d0


	//   ....[26]....
        /*0160*/ 	.word	0x00002450


	//   ....[27]....
        /*0164*/ 	.word	0x00002460


	//   ....[28]....
        /*0168*/ 	.word	0x000024b0


	//   ....[29]....
        /*016c*/ 	.word	0x000024c0


	//----- nvinfo : EIATTR_VRC_CTA_INIT_COUNT
	.align		4
.L_294:
        /*0170*/ 	.byte	0x02, 0x4a
	.zero		1
	.zero		1


	//----- nvinfo : EIATTR_EXIT_INSTR_OFFSETS
	.align		4
        /*0174*/ 	.byte	0x04, 0x1c
        /*0176*/ 	.short	(.L_296 - .L_295)


	//   ....[0]....
.L_295:
        /*0178*/ 	.word	0x00000080


	//   ....[1]....
        /*017c*/ 	.word	0x000000c0


	//   ....[2]....
        /*0180*/ 	.word	0x00002750


	//   ....[3]....
        /*0184*/ 	.word	0x000027a0


	//----- nvinfo : EIATTR_MAX_THREADS
	.align		4
.L_296:
        /*0188*/ 	.byte	0x04, 0x05
        /*018a*/ 	.short	(.L_298 - .L_297)
.L_297:
        /*018c*/ 	.word	0x00000280
        /*0190*/ 	.word	0x00000001
        /*0194*/ 	.word	0x00000001


	//----- nvinfo : EIATTR_CRS_STACK_SIZE
	.align		4
.L_298:
        /*0198*/ 	.byte	0x04, 0x1e
        /*019a*/ 	.short	(.L_300 - .L_299)
.L_299:
        /*019c*/ 	.word	0x00000000


	//----- nvinfo : EIATTR_CBANK_PARAM_SIZE
	.align		4
.L_300:
        /*01a0*/ 	.byte	0x03, 0x19
        /*01a2*/ 	.short	0x0021


	//----- nvinfo : EIATTR_PARAM_CBANK
	.align		4
        /*01a4*/ 	.byte	0x04, 0x0a
        /*01a6*/ 	.short	(.L_302 - .L_301)
	.align		4
.L_301:
        /*01a8*/ 	.word	index@(.nv.constant0._ZN3cub18CUB_300001_SM_10006detail6reduce28DeviceReduceSingleTileKernelINS2_10policy_hubIdjN4cuda3std3__44plusIdEEE10Policy1000EPdSC_iS9_ddNS7_10__identityEEEvT0_T1_T2_T3_T4_T6_)
        /*01ac*/ 	.short	0x0380
        /*01ae*/ 	.short	0x0021


	//----- nvinfo : EIATTR_SW_WAR
	.align		4
.L_302:
        /*01b0*/ 	.byte	0x04, 0x36
        /*01b2*/ 	.short	(.L_304 - .L_303)
.L_303:
        /*01b4*/ 	.word	0x00000008
.L_304:


//--------------------- .nv.info._ZN3cub18CUB_300001_SM_10006detail6reduce18DeviceReduceKernelINS2_10policy_hubIdjN4cuda3std3__44plusIdEEE10Policy1000EN6thrust24THRUST_300001_SM_1000_NS10device_ptrIdEEjS9_dNS7_10__identityEEEvT0_PT3_T1_NS0_13GridEvenShareISK_EET2_T4_ --------------------------
	.section	.nv.info._ZN3cub18CUB_300001_SM_10006detail6reduce18DeviceReduceKernelINS2_10policy_hubIdjN4cuda3std3__44plusIdEEE10Policy1000EN6thrust24THRUST_300001_SM_1000_NS10device_ptrIdEEjS9_dNS7_10__identityEEEvT0_PT3_T1_NS0_13GridEvenShareISK_EET2_T4_,"",@"SHT_CUDA_INFO"
	.sectionflags	@""
	.align	4


	//----- nvinfo : EIATTR_CUDA_API_VERSION
	.align		4
        /*0000*/ 	.byte	0x04, 0x37
        /*0002*/ 	.short	(.L_306 - .L_305)
.L_305:
        /*0004*/ 	.word	0x00000082


	//----- nvinfo : EIATTR_KPARAM_INFO
	.align		4
.L_306:
        /*0008*/ 	.byte	0x04, 0x17
        /*000a*/ 	.short	(.L_308 - .L_307)
.L_307:
        /*000c*/ 	.word	0x00000000
        /*0010*/ 	.short	0x0005
        /*0012*/ 	.short	0x003d
        /*0014*/ 	.byte	0x00, 0xf0, 0x05, 0x00


	//----- nvinfo : EIATTR_KPARAM_INFO
	.align		4
.L_308:
        /*0018*/ 	.byte	0x04, 0x17
        /*001a*/ 	.short	(.L_310 - .L_309)
.L_309:
        /*001c*/ 	.word	0x00000000
        /*0020*/ 	.short	0x0004
        /*0022*/ 	.short	0x003c
        /*0024*/ 	.byte	0x00, 0xf0, 0x05, 0x00


	//----- nvinfo : EIATTR_KPARAM_INFO
	.align		4
.L_310:
        /*0028*/ 	.byte	0x04, 0x17
        /*002a*/ 	.short	(.L_312 - .L_311)
.L_311:
        /*002c*/ 	.word	0x00000000
        /*0030*/ 	.short	0x0003
        /*0032*/ 	.short	0x0014
        /*0034*/ 	.byte	0x00, 0xf0, 0xa1, 0x00


	//----- nvinfo : EIATTR_KPARAM_INFO
	.align		4
.L_312:
        /*0038*/ 	.byte	0x04, 0x17
        /*003a*/ 	.short	(.L_314 - .L_313)
.L_313:
        /*003c*/ 	.word	0x00000000
        /*0040*/ 	.short	0x0002
        /*0042*/ 	.short	0x0010
        /*0044*/ 	.byte	0x00, 0xf0, 0x11, 0x00


	//----- nvinfo : EIATTR_KPARAM_INFO
	.align		4
.L_314:
        /*0048*/ 	.byte	0x04, 0x17
        /*004a*/ 	.short	(.L_316 - .L_315)
.L_315:
        /*004c*/ 	.word	0x00000000
        /*0050*/ 	.short	0x0001
        /*0052*/ 	.short	0x0008
        /*0054*/ 	.byte	0x00, 0xf5, 0x21, 0x00


	//----- nvinfo : EIATTR_KPARAM_INFO
	.align		4
.L_316:
        /*0058*/ 	.byte	0x04, 0x17
        /*005a*/ 	.short	(.L_318 - .L_317)
.L_317:
        /*005c*/ 	.word	0x00000000
        /*0060*/ 	.short	0x0000
        /*0062*/ 	.short	0x0000
        /*0064*/ 	.byte	0x00, 0xf0, 0x21, 0x00


	//----- nvinfo : EIATTR_SPARSE_MMA_MASK
	.align		4
.L_318:
        /*0068*/ 	.byte	0x03, 0x50
        /*006a*/ 	.short	0x0000


	//----- nvinfo : EIATTR_MAXREG_COUNT
	.align		4
        /*006c*/ 	.byte	0x03, 0x1b
        /*006e*/ 	.short	0x0060


	//----- nvinfo : EIATTR_NUM_BARRIERS
	.align		4
        /*0070*/ 	.byte	0x02, 0x4c
        /*0072*/ 	.byte	0x01
	.zero		1


	//----- nvinfo : EIATTR_MERCURY_ISA_VERSION
	.align		4
        /*0074*/ 	.byte	0x03, 0x5f
        /*0076*/ 	.short	0x0101


	//----- nvinfo : EIATTR_COOP_GROUP_MASK_REGIDS
	.align		4
        /*0078*/ 	.byte	0x04, 0x29
        /*007a*/ 	.short	(.L_320 - .L_319)


	//   ....[0]....
.L_319:
        /*007c*/ 	.word	0xffffffff


	//   ....[1]....
        /*0080*/ 	.word	0xffffffff


	//   ....[2]....
        /*0084*/ 	.word	0xffffffff


	//   ....[3]....
        /*0088*/ 	.word	0xffffffff


	//   ....[4]....
        /*008c*/ 	.word	0xffffffff


	//   ....[5]....
        /*0090*/ 	.word	0xffffffff


	//   ....[6]....
        /*0094*/ 	.word	0xffffffff


	//   ....[7]....
        /*0098*/ 	.word	0xffffffff


	//   ....[8]....
        /*009c*/ 	.word	0xffffffff


	//   ....[9]....
        /*00a0*/ 	.word	0xffffffff


	//   ....[10]....
        /*00a4*/ 	.word	0xffffffff


	//   ....[11]....
        /*00a8*/ 	.word	0xffffffff


	//   ....[12]....
        /*00ac*/ 	.word	0xffffffff


	//   ....[13]....
        /*00b0*/ 	.word	0xffffffff


	//   ....[14]....
        /*00b4*/ 	.word	0xffffffff


	//   ....[15]....
        /*00b8*/ 	.word	0xffffffff


	//   ....[16]....
        /*00bc*/ 	.word	0xffffffff


	//   ....[17]....
        /*00c0*/ 	.word	0xffffffff


	//   ....[18]....
        /*00c4*/ 	.word	0xffffffff


	//   ....[19]....
        /*00c8*/ 	.word	0xffffffff


	//   ....[20]....
        /*00cc*/ 	.word	0xffffffff


	//   ....[21]....
        /*00d0*/ 	.word	0xffffffff


	//   ....[22]....
        /*00d4*/ 	.word	0xffffffff


	//   ....[23]....
        /*00d8*/ 	.word	0xffffffff


	//   ....[24]....
        /*00dc*/ 	.word	0xffffffff


	//   ....[25]....
        /*00e0*/ 	.word	0xffffffff


	//   ....[26]....
        /*00e4*/ 	.word	0xffffffff


	//   ....[27]....
        /*00e8*/ 	.word	0xffffffff


	//   ....[28]....
        /*00ec*/ 	.word	0xffffffff


	//   ....[29]....
        /*00f0*/ 	.word	0xffffffff


	//----- nvinfo : EIATTR_COOP_GROUP_INSTR_OFFSETS
	.align		4
.L_320:
        /*00f4*/ 	.byte	0x04, 0x28
        /*00f6*/ 	.short	(.L_322 - .L_321)


	//   ....[0]....
.L_321:
        /*00f8*/ 	.word	0x00000c10


	//   ....[1]....
        /*00fc*/ 	.word	0x00000c20


	//   ....[2]....
        /*0100*/ 	.word	0x00000c90


	//   ....[3]....
        /*0104*/ 	.word	0x00000cb0


	//   ....[4]....
        /*0108*/ 	.word	0x00000d20


	//   ....[5]....
        /*010c*/ 	.word	0x00000d30


	//   ....[6]....
        /*0110*/ 	.word	0x00000d80


	//   ....[7]....
        /*0114*/ 	.word	0x00000da0


	//   ....[8]....
        /*0118*/ 	.word	0x00000df0


	//   ....[9]....
        /*011c*/ 	.word	0x00000e10


	//   ....[10]....
        /*0120*/ 	.word	0x00001120


	//   ....[11]....
        /*0124*/ 	.word	0x00001130


	//   ....[12]....
        /*0128*/ 	.word	0x000011a0


	//   ....[13]....
        /*012c*/ 	.word	0x000011c0


	//   ....[14]....
        /*0130*/ 	.word	0x00001210


	//   ....[15]....
        /*0134*/ 	.word	0x00001230


	//   ....[16]....
        /*0138*/ 	.word	0x00001290


	//   ....[17]....
        /*013c*/ 	.word	0x000012b0


	//   ....[18]....
        /*0140*/ 	.word	0x00001330


	//   ....[19]....
        /*0144*/ 	.word	0x00001360


	//   ....[20]....
        /*0148*/ 	.word	0x000028d0


	//   ....[21]....
        /*014c*/ 	.word	0x000028e0


	//   ....[22]....
        /*0150*/ 	.word	0x00002960


	//   ....[23]....
        /*0154*/ 	.word	0x00002970


	//   ....[24]....
        /*0158*/ 	.word	0x000029d0


	//   ....[25]....
        /*015c*/ 	.word	0x000029e0


	//   ....[26]....
        /*0160*/ 	.word	0x00002a30


	//   ....[27]....
        /*0164*/ 	.word	0x00002a60


	//   ....[28]....
        /*0168*/ 	.word	0x00002ae0


	//   ....[29]....
        /*016c*/ 	.word	0x00002af0


	//----- nvinfo : EIATTR_VRC_CTA_INIT_COUNT
	.align		4
.L_322:
        /*0170*/ 	.byte	0x02, 0x4a
	.zero		1
	.zero		1


	//----- nvinfo : EIATTR_EXIT_INSTR_OFFSETS
	.align		4
        /*0174*/ 	.byte	0x04, 0x1c
        /*0176*/ 	.short	(.L_324 - .L_323)


	//   ....[0]....
.L_323:
        /*0178*/ 	.word	0x00002d80


	//   ....[1]....
        /*017c*/ 	.word	0x00002de0


	//----- nvinfo : EIATTR_MAX_THREADS
	.align		4
.L_324:
        /*0180*/ 	.byte	0x04, 0x05
        /*0182*/ 	.short	(.L_326 - .L_325)
.L_325:
        /*0184*/ 	.word	0x00000280
        /*0188*/ 	.word	0x00000001
        /*018c*/ 	.word	0x00000001


	//----- nvinfo : EIATTR_CRS_STACK_SIZE
	.align		4
.L_326:
        /*0190*/ 	.byte	0x04, 0x1e
        /*0192*/ 	.short	(.L_328 - .L_327)
.L_327:
        /*0194*/ 	.word	0x00000000


	//----- nvinfo : EIATTR_CBANK_PARAM_SIZE
	.align		4
.L_328:
        /*0198*/ 	.byte	0x03, 0x19
        /*019a*/ 	.short	0x003e


	//----- nvinfo : EIATTR_PARAM_CBANK
	.align		4
        /*019c*/ 	.byte	0x04, 0x0a
        /*019e*/ 	.short	(.L_330 - .L_329)
	.align		4
.L_329:
        /*01a0*/ 	.word	index@(.nv.constant0._ZN3cub18CUB_300001_SM_10006detail6reduce18DeviceReduceKernelINS2_10policy_hubIdjN4cuda3std3__44plusIdEEE10Policy1000EN6thrust24THRUST_300001_SM_1000_NS10device_ptrIdEEjS9_dNS7_10__identityEEEvT0_PT3_T1_NS0_13GridEvenShareISK_EET2_T4_)
        /*01a4*/ 	.short	0x0380
        /*01a6*/ 	.short	0x003e


	//----- nvinfo : EIATTR_SW_WAR
	.align		4
.L_330:
        /*01a8*/ 	.byte	0x04, 0x36
        /*01aa*/ 	.short	(.L_332 - .L_331)
.L_331:
        /*01ac*/ 	.word	0x00000008
.L_332:


//--------------------- .nv.info._ZN3cub18CUB_300001_SM_10006detail6reduce28DeviceReduceSingleTileKernelINS2_10policy_hubIdjN4cuda3std3__44plusIdEEE10Policy1000EN6thrust24THRUST_300001_SM_1000_NS10device_ptrIdEEPdjS9_ddNS7_10__identityEEEvT0_T1_T2_T3_T4_T6_ --------------------------
	.section	.nv.info._ZN3cub18CUB_300001_SM_10006detail6reduce28DeviceReduceSingleTileKernelINS2_10policy_hubIdjN4cuda3std3__44plusIdEEE10Policy1000EN6thrust24THRUST_300001_SM_1000_NS10device_ptrIdEEPdjS9_ddNS7_10__identityEEEvT0_T1_T2_T3_T4_T6_,"",@"SHT_CUDA_INFO"
	.sectionflags	@""
	.align	4


	//----- nvinfo : EIATTR_CUDA_API_VERSION
	.align		4
        /*0000*/ 	.byte	0x04, 0x37
        /*0002*/ 	.short	(.L_334 - .L_333)
.L_333:
        /*0004*/ 	.word	0x00000082


	//----- nvinfo : EIATTR_KPARAM_INFO
	.align		4
.L_334:
        /*0008*/ 	.byte	0x04, 0x17
        /*000a*/ 	.short	(.L_336 - .L_335)
.L_335:
        /*000c*/ 	.word	0x00000000
        /*0010*/ 	.short	0x0005
        /*0012*/ 	.short	0x0020
        /*0014*/ 	.byte	0x00, 0xf0, 0x05, 0x00


	//----- nvinfo : EIATTR_KPARAM_INFO
	.align		4
.L_336:
        /*0018*/ 	.byte	0x04, 0x17
        /*001a*/ 	.short	(.L_338 - .L_337)
.L_337:
        /*001c*/ 	.word	0x00000000
        /*0020*/ 	.short	0x0004
        /*0022*/ 	.short	0x0018
        /*0024*/ 	.byte	0x00, 0xf0, 0x21, 0x00


	//----- nvinfo : EIATTR_KPARAM_INFO
	.align		4
.L_338:
        /*0028*/ 	.byte	0x04, 0x17
        /*002a*/ 	.short	(.L_340 - .L_339)
.L_339:
        /*002c*/ 	.word	0x00000000
        /*0030*/ 	.short	0x0003
        /*0032*/ 	.short	0x0014
        /*0034*/ 	.byte	0x00, 0xf0, 0x05, 0x00


	//----- nvinfo : EIATTR_KPARAM_INFO
	.align		4
.L_340:
        /*0038*/ 	.byte	0x04, 0x17
        /*003a*/ 	.short	(.L_342 - .L_341)
.L_341:
        /*003c*/ 	.word	0x00000000
        /*0040*/ 	.short	0x0002
        /*0042*/ 	.short	0x0010
        /*0044*/ 	.byte	0x00, 0xf0, 0x11, 0x00


	//----- nvinfo : EIATTR_KPARAM_INFO
	.align		4
.L_342:
        /*0048*/ 	.byte	0x04, 0x17
        /*004a*/ 	.short	(.L_344 - .L_343)
.L_343:
        /*004c*/ 	.word	0x00000000
        /*0050*/ 	.short	0x0001
        /*0052*/ 	.short	0x0008
        /*0054*/ 	.byte	0x00, 0xf5, 0x21, 0x00


	//----- nvinfo : EIATTR_KPARAM_INFO
	.align		4
.L_344:
        /*0058*/ 	.byte	0x04, 0x17
        /*005a*/ 	.short	(.L_346 - .L_345)
.L_345:
        /*005c*/ 	.word	0x00000000
        /*0060*/ 	.short	0x0000
        /*0062*/ 	.short	0x0000
        /*0064*/ 	.byte	0x00, 0xf0, 0x21, 0x00


	//----- nvinfo : EIATTR_SPARSE_MMA_MASK
	.align		4
.L_346:
        /*0068*/ 	.byte	0x03, 0x50
        /*006a*/ 	.short	0x0000


	//----- nvinfo : EIATTR_MAXREG_COUNT
	.align		4
        /*006c*/ 	.byte	0x03, 0x1b
        /*006e*/ 	.short	0x0060


	//----- nvinfo : EIATTR_NUM_BARRIERS
	.align		4
        /*0070*/ 	.byte	0x02, 0x4c
        /*0072*/ 	.byte	0x01
	.zero		1


	//----- nvinfo : EIATTR_MERCURY_ISA_VERSION
	.align		4
        /*0074*/ 	.byte	0x03, 0x5f
        /*0076*/ 	.short	0x0101


	//----- nvinfo : EIATTR_COOP_GROUP_MASK_REGIDS
	.align		4
        /*0078*/ 	.byte	0x04, 0x29
        /*007a*/ 	.short	(.L_348 - .L_347)


	//   ....[0]....
.L_347:
        /*007c*/ 	.word	0xffffffff


	//   ....[1]....
        /*0080*/ 	.word	0xffffffff


	//   ....[2]....
        /*0084*/ 	.word	0xffffffff


	//   ....[3]....
        /*0088*/ 	.word	0xffffffff


	//   ....[4]....
        /*008c*/ 	.word	0xffffffff


	//   ....[5]....
        /*0090*/ 	.word	0xffffffff


	//   ....[6]....
        /*0094*/ 	.word	0xffffffff


	//   ....[7]....
        /*0098*/ 	.word	0xffffffff


	//   ....[8]....
        /*009c*/ 	.word	0xffffffff


	//   ....[9]....
        /*00a0*/ 	.word	0xffffffff


	//   ....[10]....
        /*00a4*/ 	.word	0xffffffff


	//   ....[11]....
        /*00a8*/ 	.word	0xffffffff


	//   ....[12]....
        /*00ac*/ 	.word	0xffffffff


	//   ....[13]....
        /*00b0*/ 	.word	0xffffffff


	//   ....[14]....
        /*00b4*/ 	.word	0xffffffff


	//   ....[15]....
        /*00b8*/ 	.word	0xffffffff


	//   ....[16]....
        /*00bc*/ 	.word	0xffffffff


	//   ....[17]....
        /*00c0*/ 	.word	0xffffffff


	//   ....[18]....
        /*00c4*/ 	.word	0xffffffff


	//   ....[19]....
        /*00c8*/ 	.word	0xffffffff


	//   ....[20]....
        /*00cc*/ 	.word	0xffffffff


	//   ....[21]....
        /*00d0*/ 	.word	0xffffffff


	//   ....[22]....
        /*00d4*/ 	.word	0xffffffff


	//   ....[23]....
        /*00d8*/ 	.word	0xffffffff


	//   ....[24]....
        /*00dc*/ 	.word	0xffffffff


	//   ....[25]....
        /*00e0*/ 	.word	0xffffffff


	//   ....[26]....
        /*00e4*/ 	.word	0xffffffff


	//   ....[27]....
        /*00e8*/ 	.word	0xffffffff


	//   ....[28]....
        /*00ec*/ 	.word	0xffffffff


	//   ....[29]....
        /*00f0*/ 	.word	0xffffffff


	//----- nvinfo : EIATTR_COOP_GROUP_INSTR_OFFSETS
	.align		4
.L_348:
        /*00f4*/ 	.byte	0x04, 0x28
        /*00f6*/ 	.short	(.L_350 - .L_349)


	//   ....[0]....
.L_349:
        /*00f8*/ 	.word	0x00000930


	//   ....[1]....
        /*00fc*/ 	.word	0x00000940


	//   ....[2]....
        /*0100*/ 	.word	0x000009b0


	//   ....[3]....
        /*0104*/ 	.word	0x000009e0


	//   ....[4]....
        /*0108*/ 	.word	0x00000a50


	//   ....[5]....
        /*010c*/ 	.word	0x00000a60


	//   ....[6]....
        /*0110*/ 	.word	0x00000ab0


	//   ....[7]....
        /*0114*/ 	.word	0x00000ad0


	//   ....[8]....
        /*0118*/ 	.word	0x00000b30


	//   ....[9]....
        /*011c*/ 	.word	0x00000b40


	//   ....[10]....
        /*0120*/ 	.word	0x00000e40


	//   ....[11]....
        /*0124*/ 	.word	0x00000e50


	//   ....[12]....
        /*0128*/ 	.word	0x00000ed0


	//   ....[13]....
        /*012c*/ 	.word	0x00000ef0


	//   ....[14]....
        /*0130*/ 	.word	0x00000f40


	//   ....[15]....
        /*0134*/ 	.word	0x00000f60


	//   ....[16]....
        /*0138*/ 	.word	0x00000fd0


	//   ....[17]....
        /*013c*/ 	.word	0x00000fe0


	//   ....[18]....
        /*0140*/ 	.word	0x00001030


	//   ....[19]....
        /*0144*/ 	.word	0x00001060


	//   ....[20]....
        /*0148*/ 	.word	0x00002450


	//   ....[21]....
        /*014c*/ 	.word	0x00002460


	//   ....[22]....
        /*0150*/ 	.word	0x000024d0


	//   ....[23]....
        /*0154*/ 	.word	0x000024e0


	//   ....[24]....
        /*0158*/ 	.word	0x00002540


	//   ....[25]....
        /*015c*/ 	.word	0x00002550


	//   ....[26]....
        /*0160*/ 	.word	0x000025a0


	//   ....[27]....
        /*0164*/ 	.word	0x000025d0


	//   ....[28]....
        /*0168*/ 	.word	0x00002650


	//   ....[29]....
        /*016c*/ 	.word	0x00002660


	//----- nvinfo : EIATTR_VRC_CTA_INIT_COUNT
	.align		4
.L_350:
        /*0170*/ 	.byte	0x02, 0x4a
	.zero		1
	.zero		1


	//----- nvinfo : EIATTR_EXIT_INSTR_OFFSETS
	.align		4
        /*0174*/ 	.byte	0x04, 0x1c
        /*0176*/ 	.short	(.L_352 - .L_351)


	//   ....[0]....
.L_351:
        /*0178*/ 	.word	0x00000080


	//   ....[1]....
        /*017c*/ 	.word	0x000000c0


	//   ....[2]....
        /*0180*/ 	.word	0x000028f0


	//   ....[3]....
        /*0184*/ 	.word	0x00002940


	//----- nvinfo : EIATTR_MAX_THREADS
	.align		4
.L_352:
        /*0188*/ 	.byte	0x04, 0x05
        /*018a*/ 	.short	(.L_354 - .L_353)
.L_353:
        /*018c*/ 	.word	0x00000280
        /*0190*/ 	.word	0x00000001
        /*0194*/ 	.word	0x00000001


	//----- nvinfo : EIATTR_CRS_STACK_SIZE
	.align		4
.L_354:
        /*0198*/ 	.byte	0x04, 0x1e
        /*019a*/ 	.short	(.L_356 - .L_355)
.L_355:
        /*019c*/ 	.word	0x00000000


	//----- nvinfo : EIATTR_CBANK_PARAM_SIZE
	.align		4
.L_356:
        /*01a0*/ 	.byte	0x03, 0x19
        /*01a2*/ 	.short	0x0021


	//----- nvinfo : EIATTR_PARAM_CBANK
	.align		4
        /*01a4*/ 	.byte	0x04, 0x0a
        /*01a6*/ 	.short	(.L_358 - .L_357)
	.align		4
.L_357:
        /*01a8*/ 	.word	index@(.nv.constant0._ZN3cub18CUB_300001_SM_10006detail6reduce28DeviceReduceSingleTileKernelINS2_10policy_hubIdjN4cuda3std3__44plusIdEEE10Policy1000EN6thrust24THRUST_300001_SM_1000_NS10device_ptrIdEEPdjS9_ddNS7_10__identityEEEvT0_T1_T2_T3_T4_T6_)
        /*01ac*/ 	.short	0x0380
        /*01ae*/ 	.short	0x0021


	//----- nvinfo : EIATTR_SW_WAR
	.align		4
.L_358:
        /*01b0*/ 	.byte	0x04, 0x36
        /*01b2*/ 	.short	(.L_360 - .L_359)
.L_359:
        /*01b4*/ 	.word	0x00000008
.L_360:


//--------------------- .nv.info._ZN3cub18CUB_300001_SM_10006detail11EmptyKernelIvEEvv --------------------------
	.section	.nv.info._ZN3cub18CUB_300001_SM_10006detail11EmptyKernelIvEEvv,"",@"SHT_CUDA_INFO"
	.sectionflags	@""
	.align	4


	//----- nvinfo : EIATTR_CUDA_API_VERSION
	.align		4
        /*0000*/ 	.byte	0x04, 0x37
        /*0002*/ 	.short	(.L_362 - .L_361)
.L_361:
        /*0004*/ 	.word	0x00000082


	//----- nvinfo : EIATTR_SPARSE_MMA_MASK
	.align		4
.L_362:
        /*0008*/ 	.byte	0x03, 0x50
        /*000a*/ 	.short	0x0000


	//----- nvinfo : EIATTR_MAXREG_COUNT
	.align		4
        /*000c*/ 	.byte	0x03, 0x1b
        /*000e*/ 	.short	0x00ff


	//----- nvinfo : EIATTR_MERCURY_ISA_VERSION
	.align		4
        /*0010*/ 	.byte	0x03, 0x5f
        /*0012*/ 	.short	0x0101


	//----- nvinfo : EIATTR_VRC_CTA_INIT_COUNT
	.align		4
        /*0014*/ 	.byte	0x02, 0x4a
	.zero		1
	.zero		1


	//----- nvinfo : EIATTR_EXIT_INSTR_OFFSETS
	.align		4
        /*0018*/ 	.byte	0x04, 0x1c
        /*001a*/ 	.short	(.L_364 - .L_363)


	//   ....[0]....
.L_363:
        /*001c*/ 	.word	0x00000010


	//----- nvinfo : EIATTR_SW_WAR
	.align		4
.L_364:
        /*0020*/ 	.byte	0x04, 0x36
        /*0022*/ 	.short	(.L_366 - .L_365)
.L_365:
        /*0024*/ 	.word	0x00000008
.L_366:


//--------------------- .nv.info._Z12ConservationPdS_S_S_dddd9InputPara --------------------------
	.section	.nv.info._Z12ConservationPdS_S_S_dddd9InputPara,"",@"SHT_CUDA_INFO"
	.sectionflags	@""
	.align	4


	//----- nvinfo : EIATTR_CUDA_API_VERSION
	.align		4
        /*0000*/ 	.byte	0x04, 0x37
        /*0002*/ 	.short	(.L_368 - .L_367)
.L_367:
        /*0004*/ 	.word	0x00000082


	//----- nvinfo : EIATTR_KPARAM_INFO
	.align		4
.L_368:
        /*0008*/ 	.byte	0x04, 0x17
        /*000a*/ 	.short	(.L_370 - .L_369)
.L_369:
        /*000c*/ 	.word	0x00000000
        /*0010*/ 	.short	0x0008
        /*0012*/ 	.short	0x0040
        /*0014*/ 	.byte	0x00, 0xf0, 0x61, 0x01


	//----- nvinfo : EIATTR_KPARAM_INFO
	.align		4
.L_370:
        /*0018*/ 	.byte	0x04, 0x17
        /*001a*/ 	.short	(.L_372 - .L_371)
.L_371:
        /*001c*/ 	.word	0x00000000
        /*0020*/ 	.short	0x0007
        /*0022*/ 	.short	0x0038
        /*0024*/ 	.byte	0x00, 0xf0, 0x21, 0x00


	//----- nvinfo : EIATTR_KPARAM_INFO
	.align		4
.L_372:
        /*0028*/ 	.byte	0x04, 0x17
        /*002a*/ 	.short	(.L_374 - .L_373)
.L_373:
        /*002c*/ 	.word	0x00000000
        /*0030*/ 	.short	0x0006
        /*0032*/ 	.short	0x0030
        /*0034*/ 	.byte	0x00, 0xf0, 0x21, 0x00


	//----- nvinfo : EIATTR_KPARAM_INFO
	.align		4
.L_374:
        /*0038*/ 	.byte	0x04, 0x17
        /*003a*/ 	.short	(.L_376 - .L_375)
.L_375:
        /*003c*/ 	.word	0x00000000
        /*0040*/ 	.short	0x0005
        /*0042*/ 	.short	0x0028
        /*0044*/ 	.byte	0x00, 0xf0, 0x21, 0x00


	//----- nvinfo : EIATTR_KPARAM_INFO
	.align		4
.L_376:
        /*0048*/ 	.byte	0x04, 0x17
        /*004a*/ 	.short	(.L_378 - .L_377)
.L_377:
        /*004c*/ 	.word	0x00000000
        /*0050*/ 	.short	0x0004
        /*0052*/ 	.short	0x0020
        /*0054*/ 	.byte	0x00, 0xf0, 0x21, 0x00


	//----- nvinfo : EIATTR_KPARAM_INFO
	.align		4
.L_378:
        /*0058*/ 	.byte	0x04, 0x17
        /*005a*/ 	.short	(.L_380 - .L_379)
.L_379:
        /*005c*/ 	.word	0x00000000
        /*0060*/ 	.short	0x0003
        /*0062*/ 	.short	0x0018
        /*0064*/ 	.byte	0x00, 0xf5, 0x21, 0x00


	//----- nvinfo : EIATTR_KPARAM_INFO
	.align		4
.L_380:
        /*0068*/ 	.byte	0x04, 0x17
        /*006a*/ 	.short	(.L_382 - .L_381)
.L_381:
        /*006c*/ 	.word	0x00000000
        /*0070*/ 	.short	0x0002
        /*0072*/ 	.short	0x0010
        /*0074*/ 	.byte	0x00, 0xf5, 0x21, 0x00


	//----- nvinfo : EIATTR_KPARAM_INFO
	.align		4
.L_382:
        /*0078*/ 	.byte	0x04, 0x17
        /*007a*/ 	.short	(.L_384 - .L_383)
.L_383:
        /*007c*/ 	.word	0x00000000
        /*0080*/ 	.short	0x0001
        /*0082*/ 	.short	0x0008
        /*0084*/ 	.byte	0x00, 0xf5, 0x21, 0x00


	//----- nvinfo : EIATTR_KPARAM_INFO
	.align		4
.L_384:
        /*0088*/ 	.byte	0x04, 0x17
        /*008a*/ 	.short	(.L_386 - .L_385)
.L_385:
        /*008c*/ 	.word	0x00000000
        /*0090*/ 	.short	0x0000
        /*0092*/ 	.short	0x0000
        /*0094*/ 	.byte	0x00, 0xf5, 0x21, 0x00


	//----- nvinfo : EIATTR_SPARSE_MMA_MASK
	.align		4
.L_386:
        /*0098*/ 	.byte	0x03, 0x50
        /*009a*/ 	.short	0x0000


	//----- nvinfo : EIATTR_MAXREG_COUNT
	.align		4
        /*009c*/ 	.byte	0x03, 0x1b
        /*009e*/ 	.short	0x00ff


	//----- nvinfo : EIATTR_MERCURY_ISA_VERSION
	.align		4
        /*00a0*/ 	.byte	0x03, 0x5f
        /*00a2*/ 	.short	0x0101


	//----- nvinfo : EIATTR_VRC_CTA_INIT_COUNT
	.align		4
        /*00a4*/ 	.byte	0x02, 0x4a
	.zero		1
	.zero		1


	//----- nvinfo : EIATTR_EXIT_INSTR_OFFSETS
	.align		4
        /*00a8*/ 	.byte	0x04, 0x1c
        /*00aa*/ 	.short	(.L_388 - .L_387)


	//   ....[0]....
.L_387:
        /*00ac*/ 	.word	0x00000250


	//   ....[1]....
        /*00b0*/ 	.word	0x00001720


	//----- nvinfo : EIATTR_CRS_STACK_SIZE
	.align		4
.L_388:
        /*00b4*/ 	.byte	0x04, 0x1e
        /*00b6*/ 	.short	(.L_390 - .L_389)
.L_389:
        /*00b8*/ 	.word	0x00000000


	//----- nvinfo : EIATTR_CBANK_PARAM_SIZE
	.align		4
.L_390:
        /*00bc*/ 	.byte	0x03, 0x19
        /*00be*/ 	.short	0x0098


	//----- nvinfo : EIATTR_PARAM_CBANK
	.align		4
        /*00c0*/ 	.byte	0x04, 0x0a
        /*00c2*/ 	.short	(.L_392 - .L_391)
	.align		4
.L_391:
        /*00c4*/ 	.word	index@(.nv.constant0._Z12ConservationPdS_S_S_dddd9InputPara)
        /*00c8*/ 	.short	0x0380
        /*00ca*/ 	.short	0x0098


	//----- nvinfo : EIATTR_SW_WAR
	.align		4
.L_392:
        /*00cc*/ 	.byte	0x04, 0x36
        /*00ce*/ 	.short	(.L_394 - .L_393)
.L_393:
        /*00d0*/ 	.word	0x00000008
.L_394:


//--------------------- .nv.info._Z10InitializePdS_S_S_PiS0_9InputPara --------------------------
	.section	.nv.info._Z10InitializePdS_S_S_PiS0_9InputPara,"",@"SHT_CUDA_INFO"
	.sectionflags	@""
	.align	4


	//----- nvinfo : EIATTR_CUDA_API_VERSION
	.align		4
        /*0000*/ 	.byte	0x04, 0x37
        /*0002*/ 	.short	(.L_396 - .L_395)
.L_395:
        /*0004*/ 	.word	0x00000082


	//----- nvinfo : EIATTR_KPARAM_INFO
	.align		4
.L_396:
        /*0008*/ 	.byte	0x04, 0x17
        /*000a*/ 	.short	(.L_398 - .L_397)
.L_397:
        /*000c*/ 	.word	0x00000000
        /*0010*/ 	.short	0x0006
        /*0012*/ 	.short	0x0030
        /*0014*/ 	.byte	0x00, 0xf0, 0x61, 0x01


	//----- nvinfo : EIATTR_KPARAM_INFO
	.align		4
.L_398:
        /*0018*/ 	.byte	0x04, 0x17
        /*001a*/ 	.short	(.L_400 - .L_399)
.L_399:
        /*001c*/ 	.word	0x00000000
        /*0020*/ 	.short	0x0005
        /*0022*/ 	.short	0x0028
        /*0024*/ 	.byte	0x00, 0xf5, 0x21, 0x00


	//----- nvinfo : EIATTR_KPARAM_INFO
	.align		4
.L_400:
        /*0028*/ 	.byte	0x04, 0x17
        /*002a*/ 	.short	(.L_402 - .L_401)
.L_401:
        /*002c*/ 	.word	0x00000000
        /*0030*/ 	.short	0x0004
        /*0032*/ 	.short	0x0020
        /*0034*/ 	.byte	0x00, 0xf5, 0x21, 0x00


	//----- nvinfo : EIATTR_KPARAM_INFO
	.align		4
.L_402:
        /*0038*/ 	.byte	0x04, 0x17
        /*003a*/ 	.short	(.L_404 - .L_403)
.L_403:
        /*003c*/ 	.word	0x00000000
        /*0040*/ 	.short	0x0003
        /*0042*/ 	.short	0x0018
        /*0044*/ 	.byte	0x00, 0xf5, 0x21, 0x00


	//----- nvinfo : EIATTR_KPARAM_INFO
	.align		4
.L_404:
        /*0048*/ 	.byte	0x04, 0x17
        /*004a*/ 	.short	(.L_406 - .L_405)
.L_405:
        /*004c*/ 	.word	0x00000000
        /*0050*/ 	.short	0x0002
        /*0052*/ 	.short	0x0010
        /*0054*/ 	.byte	0x00, 0xf5, 0x21, 0x00


	//----- nvinfo : EIATTR_KPARAM_INFO
	.align		4
.L_406:
        /*0058*/ 	.byte	0x04, 0x17
        /*005a*/ 	.short	(.L_408 - .L_407)
.L_407:
        /*005c*/ 	.word	0x00000000
        /*0060*/ 	.short	0x0001
        /*0062*/ 	.short	0x0008
        /*0064*/ 	.byte	0x00, 0xf5, 0x21, 0x00


	//----- nvinfo : EIATTR_KPARAM_INFO
	.align		4
.L_408:
        /*0068*/ 	.byte	0x04, 0x17
        /*006a*/ 	.short	(.L_410 - .L_409)
.L_409:
        /*006c*/ 	.word	0x00000000
        /*0070*/ 	.short	0x0000
        /*0072*/ 	.short	0x0000
        /*0074*/ 	.byte	0x00, 0xf5, 0x21, 0x00


	//----- nvinfo : EIATTR_SPARSE_MMA_MASK
	.align		4
.L_410:
        /*0078*/ 	.byte	0x03, 0x50
        /*007a*/ 	.short	0x0000


	//----- nvinfo : EIATTR_MAXREG_COUNT
	.align		4
        /*007c*/ 	.byte	0x03, 0x1b
        /*007e*/ 	.short	0x00ff


	//----- nvinfo : EIATTR_MERCURY_ISA_VERSION
	.align		4
        /*0080*/ 	.byte	0x03, 0x5f
        /*0082*/ 	.short	0x0101


	//----- nvinfo : EIATTR_VRC_CTA_INIT_COUNT
	.align		4
        /*0084*/ 	.byte	0x02, 0x4a
	.zero		1
	.zero		1


	//----- nvinfo : EIATTR_EXIT_INSTR_OFFSETS
	.align		4
        /*0088*/ 	.byte	0x04, 0x1c
        /*008a*/ 	.short	(.L_412 - .L_411)


	//   ....[0]....
.L_411:
        /*008c*/ 	.word	0x000002a0


	//   ....[1]....
        /*0090*/ 	.word	0x00002f10


	//----- nvinfo : EIATTR_CRS_STACK_SIZE
	.align		4
.L_412:
        /*0094*/ 	.byte	0x04, 0x1e
        /*0096*/ 	.short	(.L_414 - .L_413)
.L_413:
        /*0098*/ 	.word	0x00000000


	//----- nvinfo : EIATTR_CBANK_PARAM_SIZE
	.align		4
.L_414:
        /*009c*/ 	.byte	0x03, 0x19
        /*009e*/ 	.short	0x0088


	//----- nvinfo : EIATTR_PARAM_CBANK
	.align		4
        /*00a0*/ 	.byte	0x04, 0x0a
        /*00a2*/ 	.short	(.L_416 - .L_415)
	.align		4
.L_415:
        /*00a4*/ 	.word	index@(.nv.constant0._Z10InitializePdS_S_S_PiS0_9InputPara)
        /*00a8*/ 	.short	0x0380
        /*00aa*/ 	.short	0x0088


	//----- nvinfo : EIATTR_SW_WAR
	.align		4
.L_416:
        /*00ac*/ 	.byte	0x04, 0x36
        /*00ae*/ 	.short	(.L_418 - .L_417)
.L_417:
        /*00b0*/ 	.word	0x00000008
.L_418:


//--------------------- .nv.info._Z15Wakeup_NeighborPiS_9InputPara --------------------------
	.section	.nv.info._Z15Wakeup_NeighborPiS_9InputPara,"",@"SHT_CUDA_INFO"
	.sectionflags	@""
	.align	4


	//----- nvinfo : EIATTR_CUDA_API_VERSION
	.align		4
        /*0000*/ 	.byte	0x04, 0x37
        /*0002*/ 	.short	(.L_420 - .L_419)
.L_419:
        /*0004*/ 	.word	0x00000082


	//----- nvinfo : EIATTR_KPARAM_INFO
	.align		4
.L_420:
        /*0008*/ 	.byte	0x04, 0x17
        /*000a*/ 	.short	(.L_422 - .L_421)
.L_421:
        /*000c*/ 	.word	0x00000000
        /*0010*/ 	.short	0x0002
        /*0012*/ 	.short	0x0010
        /*0014*/ 	.byte	0x00, 0xf0, 0x61, 0x01


	//----- nvinfo : EIATTR_KPARAM_INFO
	.align		4
.L_422:
        /*0018*/ 	.byte	0x04, 0x17
        /*001a*/ 	.short	(.L_424 - .L_423)
.L_423:
        /*001c*/ 	.word	0x00000000
        /*0020*/ 	.short	0x0001
        /*0022*/ 	.short	0x0008
        /*0024*/ 	.byte	0x00, 0xf5, 0x21, 0x00


	//----- nvinfo : EIATTR_KPARAM_INFO
	.align		4
.L_424:
        /*0028*/ 	.byte	0x04, 0x17
        /*002a*/ 	.short	(.L_426 - .L_425)
.L_425:
        /*002c*/ 	.word	0x00000000
        /*0030*/ 	.short	0x0000
        /*0032*/ 	.short	0x0000
        /*0034*/ 	.byte	0x00, 0xf5, 0x21, 0x00


	//----- nvinfo : EIATTR_SPARSE_MMA_MASK
	.align		4
.L_426:
        /*0038*/ 	.byte	0x03, 0x50
        /*003a*/ 	.short	0x0000


	//----- nvinfo : EIATTR_MAXREG_COUNT
	.align		4
        /*003c*/ 	.byte	0x03, 0x1b
        /*003e*/ 	.short	0x00ff


	//----- nvinfo : EIATTR_MERCURY_ISA_VERSION
	.align		4
        /*0040*/ 	.byte	0x03, 0x5f
        /*0042*/ 	.short	0x0101


	//----- nvinfo : EIATTR_VRC_CTA_INIT_COUNT
	.align		4
        /*0044*/ 	.byte	0x02, 0x4a
	.zero		1
	.zero		1


	//----- nvinfo : EIATTR_EXIT_INSTR_OFFSETS
	.align		4
        /*0048*/ 	.byte	0x04, 0x1c
        /*004a*/ 	.short	(.L_428 - .L_427)


	//   ....[0]....
.L_427:
        /*004c*/ 	.word	0x00000250


	//   ....[1]....
        /*0050*/ 	.word	0x000015b0


	//----- nvinfo : EIATTR_CRS_STACK_SIZE
	.align		4
.L_428:
        /*0054*/ 	.byte	0x04, 0x1e
        /*0056*/ 	.short	(.L_430 - .L_429)
.L_429:
        /*0058*/ 	.word	0x00000000


	//----- nvinfo : EIATTR_CBANK_PARAM_SIZE
	.align		4
.L_430:
        /*005c*/ 	.byte	0x03, 0x19
        /*005e*/ 	.short	0x0068


	//----- nvinfo : EIATTR_PARAM_CBANK
	.align		4
        /*0060*/ 	.byte	0x04, 0x0a
        /*0062*/ 	.short	(.L_432 - .L_431)
	.align		4
.L_431:
        /*0064*/ 	.word	index@(.nv.constant0._Z15Wakeup_NeighborPiS_9InputPara)
        /*0068*/ 	.short	0x0380
        /*006a*/ 	.short	0x0068


	//----- nvinfo : EIATTR_SW_WAR
	.align		4
.L_432:
        /*006c*/ 	.byte	0x04, 0x36
        /*006e*/ 	.short	(.L_434 - .L_433)
.L_433:
        /*0070*/ 	.word	0x00000008
.L_434:


//--------------------- .nv.info._Z11Wakeup_NextPdS_S_S_S_S_PiS0_9InputParai --------------------------
	.section	.nv.info._Z11Wakeup_NextPdS_S_S_S_S_PiS0_9InputParai,"",@"SHT_CUDA_INFO"
	.sectionflags	@""
	.align	4


	//----- nvinfo : EIATTR_CUDA_API_VERSION
	.align		4
        /*0000*/ 	.byte	0x04, 0x37
        /*0002*/ 	.short	(.L_436 - .L_435)
.L_435:
        /*0004*/ 	.word	0x00000082


	//----- nvinfo : EIATTR_KPARAM_INFO
	.align		4
.L_436:
        /*0008*/ 	.byte	0x04, 0x17
        /*000a*/ 	.short	(.L_438 - .L_437)
.L_437:
        /*000c*/ 	.word	0x00000000
        /*0010*/ 	.short	0x0009
        /*0012*/ 	.short	0x0098
        /*0014*/ 	.byte	0x00, 0xf0, 0x11, 0x00


	//----- nvinfo : EIATTR_KPARAM_INFO
	.align		4
.L_438:
        /*0018*/ 	.byte	0x04, 0x17
        /*001a*/ 	.short	(.L_440 - .L_439)
.L_439:
        /*001c*/ 	.word	0x00000000
        /*0020*/ 	.short	0x0008
        /*0022*/ 	.short	0x0040
        /*0024*/ 	.byte	0x00, 0xf0, 0x61, 0x01


	//----- nvinfo : EIATTR_KPARAM_INFO
	.align		4
.L_440:
        /*0028*/ 	.byte	0x04, 0x17
        /*002a*/ 	.short	(.L_442 - .L_441)
.L_441:
        /*002c*/ 	.word	0x00000000
        /*0030*/ 	.short	0x0007
        /*0032*/ 	.short	0x0038
        /*0034*/ 	.byte	0x00, 0xf5, 0x21, 0x00


	//----- nvinfo : EIATTR_KPARAM_INFO
	.align		4
.L_442:
        /*0038*/ 	.byte	0x04, 0x17
        /*003a*/ 	.short	(.L_444 - .L_443)
.L_443:
        /*003c*/ 	.word	0x00000000
        /*0040*/ 	.short	0x0006
        /*0042*/ 	.short	0x0030
        /*0044*/ 	.byte	0x00, 0xf5, 0x21, 0x00


	//----- nvinfo : EIATTR_KPARAM_INFO
	.align		4
.L_444:
        /*0048*/ 	.byte	0x04, 0x17
        /*004a*/ 	.short	(.L_446 - .L_445)
.L_445:
        /*004c*/ 	.word	0x00000000
        /*0050*/ 	.short	0x0005
        /*0052*/ 	.short	0x0028
        /*0054*/ 	.byte	0x00, 0xf5, 0x21, 0x00


	//----- nvinfo : EIATTR_KPARAM_INFO
	.align		4
.L_446:
        /*0058*/ 	.byte	0x04, 0x17
        /*005a*/ 	.short	(.L_448 - .L_447)
.L_447:
        /*005c*/ 	.word	0x00000000
        /*0060*/ 	.short	0x0004
        /*0062*/ 	.short	0x0020
        /*0064*/ 	.byte	0x00, 0xf5, 0x21, 0x00


	//----- nvinfo : EIATTR_KPARAM_INFO
	.align		4
.L_448:
        /*0068*/ 	.byte	0x04, 0x17
        /*006a*/ 	.short	(.L_450 - .L_449)
.L_449:
        /*006c*/ 	.word	0x00000000
        /*0070*/ 	.short	0x0003
        /*0072*/ 	.short	0x0018
        /*0074*/ 	.byte	0x00, 0xf5, 0x21, 0x00


	//----- nvinfo : EIATTR_KPARAM_INFO
	.align		4
.L_450:
        /*0078*/ 	.byte	0x04, 0x17
        /*007a*/ 	.short	(.L_452 - .L_451)
.L_451:
        /*007c*/ 	.word	0x00000000
        /*0080*/ 	.short	0x0002
        /*0082*/ 	.short	0x0010
        /*0084*/ 	.byte	0x00, 0xf5, 0x21, 0x00


	//----- nvinfo : EIATTR_KPARAM_INFO
	.align		4
.L_452:
        /*0088*/ 	.byte	0x04, 0x17
        /*008a*/ 	.short	(.L_454 - .L_453)
.L_453:
        /*008c*/ 	.word	0x00000000
        /*0090*/ 	.short	0x0001
        /*0092*/ 	.short	0x0008
        /*0094*/ 	.byte	0x00, 0xf5, 0x21, 0x00


	//----- nvinfo : EIATTR_KPARAM_INFO
	.align		4
.L_454:
        /*0098*/ 	.byte	0x04, 0x17
        /*009a*/ 	.short	(.L_456 - .L_455)
.L_455:
        /*009c*/ 	.word	0x00000000
        /*00a0*/ 	.short	0x0000
        /*00a2*/ 	.short	0x0000
        /*00a4*/ 	.byte	0x00, 0xf5, 0x21, 0x00


	//----- nvinfo : EIATTR_SPARSE_MMA_MASK
	.align		4
.L_456:
        /*00a8*/ 	.byte	0x03, 0x50
        /*00aa*/ 	.short	0x0000


	//----- nvinfo : EIATTR_MAXREG_COUNT
	.align		4
        /*00ac*/ 	.byte	0x03, 0x1b
        /*00ae*/ 	.short	0x00ff


	//----- nvinfo : EIATTR_NUM_BARRIERS
	.align		4
        /*00b0*/ 	.byte	0x02, 0x4c
        /*00b2*/ 	.byte	0x01
	.zero		1


	//----- nvinfo : EIATTR_MERCURY_ISA_VERSION
	.align		4
        /*00b4*/ 	.byte	0x03, 0x5f
        /*00b6*/ 	.short	0x0101


	//----- nvinfo : EIATTR_VRC_CTA_INIT_COUNT
	.align		4
        /*00b8*/ 	.byte	0x02, 0x4a
	.zero		1
	.zero		1


	//----- nvinfo : EIATTR_EXIT_INSTR_OFFSETS
	.align		4
        /*00bc*/ 	.byte	0x04, 0x1c
        /*00be*/ 	.short	(.L_458 - .L_457)


	//   ....[0]....
.L_457:
        /*00c0*/ 	.word	0x00000240


	//   ....[1]....
        /*00c4*/ 	.word	0x00002190


	//----- nvinfo : EIATTR_CRS_STACK_SIZE
	.align		4
.L_458:
        /*00c8*/ 	.byte	0x04, 0x1e
        /*00ca*/ 	.short	(.L_460 - .L_459)
.L_459:
        /*00cc*/ 	.word	0x00000000


	//----- nvinfo : EIATTR_CBANK_PARAM_SIZE
	.align		4
.L_460:
        /*00d0*/ 	.byte	0x03, 0x19
        /*00d2*/ 	.short	0x009c


	//----- nvinfo : EIATTR_PARAM_CBANK
	.align		4
        /*00d4*/ 	.byte	0x04, 0x0a
        /*00d6*/ 	.short	(.L_462 - .L_461)
	.align		4
.L_461:
        /*00d8*/ 	.word	index@(.nv.constant0._Z11Wakeup_NextPdS_S_S_S_S_PiS0_9InputParai)
        /*00dc*/ 	.short	0x0380
        /*00de*/ 	.short	0x009c


	//----- nvinfo : EIATTR_SW_WAR
	.align		4
.L_462:
        /*00e0*/ 	.byte	0x04, 0x36
        /*00e2*/ 	.short	(.L_464 - .L_463)
.L_463:
        /*00e4*/ 	.word	0x00000008
.L_464:


//--------------------- .nv.info._Z17apply_flux_wakeupPdS_S_S_S_S_S_S_S_S_S_S_S_S_S_S_S_S_S_S_Pi9InputPara --------------------------
	.section	.nv.info._Z17apply_flux_wakeupPdS_S_S_S_S_S_S_S_S_S_S_S_S_S_S_S_S_S_S_Pi9InputPara,"",@"SHT_CUDA_INFO"
	.sectionflags	@""
	.align	4


	//----- nvinfo : EIATTR_CUDA_API_VERSION
	.align		4
        /*0000*/ 	.byte	0x04, 0x37
        /*0002*/ 	.short	(.L_466 - .L_465)
.L_465:
        /*0004*/ 	.word	0x00000082


	//----- nvinfo : EIATTR_KPARAM_INFO
	.align		4
.L_466:
        /*0008*/ 	.byte	0x04, 0x17
        /*000a*/ 	.short	(.L_468 - .L_467)
.L_467:
        /*000c*/ 	.word	0x00000000
        /*0010*/ 	.short	0x0015
        /*0012*/ 	.short	0x00a8
        /*0014*/ 	.byte	0x00, 0xf0, 0x61, 0x01


	//----- nvinfo : EIATTR_KPARAM_INFO
	.align		4
.L_468:
        /*0018*/ 	.byte	0x04, 0x17
        /*001a*/ 	.short	(.L_470 - .L_469)
.L_469:
        /*001c*/ 	.word	0x00000000
        /*0020*/ 	.short	0x0014
        /*0022*/ 	.short	0x00a0
        /*0024*/ 	.byte	0x00, 0xf5, 0x21, 0x00


	//----- nvinfo : EIATTR_KPARAM_INFO
	.align		4
.L_470:
        /*0028*/ 	.byte	0x04, 0x17
        /*002a*/ 	.short	(.L_472 - .L_471)
.L_471:
        /*002c*/ 	.word	0x00000000
        /*0030*/ 	.short	0x0013
        /*0032*/ 	.short	0x0098
        /*0034*/ 	.byte	0x00, 0xf5, 0x21, 0x00


	//----- nvinfo : EIATTR_KPARAM_INFO
	.align		4
.L_472:
        /*0038*/ 	.byte	0x04, 0x17
        /*003a*/ 	.short	(.L_474 - .L_473)
.L_473:
        /*003c*/ 	.word	0x00000000
        /*0040*/ 	.short	0x0012
        /*0042*/ 	.short	0x0090
        /*0044*/ 	.byte	0x00, 0xf5, 0x21, 0x00


	//----- nvinfo : EIATTR_KPARAM_INFO
	.align		4
.L_474:
        /*0048*/ 	.byte	0x04, 0x17
        /*004a*/ 	.short	(.L_476 - .L_475)
.L_475:
        /*004c*/ 	.word	0x00000000
        /*0050*/ 	.short	0x0011
        /*0052*/ 	.short	0x0088
        /*0054*/ 	.byte	0x00, 0xf5, 0x21, 0x00


	//----- nvinfo : EIATTR_KPARAM_INFO
	.align		4
.L_476:
        /*0058*/ 	.byte	0x04, 0x17
        /*005a*/ 	.short	(.L_478 - .L_477)
.L_477:
        /*005c*/ 	.word	0x00000000
        /*0060*/ 	.short	0x0010
        /*0062*/ 	.short	0x0080
        /*0064*/ 	.byte	0x00, 0xf5, 0x21, 0x00


	//----- nvinfo : EIATTR_KPARAM_INFO
	.align		4
.L_478:
        /*0068*/ 	.byte	0x04, 0x17
        /*006a*/ 	.short	(.L_480 - .L_479)
.L_479:
        /*006c*/ 	.word	0x00000000
        /*0070*/ 	.short	0x000f
        /*0072*/ 	.short	0x0078
        /*0074*/ 	.byte	0x00, 0xf5, 0x21, 0x00


	//----- nvinfo : EIATTR_KPARAM_INFO
	.align		4
.L_480:
        /*0078*/ 	.byte	0x04, 0x17
        /*007a*/ 	.short	(.L_482 - .L_481)
.L_481:
        /*007c*/ 	.word	0x00000000
        /*0080*/ 	.short	0x000e
        /*0082*/ 	.short	0x0070
        /*0084*/ 	.byte	0x00, 0xf5, 0x21, 0x00


	//----- nvinfo : EIATTR_KPARAM_INFO
	.align		4
.L_482:
        /*0088*/ 	.byte	0x04, 0x17
        /*008a*/ 	.short	(.L_484 - .L_483)
.L_483:
        /*008c*/ 	.word	0x00000000
        /*0090*/ 	.short	0x000d
        /*0092*/ 	.short	0x0068
        /*0094*/ 	.byte	0x00, 0xf5, 0x21, 0x00


	//----- nvinfo : EIATTR_KPARAM_INFO
	.align		4
.L_484:
        /*0098*/ 	.byte	0x04, 0x17
        /*009a*/ 	.short	(.L_486 - .L_485)
.L_485:
        /*009c*/ 	.word	0x00000000
        /*00a0*/ 	.short	0x000c
        /*00a2*/ 	.short	0x0060
        /*00a4*/ 	.byte	0x00, 0xf5, 0x21, 0x00


	//----- nvinfo : EIATTR_KPARAM_INFO
	.align		4
.L_486:
        /*00a8*/ 	.byte	0x04, 0x17
        /*00aa*/ 	.short	(.L_488 - .L_487)
.L_487:
        /*00ac*/ 	.word	0x00000000
        /*00b0*/ 	.short	0x000b
        /*00b2*/ 	.short	0x0058
        /*00b4*/ 	.byte	0x00, 0xf5, 0x21, 0x00


	//----- nvinfo : EIATTR_KPARAM_INFO
	.align		4
.L_488:
        /*00b8*/ 	.byte	0x04, 0x17
        /*00ba*/ 	.short	(.L_490 - .L_489)
.L_489:
        /*00bc*/ 	.word	0x00000000
        /*00c0*/ 	.short	0x000a
        /*00c2*/ 	.short	0x0050
        /*00c4*/ 	.byte	0x00, 0xf5, 0x21, 0x00


	//----- nvinfo : EIATTR_KPARAM_INFO
	.align		4
.L_490:
        /*00c8*/ 	.byte	0x04, 0x17
        /*00ca*/ 	.short	(.L_492 - .L_491)
.L_491:
        /*00cc*/ 	.word	0x00000000
        /*00d0*/ 	.short	0x0009
        /*00d2*/ 	.short	0x0048
        /*00d4*/ 	.byte	0x00, 0xf5, 0x21, 0x00


	//----- nvinfo : EIATTR_KPARAM_INFO
	.align		4
.L_492:
        /*00d8*/ 	.byte	0x04, 0x17
        /*00da*/ 	.short	(.L_494 - .L_493)
.L_493:
        /*00dc*/ 	.word	0x00000000
        /*00e0*/ 	.short	0x0008
        /*00e2*/ 	.short	0x0040
        /*00e4*/ 	.byte	0x00, 0xf5, 0x21, 0x00


	//----- nvinfo : EIATTR_KPARAM_INFO
	.align		4
.L_494:
        /*00e8*/ 	.byte	0x04, 0x17
        /*00ea*/ 	.short	(.L_496 - .L_495)
.L_495:
        /*00ec*/ 	.word	0x00000000
        /*00f0*/ 	.short	0x0007
        /*00f2*/ 	.short	0x0038
        /*00f4*/ 	.byte	0x00, 0xf5, 0x21, 0x00


	//----- nvinfo : EIATTR_KPARAM_INFO
	.align		4
.L_496:
        /*00f8*/ 	.byte	0x04, 0x17
        /*00fa*/ 	.short	(.L_498 - .L_497)
.L_497:
        /*00fc*/ 	.word	0x00000000
        /*0100*/ 	.short	0x0006
        /*0102*/ 	.short	0x0030
        /*0104*/ 	.byte	0x00, 0xf5, 0x21, 0x00


	//----- nvinfo : EIATTR_KPARAM_INFO
	.align		4
.L_498:
        /*0108*/ 	.byte	0x04, 0x17
        /*010a*/ 	.short	(.L_500 - .L_499)
.L_499:
        /*010c*/ 	.word	0x00000000
        /*0110*/ 	.short	0x0005
        /*0112*/ 	.short	0x0028
        /*0114*/ 	.byte	0x00, 0xf5, 0x21, 0x00


	//----- nvinfo : EIATTR_KPARAM_INFO
	.align		4
.L_500:
        /*0118*/ 	.byte	0x04, 0x17
        /*011a*/ 	.short	(.L_502 - .L_501)
.L_501:
        /*011c*/ 	.word	0x00000000
        /*0120*/ 	.short	0x0004
        /*0122*/ 	.short	0x0020
        /*0124*/ 	.byte	0x00, 0xf5, 0x21, 0x00


	//----- nvinfo : EIATTR_KPARAM_INFO
	.align		4
.L_502:
        /*0128*/ 	.byte	0x04, 0x17
        /*012a*/ 	.short	(.L_504 - .L_503)
.L_503:
        /*012c*/ 	.word	0x00000000
        /*0130*/ 	.short	0x0003
        /*0132*/ 	.short	0x0018
        /*0134*/ 	.byte	0x00, 0xf5, 0x21, 0x00


	//----- nvinfo : EIATTR_KPARAM_INFO
	.align		4
.L_504:
        /*0138*/ 	.byte	0x04, 0x17
        /*013a*/ 	.short	(.L_506 - .L_505)
.L_505:
        /*013c*/ 	.word	0x00000000
        /*0140*/ 	.short	0x0002
        /*0142*/ 	.short	0x0010
        /*0144*/ 	.byte	0x00, 0xf5, 0x21, 0x00


	//----- nvinfo : EIATTR_KPARAM_INFO
	.align		4
.L_506:
        /*0148*/ 	.byte	0x04, 0x17
        /*014a*/ 	.short	(.L_508 - .L_507)
.L_507:
        /*014c*/ 	.word	0x00000000
        /*0150*/ 	.short	0x0001
        /*0152*/ 	.short	0x0008
        /*0154*/ 	.byte	0x00, 0xf5, 0x21, 0x00


	//----- nvinfo : EIATTR_KPARAM_INFO
	.align		4
.L_508:
        /*0158*/ 	.byte	0x04, 0x17
        /*015a*/ 	.short	(.L_510 - .L_509)
.L_509:
        /*015c*/ 	.word	0x00000000
        /*0160*/ 	.short	0x0000
        /*0162*/ 	.short	0x0000
        /*0164*/ 	.byte	0x00, 0xf5, 0x21, 0x00


	//----- nvinfo : EIATTR_SPARSE_MMA_MASK
	.align		4
.L_510:
        /*0168*/ 	.byte	0x03, 0x50
        /*016a*/ 	.short	0x0000


	//----- nvinfo : EIATTR_MAXREG_COUNT
	.align		4
        /*016c*/ 	.byte	0x03, 0x1b
        /*016e*/ 	.short	0x00ff


	//----- nvinfo : EIATTR_NUM_BARRIERS
	.align		4
        /*0170*/ 	.byte	0x02, 0x4c
        /*0172*/ 	.byte	0x01
	.zero		1


	//----- nvinfo : EIATTR_MERCURY_ISA_VERSION
	.align		4
        /*0174*/ 	.byte	0x03, 0x5f
        /*0176*/ 	.short	0x0101


	//----- nvinfo : EIATTR_VRC_CTA_INIT_COUNT
	.align		4
        /*0178*/ 	.byte	0x02, 0x4a
	.zero		1
	.zero		1


	//----- nvinfo : EIATTR_EXIT_INSTR_OFFSETS
	.align		4
        /*017c*/ 	.byte	0x04, 0x1c
        /*017e*/ 	.short	(.L_512 - .L_511)


	//   ....[0]....
.L_511:
        /*0180*/ 	.word	0x00000290


	//   ....[1]....
        /*0184*/ 	.word	0x000013e0


	//----- nvinfo : EIATTR_CRS_STACK_SIZE
	.align		4
.L_512:
        /*0188*/ 	.byte	0x04, 0x1e
        /*018a*/ 	.short	(.L_514 - .L_513)
.L_513:
        /*018c*/ 	.word	0x00000000


	//----- nvinfo : EIATTR_CBANK_PARAM_SIZE
	.align		4
.L_514:
        /*0190*/ 	.byte	0x03, 0x19
        /*0192*/ 	.short	0x0100


	//----- nvinfo : EIATTR_PARAM_CBANK
	.align		4
        /*0194*/ 	.byte	0x04, 0x0a
        /*0196*/ 	.short	(.L_516 - .L_515)
	.align		4
.L_515:
        /*0198*/ 	.word	index@(.nv.constant0._Z17apply_flux_wakeupPdS_S_S_S_S_S_S_S_S_S_S_S_S_S_S_S_S_S_S_Pi9InputPara)
        /*019c*/ 	.short	0x0380
        /*019e*/ 	.short	0x0100


	//----- nvinfo : EIATTR_SW_WAR
	.align		4
.L_516:
        /*01a0*/ 	.byte	0x04, 0x36
        /*01a2*/ 	.short	(.L_518 - .L_517)
.L_517:
        /*01a4*/ 	.word	0x00000008
.L_518:


//--------------------- .nv.info._Z10apply_fluxPdS_S_S_S_S_S_S_S_S_S_S_S_S_S_S_9InputPara --------------------------
	.section	.nv.info._Z10apply_fluxPdS_S_S_S_S_S_S_S_S_S_S_S_S_S_S_9InputPara,"",@"SHT_CUDA_INFO"
	.sectionflags	@""
	.align	4


	//----- nvinfo : EIATTR_CUDA_API_VERSION
	.align		4
        /*0000*/ 	.byte	0x04, 0x37
        /*0002*/ 	.short	(.L_520 - .L_519)
.L_519:
        /*0004*/ 	.word	0x00000082


	//----- nvinfo : EIATTR_KPARAM_INFO
	.align		4
.L_520:
        /*0008*/ 	.byte	0x04, 0x17
        /*000a*/ 	.short	(.L_522 - .L_521)
.L_521:
        /*000c*/ 	.word	0x00000000
        /*0010*/ 	.short	0x0010
        /*0012*/ 	.short	0x0080
        /*0014*/ 	.byte	0x00, 0xf0, 0x61, 0x01


	//----- nvinfo : EIATTR_KPARAM_INFO
	.align		4
.L_522:
        /*0018*/ 	.byte	0x04, 0x17
        /*001a*/ 	.short	(.L_524 - .L_523)
.L_523:
        /*001c*/ 	.word	0x00000000
        /*0020*/ 	.short	0x000f
        /*0022*/ 	.short	0x0078
        /*0024*/ 	.byte	0x00, 0xf5, 0x21, 0x00


	//----- nvinfo : EIATTR_KPARAM_INFO
	.align		4
.L_524:
        /*0028*/ 	.byte	0x04, 0x17
        /*002a*/ 	.short	(.L_526 - .L_525)
.L_525:
        /*002c*/ 	.word	0x00000000
        /*0030*/ 	.short	0x000e
        /*0032*/ 	.short	0x0070
        /*0034*/ 	.byte	0x00, 0xf5, 0x21, 0x00


	//----- nvinfo : EIATTR_KPARAM_INFO
	.align		4
.L_526:
        /*0038*/ 	.byte	0x04, 0x17
        /*003a*/ 	.short	(.L_528 - .L_527)
.L_527:
        /*003c*/ 	.word	0x00000000
        /*0040*/ 	.short	0x000d
        /*0042*/ 	.short	0x0068
        /*0044*/ 	.byte	0x00, 0xf5, 0x21, 0x00


	//----- nvinfo : EIATTR_KPARAM_INFO
	.align		4
.L_528:
        /*0048*/ 	.byte	0x04, 0x17
        /*004a*/ 	.short	(.L_530 - .L_529)
.L_529:
        /*004c*/ 	.word	0x00000000
        /*0050*/ 	.short	0x000c
        /*0052*/ 	.short	0x0060
        /*0054*/ 	.byte	0x00, 0xf5, 0x21, 0x00


	//----- nvinfo : EIATTR_KPARAM_INFO
	.align		4
.L_530:
        /*0058*/ 	.byte	0x04, 0x17
        /*005a*/ 	.short	(.L_532 - .L_531)
.L_531:
        /*005c*/ 	.word	0x00000000
        /*0060*/ 	.short	0x000b
        /*0062*/ 	.short	0x0058
        /*0064*/ 	.byte	0x00, 0xf5, 0x21, 0x00


	//----- nvinfo : EIATTR_KPARAM_INFO
	.align		4
.L_532:
        /*0068*/ 	.byte	0x04, 0x17
        /*006a*/ 	.short	(.L_534 - .L_533)
.L_533:
        /*006c*/ 	.word	0x00000000
        /*0070*/ 	.short	0x000a
        /*0072*/ 	.short	0x0050
        /*0074*/ 	.byte	0x00, 0xf5, 0x21, 0x00


	//----- nvinfo : EIATTR_KPARAM_INFO
	.align		4
.L_534:
        /*0078*/ 	.byte	0x04, 0x17
        /*007a*/ 	.short	(.L_536 - .L_535)
.L_535:
        /*007c*/ 	.word	0x00000000
        /*0080*/ 	.short	0x0009
        /*0082*/ 	.short	0x0048
        /*0084*/ 	.byte	0x00, 0xf5, 0x21, 0x00


	//----- nvinfo : EIATTR_KPARAM_INFO
	.align		4
.L_536:
        /*0088*/ 	.byte	0x04, 0x17
        /*008a*/ 	.short	(.L_538 - .L_537)
.L_537:
        /*008c*/ 	.word	0x00000000
        /*0090*/ 	.short	0x0008
        /*0092*/ 	.short	0x0040
        /*0094*/ 	.byte	0x00, 0xf5, 0x21, 0x00


	//----- nvinfo : EIATTR_KPARAM_INFO
	.align		4
.L_538:
        /*0098*/ 	.byte	0x04, 0x17
        /*009a*/ 	.short	(.L_540 - .L_539)
.L_539:
        /*009c*/ 	.word	0x00000000
        /*00a0*/ 	.short	0x0007
        /*00a2*/ 	.short	0x0038
        /*00a4*/ 	.byte	0x00, 0xf5, 0x21, 0x00


	//----- nvinfo : EIATTR_KPARAM_INFO
	.align		4
.L_540:
        /*00a8*/ 	.byte	0x04, 0x17
        /*00aa*/ 	.short	(.L_542 - .L_541)
.L_541:
        /*00ac*/ 	.word	0x00000000
        /*00b0*/ 	.short	0x0006
        /*00b2*/ 	.short	0x0030
        /*00b4*/ 	.byte	0x00, 0xf5, 0x21, 0x00


	//----- nvinfo : EIATTR_KPARAM_INFO
	.align		4
.L_542:
        /*00b8*/ 	.byte	0x04, 0x17
        /*00ba*/ 	.short	(.L_544 - .L_543)
.L_543:
        /*00bc*/ 	.word	0x00000000
        /*00c0*/ 	.short	0x0005
        /*00c2*/ 	.short	0x0028
        /*00c4*/ 	.byte	0x00, 0xf5, 0x21, 0x00


	//----- nvinfo : EIATTR_KPARAM_INFO
	.align		4
.L_544:
        /*00c8*/ 	.byte	0x04, 0x17
        /*00ca*/ 	.short	(.L_546 - .L_545)
.L_545:
        /*00cc*/ 	.word	0x00000000
        /*00d0*/ 	.short	0x0004
        /*00d2*/ 	.short	0x0020
        /*00d4*/ 	.byte	0x00, 0xf5, 0x21, 0x00


	//----- nvinfo : EIATTR_KPARAM_INFO
	.align		4
.L_546:
        /*00d8*/ 	.byte	0x04, 0x17
        /*00da*/ 	.short	(.L_548 - .L_547)
.L_547:
        /*00dc*/ 	.word	0x00000000
        /*00e0*/ 	.short	0x0003
        /*00e2*/ 	.short	0x0018
        /*00e4*/ 	.byte	0x00, 0xf5, 0x21, 0x00


	//----- nvinfo : EIATTR_KPARAM_INFO
	.align		4
.L_548:
        /*00e8*/ 	.byte	0x04, 0x17
        /*00ea*/ 	.short	(.L_550 - .L_549)
.L_549:
        /*00ec*/ 	.word	0x00000000
        /*00f0*/ 	.short	0x0002
        /*00f2*/ 	.short	0x0010
        /*00f4*/ 	.byte	0x00, 0xf5, 0x21, 0x00


	//----- nvinfo : EIATTR_KPARAM_INFO
	.align		4
.L_550:
        /*00f8*/ 	.byte	0x04, 0x17
        /*00fa*/ 	.short	(.L_552 - .L_551)
.L_551:
        /*00fc*/ 	.word	0x00000000
        /*0100*/ 	.short	0x0001
        /*0102*/ 	.short	0x0008
        /*0104*/ 	.byte	0x00, 0xf5, 0x21, 0x00


	//----- nvinfo : EIATTR_KPARAM_INFO
	.align		4
.L_552:
        /*0108*/ 	.byte	0x04, 0x17
        /*010a*/ 	.short	(.L_554 - .L_553)
.L_553:
        /*010c*/ 	.word	0x00000000
        /*0110*/ 	.short	0x0000
        /*0112*/ 	.short	0x0000
        /*0114*/ 	.byte	0x00, 0xf5, 0x21, 0x00


	//----- nvinfo : EIATTR_SPARSE_MMA_MASK
	.align		4
.L_554:
        /*0118*/ 	.byte	0x03, 0x50
        /*011a*/ 	.short	0x0000


	//----- nvinfo : EIATTR_MAXREG_COUNT
	.align		4
        /*011c*/ 	.byte	0x03, 0x1b
        /*011e*/ 	.short	0x00ff


	//----- nvinfo : EIATTR_MERCURY_ISA_VERSION
	.align		4
        /*0120*/ 	.byte	0x03, 0x5f
        /*0122*/ 	.short	0x0101


	//----- nvinfo : EIATTR_VRC_CTA_INIT_COUNT
	.align		4
        /*0124*/ 	.byte	0x02, 0x4a
	.zero		1
	.zero		1


	//----- nvinfo : EIATTR_EXIT_INSTR_OFFSETS
	.align		4
        /*0128*/ 	.byte	0x04, 0x1c
        /*012a*/ 	.short	(.L_556 - .L_555)


	//   ....[0]....
.L_555:
        /*012c*/ 	.word	0x00000250


	//   ....[1]....
        /*0130*/ 	.word	0x00001ec0


	//----- nvinfo : EIATTR_CRS_STACK_SIZE
	.align		4
.L_556:
        /*0134*/ 	.byte	0x04, 0x1e
        /*0136*/ 	.short	(.L_558 - .L_557)
.L_557:
        /*0138*/ 	.word	0x00000000


	//----- nvinfo : EIATTR_CBANK_PARAM_SIZE
	.align		4
.L_558:
        /*013c*/ 	.byte	0x03, 0x19
        /*013e*/ 	.short	0x00d8


	//----- nvinfo : EIATTR_PARAM_CBANK
	.align		4
        /*0140*/ 	.byte	0x04, 0x0a
        /*0142*/ 	.short	(.L_560 - .L_559)
	.align		4
.L_559:
        /*0144*/ 	.word	index@(.nv.constant0._Z10apply_fluxPdS_S_S_S_S_S_S_S_S_S_S_S_S_S_S_9InputPara)
        /*0148*/ 	.short	0x0380
        /*014a*/ 	.short	0x00d8


	//----- nvinfo : EIATTR_SW_WAR
	.align		4
.L_560:
        /*014c*/ 	.byte	0x04, 0x36
        /*014e*/ 	.short	(.L_562 - .L_561)
.L_561:
        /*0150*/ 	.word	0x00000008
.L_562:


//--------------------- .nv.info._Z16calc_flux_wakeupPdS_S_S_S_S_S_S_S_S_S_S_S_S_S_S_S_S_S_S_S_S_S_S_S_S_S_S_Pi9InputPara --------------------------
	.section	.nv.info._Z16calc_flux_wakeupPdS_S_S_S_S_S_S_S_S_S_S_S_S_S_S_S_S_S_S_S_S_S_S_S_S_S_S_Pi9InputPara,"",@"SHT_CUDA_INFO"
	.sectionflags	@""
	.align	4


	//----- nvinfo : EIATTR_CUDA_API_VERSION
	.align		4
        /*0000*/ 	.byte	0x04, 0x37
        /*0002*/ 	.short	(.L_564 - .L_563)
.L_563:
        /*0004*/ 	.word	0x00000082


	//----- nvinfo : EIATTR_KPARAM_INFO
	.align		4
.L_564:
        /*0008*/ 	.byte	0x04, 0x17
        /*000a*/ 	.short	(.L_566 - .L_565)
.L_565:
        /*000c*/ 	.word	0x00000000
        /*0010*/ 	.short	0x001d
        /*0012*/ 	.short	0x00e8
        /*0014*/ 	.byte	0x00, 0xf0, 0x61, 0x01


	//----- nvinfo : EIATTR_KPARAM_INFO
	.align		4
.L_566:
        /*0018*/ 	.byte	0x04, 0x17
        /*001a*/ 	.short	(.L_568 - .L_567)
.L_567:
        /*001c*/ 	.word	0x00000000
        /*0020*/ 	.short	0x001c
        /*0022*/ 	.short	0x00e0
        /*0024*/ 	.byte	0x00, 0xf5, 0x21, 0x00


	//----- nvinfo : EIATTR_KPARAM_INFO
	.align		4
.L_568:
        /*0028*/ 	.byte	0x04, 0x17
        /*002a*/ 	.short	(.L_570 - .L_569)
.L_569:
        /*002c*/ 	.word	0x00000000
        /*0030*/ 	.short	0x001b
        /*0032*/ 	.short	0x00d8
        /*0034*/ 	.byte	0x00, 0xf5, 0x21, 0x00


	//----- nvinfo : EIATTR_KPARAM_INFO
	.align		4
.L_570:
        /*0038*/ 	.byte	0x04, 0x17
        /*003a*/ 	.short	(.L_572 - .L_571)
.L_571:
        /*003c*/ 	.word	0x00000000
        /*0040*/ 	.short	0x001a
        /*0042*/ 	.short	0x00d0
        /*0044*/ 	.byte	0x00, 0xf5, 0x21, 0x00


	//----- nvinfo : EIATTR_KPARAM_INFO
	.align		4
.L_572:
        /*0048*/ 	.byte	0x04, 0x17
        /*004a*/ 	.short	(.L_574 - .L_573)
.L_573:
        /*004c*/ 	.word	0x00000000
        /*0050*/ 	.short	0x0019
        /*0052*/ 	.short	0x00c8
        /*0054*/ 	.byte	0x00, 0xf5, 0x21, 0x00


	//----- nvinfo : EIATTR_KPARAM_INFO
	.align		4
.L_574:
        /*0058*/ 	.byte	0x04, 0x17
        /*005a*/ 	.short	(.L_576 - .L_575)
.L_575:
        /*005c*/ 	.word	0x00000000
        /*0060*/ 	.short	0x0018
        /*0062*/ 	.short	0x00c0
        /*0064*/ 	.byte	0x00, 0xf5, 0x21, 0x00


	//----- nvinfo : EIATTR_KPARAM_INFO
	.align		4
.L_576:
        /*0068*/ 	.byte	0x04, 0x17
        /*006a*/ 	.short	(.L_578 - .L_577)
.L_577:
        /*006c*/ 	.word	0x00000000
        /*0070*/ 	.short	0x0017
        /*0072*/ 	.short	0x00b8
        /*0074*/ 	.byte	0x00, 0xf5, 0x21, 0x00


	//----- nvinfo : EIATTR_KPARAM_INFO
	.align		4
.L_578:
        /*0078*/ 	.byte	0x04, 0x17
        /*007a*/ 	.short	(.L_580 - .L_579)
.L_579:
        /*007c*/ 	.word	0x00000000
        /*0080*/ 	.short	0x0016
        /*0082*/ 	.short	0x00b0
        /*0084*/ 	.byte	0x00, 0xf5, 0x21, 0x00


	//----- nvinfo : EIATTR_KPARAM_INFO
	.align		4
.L_580:
        /*0088*/ 	.byte	0x04, 0x17
        /*008a*/ 	.short	(.L_582 - .L_581)
.L_581:
        /*008c*/ 	.word	0x00000000
        /*0090*/ 	.short	0x0015
        /*0092*/ 	.short	0x00a8
        /*0094*/ 	.byte	0x00, 0xf5, 0x21, 0x00


	//----- nvinfo : EIATTR_KPARAM_INFO
	.align		4
.L_582:
        /*0098*/ 	.byte	0x04, 0x17
        /*009a*/ 	.short	(.L_584 - .L_583)
.L_583:
        /*009c*/ 	.word	0x00000000
        /*00a0*/ 	.short	0x0014
        /*00a2*/ 	.short	0x00a0
        /*00a4*/ 	.byte	0x00, 0xf5, 0x21, 0x00


	//----- nvinfo : EIATTR_KPARAM_INFO
	.align		4
.L_584:
        /*00a8*/ 	.byte	0x04, 0x17
        /*00aa*/ 	.short	(.L_586 - .L_585)
.L_585:
        /*00ac*/ 	.word	0x00000000
        /*00b0*/ 	.short	0x0013
        /*00b2*/ 	.short	0x0098
        /*00b4*/ 	.byte	0x00, 0xf5, 0x21, 0x00


	//----- nvinfo : EIATTR_KPARAM_INFO
	.align		4
.L_586:
        /*00b8*/ 	.byte	0x04, 0x17
        /*00ba*/ 	.short	(.L_588 - .L_587)
.L_587:
        /*00bc*/ 	.word	0x00000000
        /*00c0*/ 	.short	0x0012
        /*00c2*/ 	.short	0x0090
        /*00c4*/ 	.byte	0x00, 0xf5, 0x21, 0x00


	//----- nvinfo : EIATTR_KPARAM_INFO
	.align		4
.L_588:
        /*00c8*/ 	.byte	0x04, 0x17
        /*00ca*/ 	.short	(.L_590 - .L_589)
.L_589:
        /*00cc*/ 	.word	0x00000000
        /*00d0*/ 	.short	0x0011
        /*00d2*/ 	.short	0x0088
        /*00d4*/ 	.byte	0x00, 0xf5, 0x21, 0x00


	//----- nvinfo : EIATTR_KPARAM_INFO
	.align		4
.L_590:
        /*00d8*/ 	.byte	0x04, 0x17
        /*00da*/ 	.short	(.L_592 - .L_591)
.L_591:
        /*00dc*/ 	.word	0x00000000
        /*00e0*/ 	.short	0x0010
        /*00e2*/ 	.short	0x0080
        /*00e4*/ 	.byte	0x00, 0xf5, 0x21, 0x00


	//----- nvinfo : EIATTR_KPARAM_INFO
	.align		4
.L_592:
        /*00e8*/ 	.byte	0x04, 0x17
        /*00ea*/ 	.short	(.L_594 - .L_593)
.L_593:
        /*00ec*/ 	.word	0x00000000
        /*00f0*/ 	.short	0x000f
        /*00f2*/ 	.short	0x0078
        /*00f4*/ 	.byte	0x00, 0xf5, 0x21, 0x00


	//----- nvinfo : EIATTR_KPARAM_INFO
	.align		4
.L_594:
        /*00f8*/ 	.byte	0x04, 0x17
        /*00fa*/ 	.short	(.L_596 - .L_595)
.L_595:
        /*00fc*/ 	.word	0x00000000
        /*0100*/ 	.short	0x000e
        /*0102*/ 	.short	0x0070
        /*0104*/ 	.byte	0x00, 0xf5, 0x21, 0x00


	//----- nvinfo : EIATTR_KPARAM_INFO
	.align		4
.L_596:
        /*0108*/ 	.byte	0x04, 0x17
        /*010a*/ 	.short	(.L_598 - .L_597)
.L_597:
        /*010c*/ 	.word	0x00000000
        /*0110*/ 	.short	0x000d
        /*0112*/ 	.short	0x0068
        /*0114*/ 	.byte	0x00, 0xf5, 0x21, 0x00


	//----- nvinfo : EIATTR_KPARAM_INFO
	.align		4
.L_598:
        /*0118*/ 	.byte	0x04, 0x17
        /*011a*/ 	.short	(.L_600 - .L_599)
.L_599:
        /*011c*/ 	.word	0x00000000
        /*0120*/ 	.short	0x000c
        /*0122*/ 	.short	0x0060
        /*0124*/ 	.byte	0x00, 0xf5, 0x21, 0x00


	//----- nvinfo : EIATTR_KPARAM_INFO
	.align		4
.L_600:
        /*0128*/ 	.byte	0x04, 0x17
        /*012a*/ 	.short	(.L_602 - .L_601)
.L_601:
        /*012c*/ 	.word	0x00000000
        /*0130*/ 	.short	0x000b
        /*0132*/ 	.short	0x0058
        /*0134*/ 	.byte	0x00, 0xf5, 0x21, 0x00


	//----- nvinfo : EIATTR_KPARAM_INFO
	.align		4
.L_602:
        /*0138*/ 	.byte	0x04, 0x17
        /*013a*/ 	.short	(.L_604 - .L_603)
.L_603:
        /*013c*/ 	.word	0x00000000
        /*0140*/ 	.short	0x000a
        /*0142*/ 	.short	0x0050
        /*0144*/ 	.byte	0x00, 0xf5, 0x21, 0x00


	//----- nvinfo : EIATTR_KPARAM_INFO
	.align		4
.L_604:
        /*0148*/ 	.byte	0x04, 0x17
        /*014a*/ 	.short	(.L_606 - .L_605)
.L_605:
        /*014c*/ 	.word	0x00000000
        /*0150*/ 	.short	0x0009
        /*0152*/ 	.short	0x0048
        /*0154*/ 	.byte	0x00, 0xf5, 0x21, 0x00


	//----- nvinfo : EIATTR_KPARAM_INFO
	.align		4
.L_606:
        /*0158*/ 	.byte	0x04, 0x17
        /*015a*/ 	.short	(.L_608 - .L_607)
.L_607:
        /*015c*/ 	.word	0x00000000
        /*0160*/ 	.short	0x0008
        /*0162*/ 	.short	0x0040
        /*0164*/ 	.byte	0x00, 0xf5, 0x21, 0x00


	//----- nvinfo : EIATTR_KPARAM_INFO
	.align		4
.L_608:
        /*0168*/ 	.byte	0x04, 0x17
        /*016a*/ 	.short	(.L_610 - .L_609)
.L_609:
        /*016c*/ 	.word	0x00000000
        /*0170*/ 	.short	0x0007
        /*0172*/ 	.short	0x0038
        /*0174*/ 	.byte	0x00, 0xf5, 0x21, 0x00


	//----- nvinfo : EIATTR_KPARAM_INFO
	.align		4
.L_610:
        /*0178*/ 	.byte	0x04, 0x17
        /*017a*/ 	.short	(.L_612 - .L_611)
.L_611:
        /*017c*/ 	.word	0x00000000
        /*0180*/ 	.short	0x0006
        /*0182*/ 	.short	0x0030
        /*0184*/ 	.byte	0x00, 0xf5, 0x21, 0x00


	//----- nvinfo : EIATTR_KPARAM_INFO
	.align		4
.L_612:
        /*0188*/ 	.byte	0x04, 0x17
        /*018a*/ 	.short	(.L_614 - .L_613)
.L_613:
        /*018c*/ 	.word	0x00000000
        /*0190*/ 	.short	0x0005
        /*0192*/ 	.short	0x0028
        /*0194*/ 	.byte	0x00, 0xf5, 0x21, 0x00


	//----- nvinfo : EIATTR_KPARAM_INFO
	.align		4
.L_614:
        /*0198*/ 	.byte	0x04, 0x17
        /*019a*/ 	.short	(.L_616 - .L_615)
.L_615:
        /*019c*/ 	.word	0x00000000
        /*01a0*/ 	.short	0x0004
        /*01a2*/ 	.short	0x0020
        /*01a4*/ 	.byte	0x00, 0xf5, 0x21, 0x00


	//----- nvinfo : EIATTR_KPARAM_INFO
	.align		4
.L_616:
        /*01a8*/ 	.byte	0x04, 0x17
        /*01aa*/ 	.short	(.L_618 - .L_617)
.L_617:
        /*01ac*/ 	.word	0x00000000
        /*01b0*/ 	.short	0x0003
        /*01b2*/ 	.short	0x0018
        /*01b4*/ 	.byte	0x00, 0xf5, 0x21, 0x00


	//----- nvinfo : EIATTR_KPARAM_INFO
	.align		4
.L_618:
        /*01b8*/ 	.byte	0x04, 0x17
        /*01ba*/ 	.short	(.L_620 - .L_619)
.L_619:
        /*01bc*/ 	.word	0x00000000
        /*01c0*/ 	.short	0x0002
        /*01c2*/ 	.short	0x0010
        /*01c4*/ 	.byte	0x00, 0xf5, 0x21, 0x00


	//----- nvinfo : EIATTR_KPARAM_INFO
	.align		4
.L_620:
        /*01c8*/ 	.byte	0x04, 0x17
        /*01ca*/ 	.short	(.L_622 - .L_621)
.L_621:
        /*01cc*/ 	.word	0x00000000
        /*01d0*/ 	.short	0x0001
        /*01d2*/ 	.short	0x0008
        /*01d4*/ 	.byte	0x00, 0xf5, 0x21, 0x00


	//----- nvinfo : EIATTR_KPARAM_INFO
	.align		4
.L_622:
        /*01d8*/ 	.byte	0x04, 0x17
        /*01da*/ 	.short	(.L_624 - .L_623)
.L_623:
        /*01dc*/ 	.word	0x00000000
        /*01e0*/ 	.short	0x0000
        /*01e2*/ 	.short	0x0000
        /*01e4*/ 	.byte	0x00, 0xf5, 0x21, 0x00


	//----- nvinfo : EIATTR_SPARSE_MMA_MASK
	.align		4
.L_624:
        /*01e8*/ 	.byte	0x03, 0x50
        /*01ea*/ 	.short	0x0000


	//----- nvinfo : EIATTR_MAXREG_COUNT
	.align		4
        /*01ec*/ 	.byte	0x03, 0x1b
        /*01ee*/ 	.short	0x00ff


	//----- nvinfo : EIATTR_NUM_BARRIERS
	.align		4
        /*01f0*/ 	.byte	0x02, 0x4c
        /*01f2*/ 	.byte	0x01
	.zero		1


	//----- nvinfo : EIATTR_MERCURY_ISA_VERSION
	.align		4
        /*01f4*/ 	.byte	0x03, 0x5f
        /*01f6*/ 	.short	0x0101


	//----- nvinfo : EIATTR_VRC_CTA_INIT_COUNT
	.align		4
        /*01f8*/ 	.byte	0x02, 0x4a
	.zero		1
	.zero		1


	//----- nvinfo : EIATTR_EXIT_INSTR_OFFSETS
	.align		4
        /*01fc*/ 	.byte	0x04, 0x1c
        /*01fe*/ 	.short	(.L_626 - .L_625)


	//   ....[0]....
.L_625:
        /*0200*/ 	.word	0x00000290


	//   ....[1]....
        /*0204*/ 	.word	0x000037e0


	//----- nvinfo : EIATTR_CRS_STACK_SIZE
	.align		4
.L_626:
        /*0208*/ 	.byte	0x04, 0x1e
        /*020a*/ 	.short	(.L_628 - .L_627)
.L_627:
        /*020c*/ 	.word	0x00000000


	//----- nvinfo : EIATTR_CBANK_PARAM_SIZE
	.align		4
.L_628:
        /*0210*/ 	.byte	0x03, 0x19
        /*0212*/ 	.short	0x0140


	//----- nvinfo : EIATTR_PARAM_CBANK
	.align		4
        /*0214*/ 	.byte	0x04, 0x0a
        /*0216*/ 	.short	(.L_630 - .L_629)
	.align		4
.L_629:
        /*0218*/ 	.word	index@(.nv.constant0._Z16calc_flux_wakeupPdS_S_S_S_S_S_S_S_S_S_S_S_S_S_S_S_S_S_S_S_S_S_S_S_S_S_S_Pi9InputPara)
        /*021c*/ 	.short	0x0380
        /*021e*/ 	.short	0x0140


	//----- nvinfo : EIATTR_SW_WAR
	.align		4
.L_630:
        /*0220*/ 	.byte	0x04, 0x36
        /*0222*/ 	.short	(.L_632 - .L_631)
.L_631:
        /*0224*/ 	.word	0x00000008
.L_632:


//--------------------- .nv.info._Z9calc_fluxPdS_S_S_S_S_S_S_S_S_S_S_S_S_S_S_S_S_S_S_S_S_S_S_9InputPara --------------------------
	.section	.nv.info._Z9calc_fluxPdS_S_S_S_S_S_S_S_S_S_S_S_S_S_S_S_S_S_S_S_S_S_S_9InputPara,"",@"SHT_CUDA_INFO"
	.sectionflags	@""
	.align	4


	//----- nvinfo : EIATTR_CUDA_API_VERSION
	.align		4
        /*0000*/ 	.byte	0x04, 0x37
        /*0002*/ 	.short	(.L_634 - .L_633)
.L_633:
        /*0004*/ 	.word	0x00000082


	//----- nvinfo : EIATTR_KPARAM_INFO
	.align		4
.L_634:
        /*0008*/ 	.byte	0x04, 0x17
        /*000a*/ 	.short	(.L_636 - .L_635)
.L_635:
        /*000c*/ 	.word	0x00000000
        /*0010*/ 	.short	0x0018
        /*0012*/ 	.short	0x00c0
        /*0014*/ 	.byte	0x00, 0xf0, 0x61, 0x01


	//----- nvinfo : EIATTR_KPARAM_INFO
	.align		4
.L_636:
        /*0018*/ 	.byte	0x04, 0x17
        /*001a*/ 	.short	(.L_638 - .L_637)
.L_637:
        /*001c*/ 	.word	0x00000000
        /*0020*/ 	.short	0x0017
        /*0022*/ 	.short	0x00b8
        /*0024*/ 	.byte	0x00, 0xf5, 0x21, 0x00


	//----- nvinfo : EIATTR_KPARAM_INFO
	.align		4
.L_638:
        /*0028*/ 	.byte	0x04, 0x17
        /*002a*/ 	.short	(.L_640 - .L_639)
.L_639:
        /*002c*/ 	.word	0x00000000
        /*0030*/ 	.short	0x0016
        /*0032*/ 	.short	0x00b0
        /*0034*/ 	.byte	0x00, 0xf5, 0x21, 0x00


	//----- nvinfo : EIATTR_KPARAM_INFO
	.align		4
.L_640:
        /*0038*/ 	.byte	0x04, 0x17
        /*003a*/ 	.short	(.L_642 - .L_641)
.L_641:
        /*003c*/ 	.word	0x00000000
        /*0040*/ 	.short	0x0015
        /*0042*/ 	.short	0x00a8
        /*0044*/ 	.byte	0x00, 0xf5, 0x21, 0x00


	//----- nvinfo : EIATTR_KPARAM_INFO
	.align		4
.L_642:
        /*0048*/ 	.byte	0x04, 0x17
        /*004a*/ 	.short	(.L_644 - .L_643)
.L_643:
        /*004c*/ 	.word	0x00000000
        /*0050*/ 	.short	0x0014
        /*0052*/ 	.short	0x00a0
        /*0054*/ 	.byte	0x00, 0xf5, 0x21, 0x00


	//----- nvinfo : EIATTR_KPARAM_INFO
	.align		4
.L_644:
        /*0058*/ 	.byte	0x04, 0x17
        /*005a*/ 	.short	(.L_646 - .L_645)
.L_645:
        /*005c*/ 	.word	0x00000000
        /*0060*/ 	.short	0x0013
        /*0062*/ 	.short	0x0098
        /*0064*/ 	.byte	0x00, 0xf5, 0x21, 0x00


	//----- nvinfo : EIATTR_KPARAM_INFO
	.align		4
.L_646:
        /*0068*/ 	.byte	0x04, 0x17
        /*006a*/ 	.short	(.L_648 - .L_647)
.L_647:
        /*006c*/ 	.word	0x00000000
        /*0070*/ 	.short	0x0012
        /*0072*/ 	.short	0x0090
        /*0074*/ 	.byte	0x00, 0xf5, 0x21, 0x00


	//----- nvinfo : EIATTR_KPARAM_INFO
	.align		4
.L_648:
        /*0078*/ 	.byte	0x04, 0x17
        /*007a*/ 	.short	(.L_650 - .L_649)
.L_649:
        /*007c*/ 	.word	0x00000000
        /*0080*/ 	.short	0x0011
        /*0082*/ 	.short	0x0088
        /*0084*/ 	.byte	0x00, 0xf5, 0x21, 0x00


	//----- nvinfo : EIATTR_KPARAM_INFO
	.align		4
.L_650:
        /*0088*/ 	.byte	0x04, 0x17
        /*008a*/ 	.short	(.L_652 - .L_651)
.L_651:
        /*008c*/ 	.word	0x00000000
        /*0090*/ 	.short	0x0010
        /*0092*/ 	.short	0x0080
        /*0094*/ 	.byte	0x00, 0xf5, 0x21, 0x00


	//----- nvinfo : EIATTR_KPARAM_INFO
	.align		4
.L_652:
        /*0098*/ 	.byte	0x04, 0x17
        /*009a*/ 	.short	(.L_654 - .L_653)
.L_653:
        /*009c*/ 	.word	0x00000000
        /*00a0*/ 	.short	0x000f
        /*00a2*/ 	.short	0x0078
        /*00a4*/ 	.byte	0x00, 0xf5, 0x21, 0x00


	//----- nvinfo : EIATTR_KPARAM_INFO
	.align		4
.L_654:
        /*00a8*/ 	.byte	0x04, 0x17
        /*00aa*/ 	.short	(.L_656 - .L_655)
.L_655:
        /*00ac*/ 	.word	0x00000000
        /*00b0*/ 	.short	0x000e
        /*00b2*/ 	.short	0x0070
        /*00b4*/ 	.byte	0x00, 0xf5, 0x21, 0x00


	//----- nvinfo : EIATTR_KPARAM_INFO
	.align		4
.L_656:
        /*00b8*/ 	.byte	0x04, 0x17
        /*00ba*/ 	.short	(.L_658 - .L_657)
.L_657:
        /*00bc*/ 	.word	0x00000000
        /*00c0*/ 	.short	0x000d
        /*00c2*/ 	.short	0x0068
        /*00c4*/ 	.byte	0x00, 0xf5, 0x21, 0x00


	//----- nvinfo : EIATTR_KPARAM_INFO
	.align		4
.L_658:
        /*00c8*/ 	.byte	0x04, 0x17
        /*00ca*/ 	.short	(.L_660 - .L_659)
.L_659:
        /*00cc*/ 	.word	0x00000000
        /*00d0*/ 	.short	0x000c
        /*00d2*/ 	.short	0x0060
        /*00d4*/ 	.byte	0x00, 0xf5, 0x21, 0x00


	//----- nvinfo : EIATTR_KPARAM_INFO
	.align		4
.L_660:
        /*00d8*/ 	.byte	0x04, 0x17
        /*00da*/ 	.short	(.L_662 - .L_661)
.L_661:
        /*00dc*/ 	.word	0x00000000
        /*00e0*/ 	.short	0x000b
        /*00e2*/ 	.short	0x0058
        /*00e4*/ 	.byte	0x00, 0xf5, 0x21, 0x00


	//----- nvinfo : EIATTR_KPARAM_INFO
	.align		4
.L_662:
        /*00e8*/ 	.byte	0x04, 0x17
        /*00ea*/ 	.short	(.L_664 - .L_663)
.L_663:
        /*00ec*/ 	.word	0x00000000
        /*00f0*/ 	.short	0x000a
        /*00f2*/ 	.short	0x0050
        /*00f4*/ 	.byte	0x00, 0xf5, 0x21, 0x00


	//----- nvinfo : EIATTR_KPARAM_INFO
	.align		4
.L_664:
        /*00f8*/ 	.byte	0x04, 0x17
        /*00fa*/ 	.short	(.L_666 - .L_665)
.L_665:
        /*00fc*/ 	.word	0x00000000
        /*0100*/ 	.short	0x0009
        /*0102*/ 	.short	0x0048
        /*0104*/ 	.byte	0x00, 0xf5, 0x21, 0x00


	//----- nvinfo : EIATTR_KPARAM_INFO
	.align		4
.L_666:
        /*0108*/ 	.byte	0x04, 0x17
        /*010a*/ 	.short	(.L_668 - .L_667)
.L_667:
        /*010c*/ 	.word	0x00000000
        /*0110*/ 	.short	0x0008
        /*0112*/ 	.short	0x0040
        /*0114*/ 	.byte	0x00, 0xf5, 0x21, 0x00


	//----- nvinfo : EIATTR_KPARAM_INFO
	.align		4
.L_668:
        /*0118*/ 	.byte	0x04, 0x17
        /*011a*/ 	.short	(.L_670 - .L_669)
.L_669:
        /*011c*/ 	.word	0x00000000
        /*0120*/ 	.short	0x0007
        /*0122*/ 	.short	0x0038
        /*0124*/ 	.byte	0x00, 0xf5, 0x21, 0x00


	//----- nvinfo : EIATTR_KPARAM_INFO
	.align		4
.L_670:
        /*0128*/ 	.byte	0x04, 0x17
        /*012a*/ 	.short	(.L_672 - .L_671)
.L_671:
        /*012c*/ 	.word	0x00000000
        /*0130*/ 	.short	0x0006
        /*0132*/ 	.short	0x0030
        /*0134*/ 	.byte	0x00, 0xf5, 0x21, 0x00


	//----- nvinfo : EIATTR_KPARAM_INFO
	.align		4
.L_672:
        /*0138*/ 	.byte	0x04, 0x17
        /*013a*/ 	.short	(.L_674 - .L_673)
.L_673:
        /*013c*/ 	.word	0x00000000
        /*0140*/ 	.short	0x0005
        /*0142*/ 	.short	0x0028
        /*0144*/ 	.byte	0x00, 0xf5, 0x21, 0x00


	//----- nvinfo : EIATTR_KPARAM_INFO
	.align		4
.L_674:
        /*0148*/ 	.byte	0x04, 0x17
        /*014a*/ 	.short	(.L_676 - .L_675)
.L_675:
        /*014c*/ 	.word	0x00000000
        /*0150*/ 	.short	0x0004
        /*0152*/ 	.short	0x0020
        /*0154*/ 	.byte	0x00, 0xf5, 0x21, 0x00


	//----- nvinfo : EIATTR_KPARAM_INFO
	.align		4
.L_676:
        /*0158*/ 	.byte	0x04, 0x17
        /*015a*/ 	.short	(.L_678 - .L_677)
.L_677:
        /*015c*/ 	.word	0x00000000
        /*0160*/ 	.short	0x0003
        /*0162*/ 	.short	0x0018
        /*0164*/ 	.byte	0x00, 0xf5, 0x21, 0x00


	//----- nvinfo : EIATTR_KPARAM_INFO
	.align		4
.L_678:
        /*0168*/ 	.byte	0x04, 0x17
        /*016a*/ 	.short	(.L_680 - .L_679)
.L_679:
        /*016c*/ 	.word	0x00000000
        /*0170*/ 	.short	0x0002
        /*0172*/ 	.short	0x0010
        /*0174*/ 	.byte	0x00, 0xf5, 0x21, 0x00


	//----- nvinfo : EIATTR_KPARAM_INFO
	.align		4
.L_680:
        /*0178*/ 	.byte	0x04, 0x17
        /*017a*/ 	.short	(.L_682 - .L_681)
.L_681:
        /*017c*/ 	.word	0x00000000
        /*0180*/ 	.short	0x0001
        /*0182*/ 	.short	0x0008
        /*0184*/ 	.byte	0x00, 0xf5, 0x21, 0x00


	//----- nvinfo : EIATTR_KPARAM_INFO
	.align		4
.L_682:
        /*0188*/ 	.byte	0x04, 0x17
        /*018a*/ 	.short	(.L_684 - .L_683)
.L_683:
        /*018c*/ 	.word	0x00000000
        /*0190*/ 	.short	0x0000
        /*0192*/ 	.short	0x0000
        /*0194*/ 	.byte	0x00, 0xf5, 0x21, 0x00


	//----- nvinfo : EIATTR_SPARSE_MMA_MASK
	.align		4
.L_684:
        /*0198*/ 	.byte	0x03, 0x50
        /*019a*/ 	.short	0x0000


	//----- nvinfo : EIATTR_MAXREG_COUNT
	.align		4
        /*019c*/ 	.byte	0x03, 0x1b
        /*019e*/ 	.short	0x00ff


	//----- nvinfo : EIATTR_MERCURY_ISA_VERSION
	.align		4
        /*01a0*/ 	.byte	0x03, 0x5f
        /*01a2*/ 	.short	0x0101


	//----- nvinfo : EIATTR_VRC_CTA_INIT_COUNT
	.align		4
        /*01a4*/ 	.byte	0x02, 0x4a
	.zero		1
	.zero		1


	//----- nvinfo : EIATTR_EXIT_INSTR_OFFSETS
	.align		4
        /*01a8*/ 	.byte	0x04, 0x1c
        /*01aa*/ 	.short	(.L_686 - .L_685)


	//   ....[0]....
.L_685:
        /*01ac*/ 	.word	0x00000240


	//   ....[1]....
        /*01b0*/ 	.word	0x000037a0


	//----- nvinfo : EIATTR_CRS_STACK_SIZE
	.align		4
.L_686:
        /*01b4*/ 	.byte	0x04, 0x1e
        /*01b6*/ 	.short	(.L_688 - .L_687)
.L_687:
        /*01b8*/ 	.word	0x00000000


	//----- nvinfo : EIATTR_CBANK_PARAM_SIZE
	.align		4
.L_688:
        /*01bc*/ 	.byte	0x03, 0x19
        /*01be*/ 	.short	0x0118


	//----- nvinfo : EIATTR_PARAM_CBANK
	.align		4
        /*01c0*/ 	.byte	0x04, 0x0a
        /*01c2*/ 	.short	(.L_690 - .L_689)
	.align		4
.L_689:
        /*01c4*/ 	.word	index@(.nv.constant0._Z9calc_fluxPdS_S_S_S_S_S_S_S_S_S_S_S_S_S_S_S_S_S_S_S_S_S_S_9InputPara)
        /*01c8*/ 	.short	0x0380
        /*01ca*/ 	.short	0x0118


	//----- nvinfo : EIATTR_SW_WAR
	.align		4
.L_690:
        /*01cc*/ 	.byte	0x04, 0x36
        /*01ce*/ 	.short	(.L_692 - .L_691)
.L_691:
        /*01d0*/ 	.word	0x00000008
.L_692:


//--------------------- .nv.info._Z21extrap_in_time_wakeupPdS_S_S_S_S_S_S_S_S_S_S_S_S_S_S_S_S_S_S_Pi9InputPara --------------------------
	.section	.nv.info._Z21extrap_in_time_wakeupPdS_S_S_S_S_S_S_S_S_S_S_S_S_S_S_S_S_S_S_Pi9InputPara,"",@"SHT_CUDA_INFO"
	.sectionflags	@""
	.align	4


	//----- nvinfo : EIATTR_CUDA_API_VERSION
	.align		4
        /*0000*/ 	.byte	0x04, 0x37
        /*0002*/ 	.short	(.L_694 - .L_693)
.L_693:
        /*0004*/ 	.word	0x00000082


	//----- nvinfo : EIATTR_KPARAM_INFO
	.align		4
.L_694:
        /*0008*/ 	.byte	0x04, 0x17
        /*000a*/ 	.short	(.L_696 - .L_695)
.L_695:
        /*000c*/ 	.word	0x00000000
        /*0010*/ 	.short	0x0015
        /*0012*/ 	.short	0x00a8
        /*0014*/ 	.byte	0x00, 0xf0, 0x61, 0x01


	//----- nvinfo : EIATTR_KPARAM_INFO
	.align		4
.L_696:
        /*0018*/ 	.byte	0x04, 0x17
        /*001a*/ 	.short	(.L_698 - .L_697)
.L_697:
        /*001c*/ 	.word	0x00000000
        /*0020*/ 	.short	0x0014
        /*0022*/ 	.short	0x00a0
        /*0024*/ 	.byte	0x00, 0xf5, 0x21, 0x00


	//----- nvinfo : EIATTR_KPARAM_INFO
	.align		4
.L_698:
        /*0028*/ 	.byte	0x04, 0x17
        /*002a*/ 	.short	(.L_700 - .L_699)
.L_699:
        /*002c*/ 	.word	0x00000000
        /*0030*/ 	.short	0x0013
        /*0032*/ 	.short	0x0098
        /*0034*/ 	.byte	0x00, 0xf5, 0x21, 0x00


	//----- nvinfo : EIATTR_KPARAM_INFO
	.align		4
.L_700:
        /*0038*/ 	.byte	0x04, 0x17
        /*003a*/ 	.short	(.L_702 - .L_701)
.L_701:
        /*003c*/ 	.word	0x00000000
        /*0040*/ 	.short	0x0012
        /*0042*/ 	.short	0x0090
        /*0044*/ 	.byte	0x00, 0xf5, 0x21, 0x00


	//----- nvinfo : EIATTR_KPARAM_INFO
	.align		4
.L_702:
        /*0048*/ 	.byte	0x04, 0x17
        /*004a*/ 	.short	(.L_704 - .L_703)
.L_703:
        /*004c*/ 	.word	0x00000000
        /*0050*/ 	.short	0x0011
        /*0052*/ 	.short	0x0088
        /*0054*/ 	.byte	0x00, 0xf5, 0x21, 0x00


	//----- nvinfo : EIATTR_KPARAM_INFO
	.align		4
.L_704:
        /*0058*/ 	.byte	0x04, 0x17
        /*005a*/ 	.short	(.L_706 - .L_705)
.L_705:
        /*005c*/ 	.word	0x00000000
        /*0060*/ 	.short	0x0010
        /*0062*/ 	.short	0x0080
        /*0064*/ 	.byte	0x00, 0xf5, 0x21, 0x00


	//----- nvinfo : EIATTR_KPARAM_INFO
	.align		4
.L_706:
        /*0068*/ 	.byte	0x04, 0x17
        /*006a*/ 	.short	(.L_708 - .L_707)
.L_707:
        /*006c*/ 	.word	0x00000000
        /*0070*/ 	.short	0x000f
        /*0072*/ 	.short	0x0078
        /*0074*/ 	.byte	0x00, 0xf5, 0x21, 0x00


	//----- nvinfo : EIATTR_KPARAM_INFO
	.align		4
.L_708:
        /*0078*/ 	.byte	0x04, 0x17
        /*007a*/ 	.short	(.L_710 - .L_709)
.L_709:
        /*007c*/ 	.word	0x00000000
        /*0080*/ 	.short	0x000e
        /*0082*/ 	.short	0x0070
        /*0084*/ 	.byte	0x00, 0xf5, 0x21, 0x00


	//----- nvinfo : EIATTR_KPARAM_INFO
	.align		4
.L_710:
        /*0088*/ 	.byte	0x04, 0x17
        /*008a*/ 	.short	(.L_712 - .L_711)
.L_711:
        /*008c*/ 	.word	0x00000000
        /*0090*/ 	.short	0x000d
        /*0092*/ 	.short	0x0068
        /*0094*/ 	.byte	0x00, 0xf5, 0x21, 0x00


	//----- nvinfo : EIATTR_KPARAM_INFO
	.align		4
.L_712:
        /*0098*/ 	.byte	0x04, 0x17
        /*009a*/ 	.short	(.L_714 - .L_713)
.L_713:
        /*009c*/ 	.word	0x00000000
        /*00a0*/ 	.short	0x000c
        /*00a2*/ 	.short	0x0060
        /*00a4*/ 	.byte	0x00, 0xf5, 0x21, 0x00


	//----- nvinfo : EIATTR_KPARAM_INFO
	.align		4
.L_714:
        /*00a8*/ 	.byte	0x04, 0x17
        /*00aa*/ 	.short	(.L_716 - .L_715)
.L_715:
        /*00ac*/ 	.word	0x00000000
        /*00b0*/ 	.short	0x000b
        /*00b2*/ 	.short	0x0058
        /*00b4*/ 	.byte	0x00, 0xf5, 0x21, 0x00


	//----- nvinfo : EIATTR_KPARAM_INFO
	.align		4
.L_716:
        /*00b8*/ 	.byte	0x04, 0x17
        /*00ba*/ 	.short	(.L_718 - .L_717)
.L_717:
        /*00bc*/ 	.word	0x00000000
        /*00c0*/ 	.short	0x000a
        /*00c2*/ 	.short	0x0050
        /*00c4*/ 	.byte	0x00, 0xf5, 0x21, 0x00


	//----- nvinfo : EIATTR_KPARAM_INFO
	.align		4
.L_718:
        /*00c8*/ 	.byte	0x04, 0x17
        /*00ca*/ 	.short	(.L_720 - .L_719)
.L_719:
        /*00cc*/ 	.word	0x00000000
        /*00d0*/ 	.short	0x0009
        /*00d2*/ 	.short	0x0048
        /*00d4*/ 	.byte	0x00, 0xf5, 0x21, 0x00


	//----- nvinfo : EIATTR_KPARAM_INFO
	.align		4
.L_720:
        /*00d8*/ 	.byte	0x04, 0x17
        /*00da*/ 	.short	(.L_722 - .L_721)
.L_721:
        /*00dc*/ 	.word	0x00000000
        /*00e0*/ 	.short	0x0008
        /*00e2*/ 	.short	0x0040
        /*00e4*/ 	.byte	0x00, 0xf5, 0x21, 0x00


	//----- nvinfo : EIATTR_KPARAM_INFO
	.align		4
.L_722:
        /*00e8*/ 	.byte	0x04, 0x17
        /*00ea*/ 	.short	(.L_724 - .L_723)
.L_723:
        /*00ec*/ 	.word	0x00000000
        /*00f0*/ 	.short	0x0007
        /*00f2*/ 	.short	0x0038
        /*00f4*/ 	.byte	0x00, 0xf5, 0x21, 0x00


	//----- nvinfo : EIATTR_KPARAM_INFO
	.align		4
.L_724:
        /*00f8*/ 	.byte	0x04, 0x17
        /*00fa*/ 	.short	(.L_726 - .L_725)
.L_725:
        /*00fc*/ 	.word	0x00000000
        /*0100*/ 	.short	0x0006
        /*0102*/ 	.short	0x0030
        /*0104*/ 	.byte	0x00, 0xf5, 0x21, 0x00


	//----- nvinfo : EIATTR_KPARAM_INFO
	.align		4
.L_726:
        /*0108*/ 	.byte	0x04, 0x17
        /*010a*/ 	.short	(.L_728 - .L_727)
.L_727:
        /*010c*/ 	.word	0x00000000
        /*0110*/ 	.short	0x0005
        /*0112*/ 	.short	0x0028
        /*0114*/ 	.byte	0x00, 0xf5, 0x21, 0x00


	//----- nvinfo : EIATTR_KPARAM_INFO
	.align		4
.L_728:
        /*0118*/ 	.byte	0x04, 0x17
        /*011a*/ 	.short	(.L_730 - .L_729)
.L_729:
        /*011c*/ 	.word	0x00000000
        /*0120*/ 	.short	0x0004
        /*0122*/ 	.short	0x0020
        /*0124*/ 	.byte	0x00, 0xf5, 0x21, 0x00


	//----- nvinfo : EIATTR_KPARAM_INFO
	.align		4
.L_730:
        /*0128*/ 	.byte	0x04, 0x17
        /*012a*/ 	.short	(.L_732 - .L_731)
.L_731:
        /*012c*/ 	.word	0x00000000
        /*0130*/ 	.short	0x0003
        /*0132*/ 	.short	0x0018
        /*0134*/ 	.byte	0x00, 0xf5, 0x21, 0x00


	//----- nvinfo : EIATTR_KPARAM_INFO
	.align		4
.L_732:
        /*0138*/ 	.byte	0x04, 0x17
        /*013a*/ 	.short	(.L_734 - .L_733)
.L_733:
        /*013c*/ 	.word	0x00000000
        /*0140*/ 	.short	0x0002
        /*0142*/ 	.short	0x0010
        /*0144*/ 	.byte	0x00, 0xf5, 0x21, 0x00


	//----- nvinfo : EIATTR_KPARAM_INFO
	.align		4
.L_734:
        /*0148*/ 	.byte	0x04, 0x17
        /*014a*/ 	.short	(.L_736 - .L_735)
.L_735:
        /*014c*/ 	.word	0x00000000
        /*0150*/ 	.short	0x0001
        /*0152*/ 	.short	0x0008
        /*0154*/ 	.byte	0x00, 0xf5, 0x21, 0x00


	//----- nvinfo : EIATTR_KPARAM_INFO
	.align		4
.L_736:
        /*0158*/ 	.byte	0x04, 0x17
        /*015a*/ 	.short	(.L_738 - .L_737)
.L_737:
        /*015c*/ 	.word	0x00000000
        /*0160*/ 	.short	0x0000
        /*0162*/ 	.short	0x0000
        /*0164*/ 	.byte	0x00, 0xf5, 0x21, 0x00


	//----- nvinfo : EIATTR_SPARSE_MMA_MASK
	.align		4
.L_738:
        /*0168*/ 	.byte	0x03, 0x50
        /*016a*/ 	.short	0x0000


	//----- nvinfo : EIATTR_MAXREG_COUNT
	.align		4
        /*016c*/ 	.byte	0x03, 0x1b
        /*016e*/ 	.short	0x00ff


	//----- nvinfo : EIATTR_NUM_BARRIERS
	.align		4
        /*0170*/ 	.byte	0x02, 0x4c
        /*0172*/ 	.byte	0x01
	.zero		1


	//----- nvinfo : EIATTR_MERCURY_ISA_VERSION
	.align		4
        /*0174*/ 	.byte	0x03, 0x5f
        /*0176*/ 	.short	0x0101


	//----- nvinfo : EIATTR_VRC_CTA_INIT_COUNT
	.align		4
        /*0178*/ 	.byte	0x02, 0x4a
	.zero		1
	.zero		1


	//----- nvinfo : EIATTR_EXIT_INSTR_OFFSETS
	.align		4
        /*017c*/ 	.byte	0x04, 0x1c
        /*017e*/ 	.short	(.L_740 - .L_739)


	//   ....[0]....
.L_739:
        /*0180*/ 	.word	0x00000250


	//   ....[1]....
        /*0184*/ 	.word	0x000023e0


	//----- nvinfo : EIATTR_CRS_STACK_SIZE
	.align		4
.L_740:
        /*0188*/ 	.byte	0x04, 0x1e
        /*018a*/ 	.short	(.L_742 - .L_741)
.L_741:
        /*018c*/ 	.word	0x00000000


	//----- nvinfo : EIATTR_CBANK_PARAM_SIZE
	.align		4
.L_742:
        /*0190*/ 	.byte	0x03, 0x19
        /*0192*/ 	.short	0x0100


	//----- nvinfo : EIATTR_PARAM_CBANK
	.align		4
        /*0194*/ 	.byte	0x04, 0x0a
        /*0196*/ 	.short	(.L_744 - .L_743)
	.align		4
.L_743:
        /*0198*/ 	.word	index@(.nv.constant0._Z21extrap_in_time_wakeupPdS_S_S_S_S_S_S_S_S_S_S_S_S_S_S_S_S_S_S_Pi9InputPara)
        /*019c*/ 	.short	0x0380
        /*019e*/ 	.short	0x0100


	//----- nvinfo : EIATTR_SW_WAR
	.align		4
.L_744:
        /*01a0*/ 	.byte	0x04, 0x36
        /*01a2*/ 	.short	(.L_746 - .L_745)
.L_745:
        /*01a4*/ 	.word	0x00000008
.L_746:


//--------------------- .nv.info._Z14extrap_in_timePdS_S_S_S_S_S_S_S_S_S_S_S_S_S_S_9InputPara --------------------------
	.section	.nv.info._Z14extrap_in_timePdS_S_S_S_S_S_S_S_S_S_S_S_S_S_S_9InputPara,"",@"SHT_CUDA_INFO"
	.sectionflags	@""
	.align	4


	//----- nvinfo : EIATTR_CUDA_API_VERSION
	.align		4
        /*0000*/ 	.byte	0x04, 0x37
        /*0002*/ 	.short	(.L_748 - .L_747)
.L_747:
        /*0004*/ 	.word	0x00000082


	//----- nvinfo : EIATTR_KPARAM_INFO
	.align		4
.L_748:
        /*0008*/ 	.byte	0x04, 0x17
        /*000a*/ 	.short	(.L_750 - .L_749)
.L_749:
        /*000c*/ 	.word	0x00000000
        /*0010*/ 	.short	0x0010
        /*0012*/ 	.short	0x0080
        /*0014*/ 	.byte	0x00, 0xf0, 0x61, 0x01


	//----- nvinfo : EIATTR_KPARAM_INFO
	.align		4
.L_750:
        /*0018*/ 	.byte	0x04, 0x17
        /*001a*/ 	.short	(.L_752 - .L_751)
.L_751:
        /*001c*/ 	.word	0x00000000
        /*0020*/ 	.short	0x000f
        /*0022*/ 	.short	0x0078
        /*0024*/ 	.byte	0x00, 0xf5, 0x21, 0x00


	//----- nvinfo : EIATTR_KPARAM_INFO
	.align		4
.L_752:
        /*0028*/ 	.byte	0x04, 0x17
        /*002a*/ 	.short	(.L_754 - .L_753)
.L_753:
        /*002c*/ 	.word	0x00000000
        /*0030*/ 	.short	0x000e
        /*0032*/ 	.short	0x0070
        /*0034*/ 	.byte	0x00, 0xf5, 0x21, 0x00


	//----- nvinfo : EIATTR_KPARAM_INFO
	.align		4
.L_754:
        /*0038*/ 	.byte	0x04, 0x17
        /*003a*/ 	.short	(.L_756 - .L_755)
.L_755:
        /*003c*/ 	.word	0x00000000
        /*0040*/ 	.short	0x000d
        /*0042*/ 	.short	0x0068
        /*0044*/ 	.byte	0x00, 0xf5, 0x21, 0x00


	//----- nvinfo : EIATTR_KPARAM_INFO
	.align		4
.L_756:
        /*0048*/ 	.byte	0x04, 0x17
        /*004a*/ 	.short	(.L_758 - .L_757)
.L_757:
        /*004c*/ 	.word	0x00000000
        /*0050*/ 	.short	0x000c
        /*0052*/ 	.short	0x0060
        /*0054*/ 	.byte	0x00, 0xf5, 0x21, 0x00


	//----- nvinfo : EIATTR_KPARAM_INFO
	.align		4
.L_758:
        /*0058*/ 	.byte	0x04, 0x17
        /*005a*/ 	.short	(.L_760 - .L_759)
.L_759:
        /*005c*/ 	.word	0x00000000
        /*0060*/ 	.short	0x000b
        /*0062*/ 	.short	0x0058
        /*0064*/ 	.byte	0x00, 0xf5, 0x21, 0x00


	//----- nvinfo : EIATTR_KPARAM_INFO
	.align		4
.L_760:
        /*0068*/ 	.byte	0x04, 0x17
        /*006a*/ 	.short	(.L_762 - .L_761)
.L_761:
        /*006c*/ 	.word	0x00000000
        /*0070*/ 	.short	0x000a
        /*0072*/ 	.short	0x0050
        /*0074*/ 	.byte	0x00, 0xf5, 0x21, 0x00


	//----- nvinfo : EIATTR_KPARAM_INFO
	.align		4
.L_762:
        /*0078*/ 	.byte	0x04, 0x17
        /*007a*/ 	.short	(.L_764 - .L_763)
.L_763:
        /*007c*/ 	.word	0x00000000
        /*0080*/ 	.short	0x0009
        /*0082*/ 	.short	0x0048
        /*0084*/ 	.byte	0x00, 0xf5, 0x21, 0x00


	//----- nvinfo : EIATTR_KPARAM_INFO
	.align		4
.L_764:
        /*0088*/ 	.byte	0x04, 0x17
        /*008a*/ 	.short	(.L_766 - .L_765)
.L_765:
        /*008c*/ 	.word	0x00000000
        /*0090*/ 	.short	0x0008
        /*0092*/ 	.short	0x0040
        /*0094*/ 	.byte	0x00, 0xf5, 0x21, 0x00


	//----- nvinfo : EIATTR_KPARAM_INFO
	.align		4
.L_766:
        /*0098*/ 	.byte	0x04, 0x17
        /*009a*/ 	.short	(.L_768 - .L_767)
.L_767:
        /*009c*/ 	.word	0x00000000
        /*00a0*/ 	.short	0x0007
        /*00a2*/ 	.short	0x0038
        /*00a4*/ 	.byte	0x00, 0xf5, 0x21, 0x00


	//----- nvinfo : EIATTR_KPARAM_INFO
	.align		4
.L_768:
        /*00a8*/ 	.byte	0x04, 0x17
        /*00aa*/ 	.short	(.L_770 - .L_769)
.L_769:
        /*00ac*/ 	.word	0x00000000
        /*00b0*/ 	.short	0x0006
        /*00b2*/ 	.short	0x0030
        /*00b4*/ 	.byte	0x00, 0xf5, 0x21, 0x00


	//----- nvinfo : EIATTR_KPARAM_INFO
	.align		4
.L_770:
        /*00b8*/ 	.byte	0x04, 0x17
        /*00ba*/ 	.short	(.L_772 - .L_771)
.L_771:
        /*00bc*/ 	.word	0x00000000
        /*00c0*/ 	.short	0x0005
        /*00c2*/ 	.short	0x0028
        /*00c4*/ 	.byte	0x00, 0xf5, 0x21, 0x00


	//----- nvinfo : EIATTR_KPARAM_INFO
	.align		4
.L_772:
        /*00c8*/ 	.byte	0x04, 0x17
        /*00ca*/ 	.short	(.L_774 - .L_773)
.L_773:
        /*00cc*/ 	.word	0x00000000
        /*00d0*/ 	.short	0x0004
        /*00d2*/ 	.short	0x0020
        /*00d4*/ 	.byte	0x00, 0xf5, 0x21, 0x00


	//----- nvinfo : EIATTR_KPARAM_INFO
	.align		4
.L_774:
        /*00d8*/ 	.byte	0x04, 0x17
        /*00da*/ 	.short	(.L_776 - .L_775)
.L_775:
        /*00dc*/ 	.word	0x00000000
        /*00e0*/ 	.short	0x0003
        /*00e2*/ 	.short	0x0018
        /*00e4*/ 	.byte	0x00, 0xf5, 0x21, 0x00


	//----- nvinfo : EIATTR_KPARAM_INFO
	.align		4
.L_776:
        /*00e8*/ 	.byte	0x04, 0x17
        /*00ea*/ 	.short	(.L_778 - .L_777)
.L_777:
        /*00ec*/ 	.word	0x00000000
        /*00f0*/ 	.short	0x0002
        /*00f2*/ 	.short	0x0010
        /*00f4*/ 	.byte	0x00, 0xf5, 0x21, 0x00


	//----- nvinfo : EIATTR_KPARAM_INFO
	.align		4
.L_778:
        /*00f8*/ 	.byte	0x04, 0x17
        /*00fa*/ 	.short	(.L_780 - .L_779)
.L_779:
        /*00fc*/ 	.word	0x00000000
        /*0100*/ 	.short	0x0001
        /*0102*/ 	.short	0x0008
        /*0104*/ 	.byte	0x00, 0xf5, 0x21, 0x00


	//----- nvinfo : EIATTR_KPARAM_INFO
	.align		4
.L_780:
        /*0108*/ 	.byte	0x04, 0x17
        /*010a*/ 	.short	(.L_782 - .L_781)
.L_781:
        /*010c*/ 	.word	0x00000000
        /*0110*/ 	.short	0x0000
        /*0112*/ 	.short	0x0000
        /*0114*/ 	.byte	0x00, 0xf5, 0x21, 0x00


	//----- nvinfo : EIATTR_SPARSE_MMA_MASK
	.align		4
.L_782:
        /*0118*/ 	.byte	0x03, 0x50
        /*011a*/ 	.short	0x0000


	//----- nvinfo : EIATTR_MAXREG_COUNT
	.align		4
        /*011c*/ 	.byte	0x03, 0x1b
        /*011e*/ 	.short	0x00ff


	//----- nvinfo : EIATTR_MERCURY_ISA_VERSION
	.align		4
        /*0120*/ 	.byte	0x03, 0x5f
        /*0122*/ 	.short	0x0101


	//----- nvinfo : EIATTR_VRC_CTA_INIT_COUNT
	.align		4
        /*0124*/ 	.byte	0x02, 0x4a
	.zero		1
	.zero		1


	//----- nvinfo : EIATTR_EXIT_INSTR_OFFSETS
	.align		4
        /*0128*/ 	.byte	0x04, 0x1c
        /*012a*/ 	.short	(.L_784 - .L_783)


	//   ....[0]....
.L_783:
        /*012c*/ 	.word	0x00000250


	//   ....[1]....
        /*0130*/ 	.word	0x00002020


	//----- nvinfo : EIATTR_CRS_STACK_SIZE
	.align		4
.L_784:
        /*0134*/ 	.byte	0x04, 0x1e
        /*0136*/ 	.short	(.L_786 - .L_785)
.L_785:
        /*0138*/ 	.word	0x00000000


	//----- nvinfo : EIATTR_CBANK_PARAM_SIZE
	.align		4
.L_786:
        /*013c*/ 	.byte	0x03, 0x19
        /*013e*/ 	.short	0x00d8


	//----- nvinfo : EIATTR_PARAM_CBANK
	.align		4
        /*0140*/ 	.byte	0x04, 0x0a
        /*0142*/ 	.short	(.L_788 - .L_787)
	.align		4
.L_787:
        /*0144*/ 	.word	index@(.nv.constant0._Z14extrap_in_timePdS_S_S_S_S_S_S_S_S_S_S_S_S_S_S_9InputPara)
        /*0148*/ 	.short	0x0380
        /*014a*/ 	.short	0x00d8


	//----- nvinfo : EIATTR_SW_WAR
	.align		4
.L_788:
        /*014c*/ 	.byte	0x04, 0x36
        /*014e*/ 	.short	(.L_790 - .L_789)
.L_789:
        /*0150*/ 	.word	0x00000008
.L_790:


//--------------------- .nv.info._Z19getPrimitive_wakeupPdS_S_S_S_S_S_S_S_Pi9InputPara --------------------------
	.section	.nv.info._Z19getPrimitive_wakeupPdS_S_S_S_S_S_S_S_Pi9InputPara,"",@"SHT_CUDA_INFO"
	.sectionflags	@""
	.align	4


	//----- nvinfo : EIATTR_CUDA_API_VERSION
	.align		4
        /*0000*/ 	.byte	0x04, 0x37
        /*0002*/ 	.short	(.L_792 - .L_791)
.L_791:
        /*0004*/ 	.word	0x00000082


	//----- nvinfo : EIATTR_KPARAM_INFO
	.align		4
.L_792:
        /*0008*/ 	.byte	0x04, 0x17
        /*000a*/ 	.short	(.L_794 - .L_793)
.L_793:
        /*000c*/ 	.word	0x00000000
        /*0010*/ 	.short	0x000a
        /*0012*/ 	.short	0x0050
        /*0014*/ 	.byte	0x00, 0xf0, 0x61, 0x01


	//----- nvinfo : EIATTR_KPARAM_INFO
	.align		4
.L_794:
        /*0018*/ 	.byte	0x04, 0x17
        /*001a*/ 	.short	(.L_796 - .L_795)
.L_795:
        /*001c*/ 	.word	0x00000000
        /*0020*/ 	.short	0x0009
        /*0022*/ 	.short	0x0048
        /*0024*/ 	.byte	0x00, 0xf5, 0x21, 0x00


	//----- nvinfo : EIATTR_KPARAM_INFO
	.align		4
.L_796:
        /*0028*/ 	.byte	0x04, 0x17
        /*002a*/ 	.short	(.L_798 - .L_797)
.L_797:
        /*002c*/ 	.word	0x00000000
        /*0030*/ 	.short	0x0008
        /*0032*/ 	.short	0x0040
        /*0034*/ 	.byte	0x00, 0xf5, 0x21, 0x00


	//----- nvinfo : EIATTR_KPARAM_INFO
	.align		4
.L_798:
        /*0038*/ 	.byte	0x04, 0x17
        /*003a*/ 	.short	(.L_800 - .L_799)
.L_799:
        /*003c*/ 	.word	0x00000000
        /*0040*/ 	.short	0x0007
        /*0042*/ 	.short	0x0038
        /*0044*/ 	.byte	0x00, 0xf5, 0x21, 0x00


	//----- nvinfo : EIATTR_KPARAM_INFO
	.align		4
.L_800:
        /*0048*/ 	.byte	0x04, 0x17
        /*004a*/ 	.short	(.L_802 - .L_801)
.L_801:
        /*004c*/ 	.word	0x00000000
        /*0050*/ 	.short	0x0006
        /*0052*/ 	.short	0x0030
        /*0054*/ 	.byte	0x00, 0xf5, 0x21, 0x00


	//----- nvinfo : EIATTR_KPARAM_INFO
	.align		4
.L_802:
        /*0058*/ 	.byte	0x04, 0x17
        /*005a*/ 	.short	(.L_804 - .L_803)
.L_803:
        /*005c*/ 	.word	0x00000000
        /*0060*/ 	.short	0x0005
        /*0062*/ 	.short	0x0028
        /*0064*/ 	.byte	0x00, 0xf5, 0x21, 0x00


	//----- nvinfo : EIATTR_KPARAM_INFO
	.align		4
.L_804:
        /*0068*/ 	.byte	0x04, 0x17
        /*006a*/ 	.short	(.L_806 - .L_805)
.L_805:
        /*006c*/ 	.word	0x00000000
        /*0070*/ 	.short	0x0004
        /*0072*/ 	.short	0x0020
        /*0074*/ 	.byte	0x00, 0xf5, 0x21, 0x00


	//----- nvinfo : EIATTR_KPARAM_INFO
	.align		4
.L_806:
        /*0078*/ 	.byte	0x04, 0x17
        /*007a*/ 	.short	(.L_808 - .L_807)
.L_807:
        /*007c*/ 	.word	0x00000000
        /*0080*/ 	.short	0x0003
        /*0082*/ 	.short	0x0018
        /*0084*/ 	.byte	0x00, 0xf5, 0x21, 0x00


	//----- nvinfo : EIATTR_KPARAM_INFO
	.align		4
.L_808:
        /*0088*/ 	.byte	0x04, 0x17
        /*008a*/ 	.short	(.L_810 - .L_809)
.L_809:
        /*008c*/ 	.word	0x00000000
        /*0090*/ 	.short	0x0002
        /*0092*/ 	.short	0x0010
        /*0094*/ 	.byte	0x00, 0xf5, 0x21, 0x00


	//----- nvinfo : EIATTR_KPARAM_INFO
	.align		4
.L_810:
        /*0098*/ 	.byte	0x04, 0x17
        /*009a*/ 	.short	(.L_812 - .L_811)
.L_811:
        /*009c*/ 	.word	0x00000000
        /*00a0*/ 	.short	0x0001
        /*00a2*/ 	.short	0x0008
        /*00a4*/ 	.byte	0x00, 0xf5, 0x21, 0x00


	//----- nvinfo : EIATTR_KPARAM_INFO
	.align		4
.L_812:
        /*00a8*/ 	.byte	0x04, 0x17
        /*00aa*/ 	.short	(.L_814 - .L_813)
.L_813:
        /*00ac*/ 	.word	0x00000000
        /*00b0*/ 	.short	0x0000
        /*00b2*/ 	.short	0x0000
        /*00b4*/ 	.byte	0x00, 0xf5, 0x21, 0x00


	//----- nvinfo : EIATTR_SPARSE_MMA_MASK
	.align		4
.L_814:
        /*00b8*/ 	.byte	0x03, 0x50
        /*00ba*/ 	.short	0x0000


	//----- nvinfo : EIATTR_MAXREG_COUNT
	.align		4
        /*00bc*/ 	.byte	0x03, 0x1b
        /*00be*/ 	.short	0x00ff


	//----- nvinfo : EIATTR_NUM_BARRIERS
	.align		4
        /*00c0*/ 	.byte	0x02, 0x4c
        /*00c2*/ 	.byte	0x01
	.zero		1


	//----- nvinfo : EIATTR_MERCURY_ISA_VERSION
	.align		4
        /*00c4*/ 	.byte	0x03, 0x5f
        /*00c6*/ 	.short	0x0101


	//----- nvinfo : EIATTR_VRC_CTA_INIT_COUNT
	.align		4
        /*00c8*/ 	.byte	0x02, 0x4a
	.zero		1
	.zero		1


	//----- nvinfo : EIATTR_EXIT_INSTR_OFFSETS
	.align		4
        /*00cc*/ 	.byte	0x04, 0x1c
        /*00ce*/ 	.short	(.L_816 - .L_815)


	//   ....[0]....
.L_815:
        /*00d0*/ 	.word	0x00000240


	//   ....[1]....
        /*00d4*/ 	.word	0x00002fe0


	//----- nvinfo : EIATTR_CRS_STACK_SIZE
	.align		4
.L_816:
        /*00d8*/ 	.byte	0x04, 0x1e
        /*00da*/ 	.short	(.L_818 - .L_817)
.L_817:
        /*00dc*/ 	.word	0x00000000


	//----- nvinfo : EIATTR_CBANK_PARAM_SIZE
	.align		4
.L_818:
        /*00e0*/ 	.byte	0x03, 0x19
        /*00e2*/ 	.short	0x00a8


	//----- nvinfo : EIATTR_PARAM_CBANK
	.align		4
        /*00e4*/ 	.byte	0x04, 0x0a
        /*00e6*/ 	.short	(.L_820 - .L_819)
	.align		4
.L_819:
        /*00e8*/ 	.word	index@(.nv.constant0._Z19getPrimitive_wakeupPdS_S_S_S_S_S_S_S_Pi9InputPara)
        /*00ec*/ 	.short	0x0380
        /*00ee*/ 	.short	0x00a8


	//----- nvinfo : EIATTR_SW_WAR
	.align		4
.L_820:
        /*00f0*/ 	.byte	0x04, 0x36
        /*00f2*/ 	.short	(.L_822 - .L_821)
.L_821:
        /*00f4*/ 	.word	0x00000008
.L_822:


//--------------------- .nv.info._Z12getPrimitivePdS_S_S_S_S_S_S_9InputPara --------------------------
	.section	.nv.info._Z12getPrimitivePdS_S_S_S_S_S_S_9InputPara,"",@"SHT_CUDA_INFO"
	.sectionflags	@""
	.align	4


	//----- nvinfo : EIATTR_CUDA_API_VERSION
	.align		4
        /*0000*/ 	.byte	0x04, 0x37
        /*0002*/ 	.short	(.L_824 - .L_823)
.L_823:
        /*0004*/ 	.word	0x00000082


	//----- nvinfo : EIATTR_KPARAM_INFO
	.align		4
.L_824:
        /*0008*/ 	.byte	0x04, 0x17
        /*000a*/ 	.short	(.L_826 - .L_825)
.L_825:
        /*000c*/ 	.word	0x00000000
        /*0010*/ 	.short	0x0008
        /*0012*/ 	.short	0x0040
        /*0014*/ 	.byte	0x00, 0xf0, 0x61, 0x01


	//----- nvinfo : EIATTR_KPARAM_INFO
	.align		4
.L_826:
        /*0018*/ 	.byte	0x04, 0x17
        /*001a*/ 	.short	(.L_828 - .L_827)
.L_827:
        /*001c*/ 	.word	0x00000000
        /*0020*/ 	.short	0x0007
        /*0022*/ 	.short	0x0038
        /*0024*/ 	.byte	0x00, 0xf5, 0x21, 0x00


	//----- nvinfo : EIATTR_KPARAM_INFO
	.align		4
.L_828:
        /*0028*/ 	.byte	0x04, 0x17
        /*002a*/ 	.short	(.L_830 - .L_829)
.L_829:
        /*002c*/ 	.word	0x00000000
        /*0030*/ 	.short	0x0006
        /*0032*/ 	.short	0x0030
        /*0034*/ 	.byte	0x00, 0xf5, 0x21, 0x00


	//----- nvinfo : EIATTR_KPARAM_INFO
	.align		4
.L_830:
        /*0038*/ 	.byte	0x04, 0x17
        /*003a*/ 	.short	(.L_832 - .L_831)
.L_831:
        /*003c*/ 	.word	0x00000000
        /*0040*/ 	.short	0x0005
        /*0042*/ 	.short	0x0028
        /*0044*/ 	.byte	0x00, 0xf5, 0x21, 0x00


	//----- nvinfo : EIATTR_KPARAM_INFO
	.align		4
.L_832:
        /*0048*/ 	.byte	0x04, 0x17
        /*004a*/ 	.short	(.L_834 - .L_833)
.L_833:
        /*004c*/ 	.word	0x00000000
        /*0050*/ 	.short	0x0004
        /*0052*/ 	.short	0x0020
        /*0054*/ 	.byte	0x00, 0xf5, 0x21, 0x00


	//----- nvinfo : EIATTR_KPARAM_INFO
	.align		4
.L_834:
        /*0058*/ 	.byte	0x04, 0x17
        /*005a*/ 	.short	(.L_836 - .L_835)
.L_835:
        /*005c*/ 	.word	0x00000000
        /*0060*/ 	.short	0x0003
        /*0062*/ 	.short	0x0018
        /*0064*/ 	.byte	0x00, 0xf5, 0x21, 0x00


	//----- nvinfo : EIATTR_KPARAM_INFO
	.align		4
.L_836:
        /*0068*/ 	.byte	0x04, 0x17
        /*006a*/ 	.short	(.L_838 - .L_837)
.L_837:
        /*006c*/ 	.word	0x00000000
        /*0070*/ 	.short	0x0002
        /*0072*/ 	.short	0x0010
        /*0074*/ 	.byte	0x00, 0xf5, 0x21, 0x00


	//----- nvinfo : EIATTR_KPARAM_INFO
	.align		4
.L_838:
        /*0078*/ 	.byte	0x04, 0x17
        /*007a*/ 	.short	(.L_840 - .L_839)
.L_839:
        /*007c*/ 	.word	0x00000000
        /*0080*/ 	.short	0x0001
        /*0082*/ 	.short	0x0008
        /*0084*/ 	.byte	0x00, 0xf5, 0x21, 0x00


	//----- nvinfo : EIATTR_KPARAM_INFO
	.align		4
.L_840:
        /*0088*/ 	.byte	0x04, 0x17
        /*008a*/ 	.short	(.L_842 - .L_841)
.L_841:
        /*008c*/ 	.word	0x00000000
        /*0090*/ 	.short	0x0000
        /*0092*/ 	.short	0x0000
        /*0094*/ 	.byte	0x00, 0xf5, 0x21, 0x00


	//----- nvinfo : EIATTR_SPARSE_MMA_MASK
	.align		4
.L_842:
        /*0098*/ 	.byte	0x03, 0x50
        /*009a*/ 	.short	0x0000


	//----- nvinfo : EIATTR_MAXREG_COUNT
	.align		4
        /*009c*/ 	.byte	0x03, 0x1b
        /*009e*/ 	.short	0x00ff


	//----- nvinfo : EIATTR_MERCURY_ISA_VERSION
	.align		4
        /*00a0*/ 	.byte	0x03, 0x5f
        /*00a2*/ 	.short	0x0101


	//----- nvinfo : EIATTR_VRC_CTA_INIT_COUNT
	.align		4
        /*00a4*/ 	.byte	0x02, 0x4a
	.zero		1
	.zero		1


	//----- nvinfo : EIATTR_EXIT_INSTR_OFFSETS
	.align		4
        /*00a8*/ 	.byte	0x04, 0x1c
        /*00aa*/ 	.short	(.L_844 - .L_843)


	//   ....[0]....
.L_843:
        /*00ac*/ 	.word	0x00000240


	//   ....[1]....
        /*00b0*/ 	.word	0x00002980


	//----- nvinfo : EIATTR_CRS_STACK_SIZE
	.align		4
.L_844:
        /*00b4*/ 	.byte	0x04, 0x1e
        /*00b6*/ 	.short	(.L_846 - .L_845)
.L_845:
        /*00b8*/ 	.word	0x00000000


	//----- nvinfo : EIATTR_CBANK_PARAM_SIZE
	.align		4
.L_846:
        /*00bc*/ 	.byte	0x03, 0x19
        /*00be*/ 	.short	0x0098


	//----- nvinfo : EIATTR_PARAM_CBANK
	.align		4
        /*00c0*/ 	.byte	0x04, 0x0a
        /*00c2*/ 	.short	(.L_848 - .L_847)
	.align		4
.L_847:
        /*00c4*/ 	.word	index@(.nv.constant0._Z12getPrimitivePdS_S_S_S_S_S_S_9InputPara)
        /*00c8*/ 	.short	0x0380
        /*00ca*/ 	.short	0x0098


	//----- nvinfo : EIATTR_SW_WAR
	.align		4
.L_848:
        /*00cc*/ 	.byte	0x04, 0x36
        /*00ce*/ 	.short	(.L_850 - .L_849)
.L_849:
        /*00d0*/ 	.word	0x00000008
.L_850:


//--------------------- .nv.info._Z12getConservedPdS_S_S_S_S_S_S_9InputPara --------------------------
	.section	.nv.info._Z12getConservedPdS_S_S_S_S_S_S_9InputPara,"",@"SHT_CUDA_INFO"
	.sectionflags	@""
	.align	4


	//----- nvinfo : EIATTR_CUDA_API_VERSION
	.align		4
        /*0000*/ 	.byte	0x04, 0x37
        /*0002*/ 	.short	(.L_852 - .L_851)
.L_851:
        /*0004*/ 	.word	0x00000082


	//----- nvinfo : EIATTR_KPARAM_INFO
	.align		4
.L_852:
        /*0008*/ 	.byte	0x04, 0x17
        /*000a*/ 	.short	(.L_854 - .L_853)
.L_853:
        /*000c*/ 	.word	0x00000000
        /*0010*/ 	.short	0x0008
        /*0012*/ 	.short	0x0040
        /*0014*/ 	.byte	0x00, 0xf0, 0x61, 0x01


	//----- nvinfo : EIATTR_KPARAM_INFO
	.align		4
.L_854:
        /*0018*/ 	.byte	0x04, 0x17
        /*001a*/ 	.short	(.L_856 - .L_855)
.L_855:
        /*001c*/ 	.word	0x00000000
        /*0020*/ 	.short	0x0007
        /*0022*/ 	.short	0x0038
        /*0024*/ 	.byte	0x00, 0xf5, 0x21, 0x00


	//----- nvinfo : EIATTR_KPARAM_INFO
	.align		4
.L_856:
        /*0028*/ 	.byte	0x04, 0x17
        /*002a*/ 	.short	(.L_858 - .L_857)
.L_857:
        /*002c*/ 	.word	0x00000000
        /*0030*/ 	.short	0x0006
        /*0032*/ 	.short	0x0030
        /*0034*/ 	.byte	0x00, 0xf5, 0x21, 0x00


	//----- nvinfo : EIATTR_KPARAM_INFO
	.align		4
.L_858:
        /*0038*/ 	.byte	0x04, 0x17
        /*003a*/ 	.short	(.L_860 - .L_859)
.L_859:
        /*003c*/ 	.word	0x00000000
        /*0040*/ 	.short	0x0005
        /*0042*/ 	.short	0x0028
        /*0044*/ 	.byte	0x00, 0xf5, 0x21, 0x00


	//----- nvinfo : EIATTR_KPARAM_INFO
	.align		4
.L_860:
        /*0048*/ 	.byte	0x04, 0x17
        /*004a*/ 	.short	(.L_862 - .L_861)
.L_861:
        /*004c*/ 	.word	0x00000000
        /*0050*/ 	.short	0x0004
        /*0052*/ 	.short	0x0020
        /*0054*/ 	.byte	0x00, 0xf5, 0x21, 0x00


	//----- nvinfo : EIATTR_KPARAM_INFO
	.align		4
.L_862:
        /*0058*/ 	.byte	0x04, 0x17
        /*005a*/ 	.short	(.L_864 - .L_863)
.L_863:
        /*005c*/ 	.word	0x00000000
        /*0060*/ 	.short	0x0003
        /*0062*/ 	.short	0x0018
        /*0064*/ 	.byte	0x00, 0xf5, 0x21, 0x00


	//----- nvinfo : EIATTR_KPARAM_INFO
	.align		4
.L_864:
        /*0068*/ 	.byte	0x04, 0x17
        /*006a*/ 	.short	(.L_866 - .L_865)
.L_865:
        /*006c*/ 	.word	0x00000000
        /*0070*/ 	.short	0x0002
        /*0072*/ 	.short	0x0010
        /*0074*/ 	.byte	0x00, 0xf5, 0x21, 0x00


	//----- nvinfo : EIATTR_KPARAM_INFO
	.align		4
.L_866:
        /*0078*/ 	.byte	0x04, 0x17
        /*007a*/ 	.short	(.L_868 - .L_867)
.L_867:
        /*007c*/ 	.word	0x00000000
        /*0080*/ 	.short	0x0001
        /*0082*/ 	.short	0x0008
        /*0084*/ 	.byte	0x00, 0xf5, 0x21, 0x00


	//----- nvinfo : EIATTR_KPARAM_INFO
	.align		4
.L_868:
        /*0088*/ 	.byte	0x04, 0x17
        /*008a*/ 	.short	(.L_870 - .L_869)
.L_869:
        /*008c*/ 	.word	0x00000000
        /*0090*/ 	.short	0x0000
        /*0092*/ 	.short	0x0000
        /*0094*/ 	.byte	0x00, 0xf5, 0x21, 0x00


	//----- nvinfo : EIATTR_SPARSE_MMA_MASK
	.align		4
.L_870:
        /*0098*/ 	.byte	0x03, 0x50
        /*009a*/ 	.short	0x0000


	//----- nvinfo : EIATTR_MAXREG_COUNT
	.align		4
        /*009c*/ 	.byte	0x03, 0x1b
        /*009e*/ 	.short	0x00ff


	//----- nvinfo : EIATTR_MERCURY_ISA_VERSION
	.align		4
        /*00a0*/ 	.byte	0x03, 0x5f
        /*00a2*/ 	.short	0x0101


	//----- nvinfo : EIATTR_VRC_CTA_INIT_COUNT
	.align		4
        /*00a4*/ 	.byte	0x02, 0x4a
	.zero		1
	.zero		1


	//----- nvinfo : EIATTR_EXIT_INSTR_OFFSETS
	.align		4
        /*00a8*/ 	.byte	0x04, 0x1c
        /*00aa*/ 	.short	(.L_872 - .L_871)


	//   ....[0]....
.L_871:
        /*00ac*/ 	.word	0x00000230


	//   ....[1]....
        /*00b0*/ 	.word	0x000027b0


	//----- nvinfo : EIATTR_CRS_STACK_SIZE
	.align		4
.L_872:
        /*00b4*/ 	.byte	0x04, 0x1e
        /*00b6*/ 	.short	(.L_874 - .L_873)
.L_873:
        /*00b8*/ 	.word	0x00000000


	//----- nvinfo : EIATTR_CBANK_PARAM_SIZE
	.align		4
.L_874:
        /*00bc*/ 	.byte	0x03, 0x19
        /*00be*/ 	.short	0x0098


	//----- nvinfo : EIATTR_PARAM_CBANK
	.align		4
        /*00c0*/ 	.byte	0x04, 0x0a
        /*00c2*/ 	.short	(.L_876 - .L_875)
	.align		4
.L_875:
        /*00c4*/ 	.word	index@(.nv.constant0._Z12getConservedPdS_S_S_S_S_S_S_9InputPara)
        /*00c8*/ 	.short	0x0380
        /*00ca*/ 	.short	0x0098


	//----- nvinfo : EIATTR_SW_WAR
	.align		4
.L_876:
        /*00cc*/ 	.byte	0x04, 0x36
        /*00ce*/ 	.short	(.L_878 - .L_877)
.L_877:
        /*00d0*/ 	.word	0x00000008
.L_878:


//--------------------- .nv.callgraph             --------------------------
	.section	.nv.callgraph,"",@"SHT_CUDA_CALLGRAPH"
	.align	4
	.sectionentsize	8
	.align		4
        /*0000*/ 	.word	0x00000000
	.align		4
        /*0004*/ 	.word	0xffffffff
	.align		4
        /*0008*/ 	.word	0x00000000
	.align		4
        /*000c*/ 	.word	0xfffffffe
	.align		4
        /*0010*/ 	.word	0x00000000
	.align		4
        /*0014*/ 	.word	0xfffffffd
	.align		4
        /*0018*/ 	.word	0x00000000
	.align		4
        /*001c*/ 	.word	0xfffffffc


//--------------------- .nv.constant4             --------------------------
	.section	.nv.constant4,"a",@progbits
	.align	8
	.align		8
.nv.constant4:
        /*0000*/ 	.dword	_ZN34_INTERNAL_6de91327_4_k_cu_df26e0044cuda3std3__45__cpo5beginE
	.align		8
        /*0008*/ 	.dword	_ZN34_INTERNAL_6de91327_4_k_cu_df26e0044cuda3std3__45__cpo3endE
	.align		8
        /*0010*/ 	.dword	_ZN34_INTERNAL_6de91327_4_k_cu_df26e0044cuda3std3__45__cpo6cbeginE
	.align		8
        /*0018*/ 	.dword	_ZN34_INTERNAL_6de91327_4_k_cu_df26e0044cuda3std3__45__cpo4cendE
	.align		8
        /*0020*/ 	.dword	_ZN34_INTERNAL_6de91327_4_k_cu_df26e0044cuda3std3__45__cpo6rbeginE
	.align		8
        /*0028*/ 	.dword	_ZN34_INTERNAL_6de91327_4_k_cu_df26e0044cuda3std3__45__cpo4rendE
	.align		8
        /*0030*/ 	.dword	_ZN34_INTERNAL_6de91327_4_k_cu_df26e0044cuda3std3__45__cpo7crbeginE
	.align		8
        /*0038*/ 	.dword	_ZN34_INTERNAL_6de91327_4_k_cu_df26e0044cuda3std3__45__cpo5crendE
	.align		8
        /*0040*/ 	.dword	_ZN34_INTERNAL_6de91327_4_k_cu_df26e0044cuda3std3__436_GLOBAL__N__6de91327_4_k_cu_df26e0046ignoreE
	.align		8
        /*0048*/ 	.dword	_ZN34_INTERNAL_6de91327_4_k_cu_df26e0044cuda3std3__419piecewise_constructE
	.align		8
        /*0050*/ 	.dword	_ZN34_INTERNAL_6de91327_4_k_cu_df26e0044cuda3std3__48in_placeE
	.align		8
        /*0058*/ 	.dword	_ZN34_INTERNAL_6de91327_4_k_cu_df26e0044cuda3std3__420unreachable_sentinelE
	.align		8
        /*0060*/ 	.dword	_ZN34_INTERNAL_6de91327_4_k_cu_df26e0044cuda3std3__47nulloptE
	.align		8
        /*0068*/ 	.dword	_ZN34_INTERNAL_6de91327_4_k_cu_df26e0044cuda3std3__48unexpectE
	.align		8
        /*0070*/ 	.dword	_ZN34_INTERNAL_6de91327_4_k_cu_df26e0044cuda3std6ranges3__45__cpo4swapE
	.align		8
        /*0078*/ 	.dword	_ZN34_INTERNAL_6de91327_4_k_cu_df26e0044cuda3std6ranges3__45__cpo9iter_moveE
	.align		8
        /*0080*/ 	.dword	_ZN34_INTERNAL_6de91327_4_k_cu_df26e0044cuda3std6ranges3__45__cpo5beginE
	.align		8
        /*0088*/ 	.dword	_ZN34_INTERNAL_6de91327_4_k_cu_df26e0044cuda3std6ranges3__45__cpo3endE
	.align		8
        /*0090*/ 	.dword	_ZN34_INTERNAL_6de91327_4_k_cu_df26e0044cuda3std6ranges3__45__cpo6cbeginE
	.align		8
        /*0098*/ 	.dword	_ZN34_INTERNAL_6de91327_4_k_cu_df26e0044cuda3std6ranges3__45__cpo4cendE
	.align		8
        /*00a0*/ 	.dword	_ZN34_INTERNAL_6de91327_4_k_cu_df26e0044cuda3std6ranges3__45__cpo7advanceE
	.align		8
        /*00a8*/ 	.dword	_ZN34_INTERNAL_6de91327_4_k_cu_df26e0044cuda3std6ranges3__45__cpo9iter_swapE
	.align		8
        /*00b0*/ 	.dword	_ZN34_INTERNAL_6de91327_4_k_cu_df26e0044cuda3std6ranges3__45__cpo4nextE
	.align		8
        /*00b8*/ 	.dword	_ZN34_INTERNAL_6de91327_4_k_cu_df26e0044cuda3std6ranges3__45__cpo4prevE
	.align		8
        /*00c0*/ 	.dword	_ZN34_INTERNAL_6de91327_4_k_cu_df26e0044cuda3std6ranges3__45__cpo4dataE
	.align		8
        /*00c8*/ 	.dword	_ZN34_INTERNAL_6de91327_4_k_cu_df26e0044cuda3std6ranges3__45__cpo5cdataE
	.align		8
        /*00d0*/ 	.dword	_ZN34_INTERNAL_6de91327_4_k_cu_df26e0044cuda3std6ranges3__45__cpo4sizeE
	.align		8
        /*00d8*/ 	.dword	_ZN34_INTERNAL_6de91327_4_k_cu_df26e0044cuda3std6ranges3__45__cpo5ssizeE
	.align		8
        /*00e0*/ 	.dword	_ZN34_INTERNAL_6de91327_4_k_cu_df26e0044cuda3std6ranges3__45__cpo8distanceE
	.align		8
        /*00e8*/ 	.dword	_ZN34_INTERNAL_6de91327_4_k_cu_df26e0046thrust24THRUST_300001_SM_1000_NS8cuda_cub3parE
	.align		8
        /*00f0*/ 	.dword	_ZN34_INTERNAL_6de91327_4_k_cu_df26e0046thrust24THRUST_300001_SM_1000_NS8cuda_cub10par_nosyncE
	.align		8
        /*00f8*/ 	.dword	_ZN34_INTERNAL_6de91327_4_k_cu_df26e0046thrust24THRUST_300001_SM_1000_NS6system6detail10sequential3seqE
	.align		8
        /*0100*/ 	.dword	_ZN34_INTERNAL_6de91327_4_k_cu_df26e0046thrust24THRUST_300001_SM_1000_NS6system3cpp3parE
	.align		8
        /*0108*/ 	.dword	_ZN34_INTERNAL_6de91327_4_k_cu_df26e0046thrust24THRUST_300001_SM_1000_NS12placeholders2_1E
	.align		8
        /*0110*/ 	.dword	_ZN34_INTERNAL_6de91327_4_k_cu_df26e0046thrust24THRUST_300001_SM_1000_NS12placeholders2_2E
	.align		8
        /*0118*/ 	.dword	_ZN34_INTERNAL_6de91327_4_k_cu_df26e0046thrust24THRUST_300001_SM_1000_NS12placeholders2_3E
	.align		8
        /*0120*/ 	.dword	_ZN34_INTERNAL_6de91327_4_k_cu_df26e0046thrust24THRUST_300001_SM_1000_NS12placeholders2_4E
	.align		8
        /*0128*/ 	.dword	_ZN34_INTERNAL_6de91327_4_k_cu_df26e0046thrust24THRUST_300001_SM_1000_NS12placeholders2_5E
	.align		8
        /*0130*/ 	.dword	_ZN34_INTERNAL_6de91327_4_k_cu_df26e0046thrust24THRUST_300001_SM_1000_NS12placeholders2_6E
	.align		8
        /*0138*/ 	.dword	_ZN34_INTERNAL_6de91327_4_k_cu_df26e0046thrust24THRUST_300001_SM_1000_NS12placeholders2_7E
	.align		8
        /*0140*/ 	.dword	_ZN34_INTERNAL_6de91327_4_k_cu_df26e0046thrust24THRUST_300001_SM_1000_NS12placeholders2_8E
	.align		8
        /*0148*/ 	.dword	_ZN34_INTERNAL_6de91327_4_k_cu_df26e0046thrust24THRUST_300001_SM_1000_NS12placeholders2_9E
	.align		8
        /*0150*/ 	.dword	_ZN34_INTERNAL_6de91327_4_k_cu_df26e0046thrust24THRUST_300001_SM_1000_NS12placeholders3_10E
	.align		8
        /*0158*/ 	.dword	_ZN34_INTERNAL_6de91327_4_k_cu_df26e0046thrust24THRUST_300001_SM_1000_NS3seqE
	.align		8
        /*0160*/ 	.dword	_ZN34_INTERNAL_6de91327_4_k_cu_df26e0046thrust24THRUST_300001_SM_1000_NS6deviceE
	.align		8
        /*0168*/ 	.dword	__cudart_i2opi_d
	.align		8
        /*0170*/ 	.dword	__cudart_sin_cos_coeffs


//--------------------- .text._ZN3cub18CUB_300001_SM_10006detail6reduce28DeviceReduceSingleTileKernelINS2_10policy_hubIdyN4cuda3std3__44plusIdEEE10Policy1000EPdSC_iS9_ddNS7_10__identityEEEvT0_T1_T2_T3_T4_T6_ --------------------------
	.section	.text._ZN3cub18CUB_300001_SM_10006detail6reduce28DeviceReduceSingleTileKernelINS2_10policy_hubIdyN4cuda3std3__44plusIdEEE10Policy1000EPdSC_iS9_ddNS7_10__identityEEEvT0_T1_T2_T3_T4_T6_,"ax",@progbits
	.align	128
        .global         _ZN3cub18CUB_300001_SM_10006detail6reduce28DeviceReduceSingleTileKernelINS2_10policy_hubIdyN4cuda3std3__44plusIdEEE10Policy1000EPdSC_iS9_ddNS7_10__identityEEEvT0_T1_T2_T3_T4_T6_
        .type           _ZN3cub18CUB_300001_SM_10006detail6reduce28DeviceReduceSingleTileKernelINS2_10policy_hubIdyN4cuda3std3__44plusIdEEE10Policy1000EPdSC_iS9_ddNS7_10__identityEEEvT0_T1_T2_T3_T4_T6_,@function
        .size           _ZN3cub18CUB_300001_SM_10006detail6reduce28DeviceReduceSingleTileKernelINS2_10policy_hubIdyN4cuda3std3__44plusIdEEE10Policy1000EPdSC_iS9_ddNS7_10__identityEEEvT0_T1_T2_T3_T4_T6_,(.L_x_630 - _ZN3cub18CUB_300001_SM_10006detail6reduce28DeviceReduceSingleTileKernelINS2_10policy_hubIdyN4cuda3std3__44plusIdEEE10Policy1000EPdSC_iS9_ddNS7_10__identityEEEvT0_T1_T2_T3_T4_T6_)
        .other          _ZN3cub18CUB_300001_SM_10006detail6reduce28DeviceReduceSingleTileKernelINS2_10policy_hubIdyN4cuda3std3__44plusIdEEE10Policy1000EPdSC_iS9_ddNS7_10__identityEEEvT0_T1_T2_T3_T4_T6_,@"STO_CUDA_ENTRY STV_DEFAULT"
_ZN3cub18CUB_300001_SM_10006detail6reduce28DeviceReduceSingleTileKernelINS2_10policy_hubIdyN4cuda3std3__44plusIdEEE10Policy1000EPdSC_iS9_ddNS7_10__identityEEEvT0_T1_T2_T3_T4_T6_:
.text._ZN3cub18CUB_300001_SM_10006detail6reduce28DeviceReduceSingleTileKernelINS2_10policy_hubIdyN4cuda3std3__44plusIdEEE10Policy1000EPdSC_iS9_ddNS7_10__identityEEEvT0_T1_T2_T3_T4_T6_:
[----:B------:R-:W-:Y:S01]  /*0000*/  LDC R1, c[0x0][0x37c] ;  /* 0x0000df00ff017b82 */ /* 0x000fe20000000800 */
[----:B------:R-:W0:Y:S01]  /*0010*/  LDCU UR4, c[0x0][0x390] ;  /* 0x00007200ff0477ac */ /* 0x000e220008000800 */
[----:B------:R-:W1:Y:S01]  /*0020*/  LDCU.64 UR6, c[0x0][0x358] ;  /* 0x00006b00ff0677ac */ /* 0x000e620008000a00 */
[----:B0-----:R-:W-:-:S05]  /*0030*/  IMAD.U32 R4, RZ, RZ, UR4 ;  /* 0x00000004ff047e24 */ /* 0x001fca000f8e00ff */
[----:B------:R-:W-:-:S13]  /*0040*/  ISETP.NE.AND P0, PT, R4, RZ, PT ;  /* 0x000000ff0400720c */ /* 0x000fda0003f05270 */
[----:B-1----:R-:W-:Y:S05]  /*0050*/  @P0 BRA `(.L_x_0) ;  /* 0x00000000001c0947 */ /* 0x002fea0003800000 */
[----:B------:R-:W0:Y:S02]  /*0060*/  S2R R0, SR_TID.X ;  /* 0x0000000000007919 */ /* 0x000e240000002100 */
[----:B0-----:R-:W-:-:S13]  /*0070*/  ISETP.NE.AND P0, PT, R0, RZ, PT ;  /* 0x000000ff0000720c */ /* 0x001fda0003f05270 */
[----:B------:R-:W-:Y:S05]  /*0080*/  @P0 EXIT ;  /* 0x000000000000094d */ /* 0x000fea0003800000 */
[----:B------:R-:W0:Y:S08]  /*0090*/  LDC.64 R2, c[0x0][0x388] ;  /* 0x0000e200ff027b82 */ /* 0x000e300000000a00 */
[----:B------:R-:W0:Y:S02]  /*00a0*/  LDC.64 R4, c[0x0][0x398] ;  /* 0x0000e600ff047b82 */ /* 0x000e240000000a00 */
[----:B0-----:R-:W-:Y:S01]  /*00b0*/  STG.E.64 desc[UR6][R2.64], R4 ;  /* 0x0000000402007986 */ /* 0x001fe2000c101b06 */
[----:B------:R-:W-:Y:S05]  /*00c0*/  EXIT ;  /* 0x000000000000794d */ /* 0x000fea0003800000 */
.L_x_0:
[----:B------:R-:W-:Y:S01]  /*00d0*/  ISETP.GT.AND P0, PT, R4, 0xdff, PT ;  /* 0x00000dff0400780c */ /* 0x000fe20003f04270 */
[----:B------:R-:W-:-:S12]  /*00e0*/  BSSY.RECONVERGENT B0, `(.L_x_1) ;  /* 0x0000242000007945 */ /* 0x000fd80003800200 */
[----:B------:R-:W-:Y:S05]  /*00f0*/  @P0 BRA `(.L_x_2) ;  /* 0x0000001400180947 */ /* 0x000fea0003800000 */
[----:B------:R-:W0:Y:S01]  /*0100*/  S2R R5, SR_TID.X ;  /* 0x0000000000057919 */ /* 0x000e220000002100 */
[----:B------:R-:W-:Y:S01]  /*0110*/  BSSY.RECONVERGENT B1, `(.L_x_3) ;  /* 0x0000009000017945 */ /* 0x000fe20003800200 */
[----:B------:R-:W-:Y:S02]  /*0120*/  CS2R R2, SRZ ;  /* 0x0000000000027805 */ /* 0x000fe4000001ff00 */
[----:B0-----:R-:W-:Y:S01]  /*0130*/  ISETP.GE.AND P0, PT, R5, R4, PT ;  /* 0x000000040500720c */ /* 0x001fe20003f06270 */
[----:B------:R-:W-:-:S12]  /*0140*/  IMAD.MOV.U32 R7, RZ, RZ, R5 ;  /* 0x000000ffff077224 */ /* 0x000fd800078e0005 */
[----:B------:R-:W-:Y:S05]  /*0150*/  @P0 BRA `(.L_x_4) ;  /* 0x0000000000100947 */ /* 0x000fea0003800000 */
[----:B------:R-:W0:Y:S02]  /*0160*/  LDC.64 R2, c[0x0][0x380] ;  /* 0x0000e000ff027b82 */ /* 0x000e240000000a00 */
[----:B0-----:R-:W-:-:S06]  /*0170*/  IMAD.WIDE.U32 R2, R5, 0x8, R2 ;  /* 0x0000000805027825 */ /* 0x001fcc00078e0002 */
[----:B------:R-:W5:Y:S01]  /*0180*/  LDG.E.64.CONSTANT R2, desc[UR6][R2.64] ;  /* 0x0000000602027981 */ /* 0x000f62000c1e9b00 */
[----:B------:R-:W-:-:S07]  /*0190*/  VIADD R7, R5, 0x200 ;  /* 0x0000020005077836 */ /* 0x000fce0000000000 */
.L_x_4:
[----:B------:R-:W-:Y:S05]  /*01a0*/  BSYNC.RECONVERGENT B1 ;  /* 0x0000000000017941 */ /* 0x000fea0003800200 */
.L_x_3:
[----:B------:R-:W-:Y:S01]  /*01b0*/  ISETP.GE.AND P0, PT, R7, R4, PT ;  /* 0x000000040700720c */ /* 0x000fe20003f06270 */
[----:B------:R-:W-:-:S12]  /*01c0*/  BSSY.RECONVERGENT B1, `(.L_x_5) ;  /* 0x0000076000017945 */ /* 0x000fd80003800200 */
[----:B------:R-:W-:Y:S05]  /*01d0*/  @P0 BRA `(.L_x_6) ;  /* 0x0000000400d00947 */ /* 0x000fea0003800000 */
[----:B------:R-:W-:Y:S01]  /*01e0*/  LOP3.LUT R9, RZ, R7, RZ, 0x33, !PT ;  /* 0x00000007ff097212 */ /* 0x000fe200078e33ff */
[----:B------:R-:W-:Y:S04]  /*01f0*/  BSSY.RECONVERGENT B2, `(.L_x_7) ;  /* 0x0000017000027945 */ /* 0x000fe80003800200 */
[----:B------:R-:W-:-:S05]  /*0200*/  IMAD.IADD R0, R9, 0x1, R4 ;  /* 0x0000000109007824 */ /* 0x000fca00078e0204 */
[C---:B------:R-:W-:Y:S02]  /*0210*/  LOP3.LUT R6, R0.reuse, 0x600, RZ, 0xc0, !PT ;  /* 0x0000060000067812 */ /* 0x040fe400078ec0ff */
[----:B------:R-:W-:Y:S02]  /*0220*/  ISETP.GE.U32.AND P0, PT, R0, 0x600, PT ;  /* 0x000006000000780c */ /* 0x000fe40003f06070 */
[----:B------:R-:W-:-:S13]  /*0230*/  ISETP.NE.AND P1, PT, R6, 0x600, PT ;  /* 0x000006000600780c */ /* 0x000fda0003f25270 */
[----:B------:R-:W-:Y:S05]  /*0240*/  @!P1 BRA `(.L_x_8) ;  /* 0x0000000000449947 */ /* 0x000fea0003800000 */
[----:B------:R-:W0:Y:S01]  /*0250*/  LDC.64 R8, c[0x0][0x380] ;  /* 0x0000e000ff087b82 */ /* 0x000e220000000a00 */
[----:B------:R-:W-:-:S04]  /*0260*/  LEA.HI R0, R0, 0x1, RZ, 0x17 ;  /* 0x0000000100007811 */ /* 0x000fc800078fb8ff */
[----:B------:R-:W-:-:S05]  /*0270*/  LOP3.LUT R0, R0, 0x3, RZ, 0xc0, !PT ;  /* 0x0000000300007812 */ /* 0x000fca00078ec0ff */
[----:B------:R-:W-:Y:S02]  /*0280*/  IMAD.MOV R0, RZ, RZ, -R0 ;  /* 0x000000ffff007224 */ /* 0x000fe400078e0a00 */
[----:B0-----:R-:W-:-:S04]  /*0290*/  IMAD.WIDE.U32 R8, R7, 0x8, R8 ;  /* 0x0000000807087825 */ /* 0x001fc800078e0008 */
[----:B------:R-:W-:Y:S02]  /*02a0*/  IMAD.MOV.U32 R6, RZ, RZ, R8 ;  /* 0x000000ffff067224 */ /* 0x000fe400078e0008 */
[----:B------:R-:W-:-:S07]  /*02b0*/  IMAD.MOV.U32 R11, RZ, RZ, R9 ;  /* 0x000000ffff0b7224 */ /* 0x000fce00078e0009 */
.L_x_9:
[----:B------:R-:W-:Y:S02]  /*02c0*/  IMAD.MOV.U32 R8, RZ, RZ, R6 ;  /* 0x000000ffff087224 */ /* 0x000fe400078e0006 */
[----:B------:R-:W-:-:S06]  /*02d0*/  IMAD.MOV.U32 R9, RZ, RZ, R11 ;  /* 0x000000ffff097224 */ /* 0x000fcc00078e000b */
[----:B------:R-:W2:Y:S01]  /*02e0*/  LDG.E.64.CONSTANT R8, desc[UR6][R8.64] ;  /* 0x0000000608087981 */ /* 0x000ea2000c1e9b00 */
[----:B------:R-:W-:Y:S01]  /*02f0*/  VIADD R0, R0, 0x1 ;  /* 0x0000000100007836 */ /* 0x000fe20000000000 */
[----:B------:R-:W-:Y:S01]  /*0300*/  IADD3 R6, P2, PT, R6, 0x1000, RZ ;  /* 0x0000100006067810 */ /* 0x000fe20007f5e0ff */
[----:B------:R-:W-:-:S03]  /*0310*/  VIADD R7, R7, 0x200 ;  /* 0x0000020007077836 */ /* 0x000fc60000000000 */
[----:B------:R-:W-:Y:S01]  /*0320*/  ISETP.NE.AND P1, PT, R0, RZ, PT ;  /* 0x000000ff0000720c */ /* 0x000fe20003f25270 */
[----:B------:R-:W-:Y:S01]  /*0330*/  IMAD.X R11, RZ, RZ, R11, P2 ;  /* 0x000000ffff0b7224 */ /* 0x000fe200010e060b */
[----:B--2--5:R-:W-:-:S11]  /*0340*/  DADD R2, R8, R2 ;  /* 0x0000000008027229 */ /* 0x024fd60000000002 */
[----:B------:R-:W-:Y:S05]  /*0350*/  @P1 BRA `(.L_x_9) ;  /* 0xfffffffc00d81947 */ /* 0x000fea000383ffff */
.L_x_8:
[----:B------:R-:W-:Y:S05]  /*0360*/  BSYNC.RECONVERGENT B2 ;  /* 0x0000000000027941 */ /* 0x000fea0003800200 */
.L_x_7:
[----:B------:R-:W-:Y:S05]  /*0370*/  @!P0 BRA `(.L_x_6) ;  /* 0x0000000400688947 */ /* 0x000fea0003800000 */
[----:B------:R-:W-:Y:S01]  /*0380*/  IMAD.IADD R0, R4, 0x1, -R7 ;  /* 0x0000000104007824 */ /* 0x000fe200078e0a07 */
[----:B------:R-:W-:Y:S01]  /*0390*/  BSSY.RECONVERGENT B2, `(.L_x_10) ;  /* 0x0000031000027945 */ /* 0x000fe20003800200 */
[----:B------:R-:W-:-:S03]  /*03a0*/  PLOP3.LUT P0, PT, PT, PT, PT, 0x80, 0x8 ;  /* 0x000000000008781c */ /* 0x000fc60003f0f070 */
[----:B------:R-:W-:-:S13]  /*03b0*/  ISETP.GT.AND P1, PT, R0, 0x1800, PT ;  /* 0x000018000000780c */ /* 0x000fda0003f24270 */
[----:B------:R-:W-:Y:S05]  /*03c0*/  @!P1 BRA `(.L_x_11) ;  /* 0x0000000000b49947 */ /* 0x000fea0003800000 */
[----:B------:R-:W-:Y:S01]  /*03d0*/  PLOP3.LUT P0, PT, PT, PT, PT, 0x8, 0x80 ;  /* 0x000000000080781c */ /* 0x000fe20003f0e170 */
[----:B------:R-:W-:-:S12]  /*03e0*/  VIADD R0, R4, 0xffffe800 ;  /* 0xffffe80004007836 */ /* 0x000fd80000000000 */
.L_x_12:
[----:B------:R-:W0:Y:S02]  /*03f0*/  LDC.64 R32, c[0x0][0x380] ;  /* 0x0000e000ff207b82 */ /* 0x000e240000000a00 */
[----:B0-----:R-:W-:-:S05]  /*0400*/  IMAD.WIDE R14, R7, 0x8, R32 ;  /* 0x00000008070e7825 */ /* 0x001fca00078e0220 */
[----:B------:R-:W2:Y:S04]  /*0410*/  LDG.E.64.CONSTANT R8, desc[UR6][R14.64] ;  /* 0x000000060e087981 */ /* 0x000ea8000c1e9b00 */
[----:B------:R-:W3:Y:S04]  /*0420*/  LDG.E.64.CONSTANT R10, desc[UR6][R14.64+0x1000] ;  /* 0x001000060e0a7981 */ /* 0x000ee8000c1e9b00 */
[----:B------:R-:W4:Y:S01]  /*0430*/  LDG.E.64.CONSTANT R12, desc[UR6][R14.64+0x2000] ;  /* 0x002000060e0c7981 */ /* 0x000f22000c1e9b00 */
[----:B------:R-:W-:-:S03]  /*0440*/  VIADD R41, R7, 0x800 ;  /* 0x0000080007297836 */ /* 0x000fc60000000000 */
[----:B------:R-:W4:Y:S01]  /*0450*/  LDG.E.64.CONSTANT R30, desc[UR6][R14.64+0x3000] ;  /* 0x003000060e1e7981 */ /* 0x000f22000c1e9b00 */
[----:B------:R-:W-:-:S05]  /*0460*/  IMAD.WIDE R40, R41, 0x8, R32 ;  /* 0x0000000829287825 */ /* 0x000fca00078e0220 */
[----:B------:R-:W4:Y:S04]  /*0470*/  LDG.E.64.CONSTANT R28, desc[UR6][R40.64] ;  /* 0x00000006281c7981 */ /* 0x000f28000c1e9b00 */
[----:B------:R-:W4:Y:S04]  /*0480*/  LDG.E.64.CONSTANT R26, desc[UR6][R40.64+0x1000] ;  /* 0x00100006281a7981 */ /* 0x000f28000c1e9b00 */
        /* <DEDUP_REMOVED lines=12> */
[----:B------:R-:W4:Y:S04]  /*0550*/  LDG.E.64.CONSTANT R34, desc[UR6][R44.64+0x2000] ;  /* 0x002000062c227981 */ /* 0x000f28000c1e9b00 */
[----:B------:R-:W4:Y:S01]  /*0560*/  LDG.E.64.CONSTANT R32, desc[UR6][R44.64+0x3000] ;  /* 0x003000062c207981 */ /* 0x000f22000c1e9b00 */
[----:B------:R-:W-:-:S05]  /*0570*/  VIADD R7, R7, 0x2000 ;  /* 0x0000200007077836 */ /* 0x000fca0000000000 */
[----:B------:R-:W-:Y:S01]  /*0580*/  ISETP.GE.AND P1, PT, R7, R0, PT ;  /* 0x000000000700720c */ /* 0x000fe20003f26270 */
[----:B--2--5:R-:W-:-:S08]  /*0590*/  DADD R8, R8, R2 ;  /* 0x0000000008087229 */ /* 0x024fd00000000002 */
[----:B---3--:R-:W-:-:S08]  /*05a0*/  DADD R8, R8, R10 ;  /* 0x0000000008087229 */ /* 0x008fd0000000000a */
[----:B----4-:R-:W-:-:S08]  /*05b0*/  DADD R8, R8, R12 ;  /* 0x0000000008087229 */ /* 0x010fd0000000000c */
[----:B------:R-:W-:-:S08]  /*05c0*/  DADD R8, R8, R30 ;  /* 0x0000000008087229 */ /* 0x000fd0000000001e */
        /* <DEDUP_REMOVED lines=11> */
[----:B------:R-:W-:Y:S01]  /*0680*/  DADD R2, R8, R32 ;  /* 0x0000000008027229 */ /* 0x000fe20000000020 */
[----:B------:R-:W-:Y:S10]  /*0690*/  @!P1 BRA `(.L_x_12) ;  /* 0xfffffffc00549947 */ /* 0x000ff4000383ffff */
.L_x_11:
[----:B------:R-:W-:Y:S05]  /*06a0*/  BSYNC.RECONVERGENT B2 ;  /* 0x0000000000027941 */ /* 0x000fea0003800200 */
.L_x_10:
[----:B------:R-:W-:Y:S01]  /*06b0*/  IMAD.IADD R0, R4, 0x1, -R7 ;  /* 0x0000000104007824 */ /* 0x000fe200078e0a07 */
[----:B------:R-:W-:Y:S04]  /*06c0*/  BSSY.RECONVERGENT B2, `(.L_x_13) ;  /* 0x0000019000027945 */ /* 0x000fe80003800200 */
[----:B------:R-:W-:-:S13]  /*06d0*/  ISETP.GT.AND P1, PT, R0, 0x800, PT ;  /* 0x000008000000780c */ /* 0x000fda0003f24270 */
[----:B------:R-:W-:Y:S05]  /*06e0*/  @!P1 BRA `(.L_x_14) ;  /* 0x0000000000589947 */ /* 0x000fea0003800000 */
        /* <DEDUP_REMOVED lines=12> */
[----:B------:R-:W-:Y:S01]  /*07b0*/  PLOP3.LUT P0, PT, PT, PT, PT, 0x8, 0x80 ;  /* 0x000000000080781c */ /* 0x000fe20003f0e170 */
[----:B------:R-:W-:Y:S01]  /*07c0*/  VIADD R7, R7, 0x1000 ;  /* 0x0000100007077836 */ /* 0x000fe20000000000 */
[----:B--2--5:R-:W-:-:S08]  /*07d0*/  DADD R10, R2, R10 ;  /* 0x00000000020a7229 */ /* 0x024fd0000000000a */
[----:B---3--:R-:W-:-:S08]  /*07e0*/  DADD R10, R10, R12 ;  /* 0x000000000a0a7229 */ /* 0x008fd0000000000c */
[----:B----4-:R-:W-:-:S08]  /*07f0*/  DADD R10, R10, R14 ;  /* 0x000000000a0a7229 */ /* 0x010fd0000000000e */
[----:B------:R-:W-:-:S08]  /*0800*/  DADD R10, R10, R16 ;  /* 0x000000000a0a7229 */ /* 0x000fd00000000010 */
[----:B------:R-:W-:-:S08]  /*0810*/  DADD R10, R10, R20 ;  /* 0x000000000a0a7229 */ /* 0x000fd00000000014 */
[----:B------:R-:W-:-:S08]  /*0820*/  DADD R10, R10, R22 ;  /* 0x000000000a0a7229 */ /* 0x000fd00000000016 */
[----:B------:R-:W-:-:S08]  /*0830*/  DADD R10, R10, R24 ;  /* 0x000000000a0a7229 */ /* 0x000fd00000000018 */
[----:B------:R-:W-:-:S11]  /*0840*/  DADD R2, R10, R26 ;  /* 0x000000000a027229 */ /* 0x000fd6000000001a */
.L_x_14:
[----:B------:R-:W-:Y:S05]  /*0850*/  BSYNC.RECONVERGENT B2 ;  /* 0x0000000000027941 */ /* 0x000fea0003800200 */
.L_x_13:
[----:B------:R-:W-:-:S13]  /*0860*/  ISETP.LT.OR P0, PT, R7, R4, P0 ;  /* 0x000000040700720c */ /* 0x000fda0000701670 */
[----:B------:R-:W-:Y:S05]  /*0870*/  @!P0 BRA `(.L_x_6) ;  /* 0x0000000000288947 */ /* 0x000fea0003800000 */
[----:B------:R-:W0:Y:S02]  /*0880*/  LDC.64 R8, c[0x0][0x380] ;  /* 0x0000e000ff087b82 */ /* 0x000e240000000a00 */
[----:B0-----:R-:W-:-:S05]  /*0890*/  IMAD.WIDE R6, R7, 0x8, R8 ;  /* 0x0000000807067825 */ /* 0x001fca00078e0208 */
[----:B------:R-:W2:Y:S04]  /*08a0*/  LDG.E.64.CONSTANT R8, desc[UR6][R6.64] ;  /* 0x0000000606087981 */ /* 0x000ea8000c1e9b00 */
[----:B------:R-:W3:Y:S04]  /*08b0*/  LDG.E.64.CONSTANT R10, desc[UR6][R6.64+0x1000] ;  /* 0x00100006060a7981 */ /* 0x000ee8000c1e9b00 */
[----:B------:R-:W4:Y:S04]  /*08c0*/  LDG.E.64.CONSTANT R12, desc[UR6][R6.64+0x2000] ;  /* 0x00200006060c7981 */ /* 0x000f28000c1e9b00 */
[----:B------:R-:W4:Y:S01]  /*08d0*/  LDG.E.64.CONSTANT R14, desc[UR6][R6.64+0x3000] ;  /* 0x00300006060e7981 */ /* 0x000f22000c1e9b00 */
[----:B--2--5:R-:W-:-:S08]  /*08e0*/  DADD R8, R2, R8 ;  /* 0x0000000002087229 */ /* 0x024fd00000000008 */
[----:B---3--:R-:W-:-:S08]  /*08f0*/  DADD R8, R8, R10 ;  /* 0x0000000008087229 */ /* 0x008fd0000000000a */
[----:B----4-:R-:W-:-:S08]  /*0900*/  DADD R8, R8, R12 ;  /* 0x0000000008087229 */ /* 0x010fd0000000000c */
[----:B------:R-:W-:-:S11]  /*0910*/  DADD R2, R8, R14 ;  /* 0x0000000008027229 */ /* 0x000fd6000000000e */
.L_x_6:
[----:B------:R-:W-:Y:S05]  /*0920*/  BSYNC.RECONVERGENT B1 ;  /* 0x0000000000017941 */ /* 0x000fea0003800200 */
.L_x_5:
[----:B------:R-:W-:-:S13]  /*0930*/  ISETP.GE.AND P0, PT, R4, 0x200, PT ;  /* 0x000002000400780c */ /* 0x000fda0003f06270 */
[----:B------:R-:W-:Y:S05]  /*0940*/  @!P0 BRA `(.L_x_15) ;  /* 0x0000000400148947 */ /* 0x000fea0003800000 */
[----:B------:R-:W0:Y:S01]  /*0950*/  S2R R12, SR_LANEID ;  /* 0x00000000000c7919 */ /* 0x000e220000000000 */
[----:B-----5:R-:W-:Y:S04]  /*0960*/  SHFL.DOWN PT, R6, R2, 0x1, 0x1f ;  /* 0x08201f0002067f89 */ /* 0x020fe800000e0000 */
[----:B------:R-:W1:Y:S02]  /*0970*/  SHFL.DOWN PT, R7, R3, 0x1, 0x1f ;  /* 0x08201f0003077f89 */ /* 0x000e6400000e0000 */
[----:B-1----:R-:W-:Y:S01]  /*0980*/  DADD R6, R6, R2 ;  /* 0x0000000006067229 */ /* 0x002fe20000000002 */
[C---:B0-----:R-:W-:Y:S02]  /*0990*/  ISETP.GT.AND P0, PT, R12.reuse, 0x1e, PT ;  /* 0x0000001e0c00780c */ /* 0x041fe40003f04270 */
[----:B------:R-:W-:-:S07]  /*09a0*/  ISETP.NE.AND P1, PT, R12, RZ, PT ;  /* 0x000000ff0c00720c */ /* 0x000fce0003f25270 */
[----:B------:R-:W-:Y:S02]  /*09b0*/  FSEL R8, R2, R6, P0 ;  /* 0x0000000602087208 */ /* 0x000fe40000000000 */
[----:B------:R-:W-:Y:S02]  /*09c0*/  FSEL R9, R3, R7, P0 ;  /* 0x0000000703097208 */ /* 0x000fe40000000000 */
[----:B------:R-:W-:Y:S01]  /*09d0*/  ISETP.GT.AND P0, PT, R12, 0x1d, PT ;  /* 0x0000001d0c00780c */ /* 0x000fe20003f04270 */
[----:B------:R-:W-:Y:S01]  /*09e0*/  SHFL.DOWN PT, R6, R8, 0x2, 0x1f ;  /* 0x08401f0008067f89 */ /* 0x000fe200000e0000 */
[----:B------:R-:W-:Y:S02]  /*09f0*/  @!P1 MOV R4, 0x400 ;  /* 0x0000040000049802 */ /* 0x000fe40000000f00 */
[----:B------:R-:W-:Y:S01]  /*0a00*/  @!P1 SHF.R.U32.HI R0, RZ, 0x2, R5 ;  /* 0x00000002ff009819 */ /* 0x000fe20000011605 */
[----:B------:R-:W0:Y:S03]  /*0a10*/  SHFL.DOWN PT, R7, R9, 0x2, 0x1f ;  /* 0x08401f0009077f89 */ /* 0x000e2600000e0000 */
[----:B------:R-:W-:Y:S01]  /*0a20*/  @!P1 LOP3.LUT R0, R0, 0xf8, RZ, 0xc0, !PT ;  /* 0x000000f800009812 */ /* 0x000fe200078ec0ff */
[----:B0-----:R-:W-:-:S10]  /*0a30*/  DADD R6, R6, R8 ;  /* 0x0000000006067229 */ /* 0x001fd40000000008 */
[----:B------:R-:W-:Y:S02]  /*0a40*/  FSEL R6, R8, R6, P0 ;  /* 0x0000000608067208 */ /* 0x000fe40000000000 */
[----:B------:R-:W-:Y:S02]  /*0a50*/  FSEL R7, R9, R7, P0 ;  /* 0x0000000709077208 */ /* 0x000fe40000000000 */
[----:B------:R-:W-:Y:S01]  /*0a60*/  ISETP.GT.AND P0, PT, R12, 0x1b, PT ;  /* 0x0000001b0c00780c */ /* 0x000fe20003f04270 */
[----:B------:R-:W-:Y:S04]  /*0a70*/  SHFL.DOWN PT, R2, R6, 0x4, 0x1f ;  /* 0x08801f0006027f89 */ /* 0x000fe800000e0000 */
[----:B------:R-:W0:Y:S01]  /*0a80*/  SHFL.DOWN PT, R3, R7, 0x4, 0x1f ;  /* 0x08801f0007037f89 */ /* 0x000e2200000e0000 */
[----:B------:R-:W1:Y:S01]  /*0a90*/  @!P1 S2R R9, SR_CgaCtaId ;  /* 0x0000000000099919 */ /* 0x000e620000008800 */
[----:B0-----:R-:W-:-:S10]  /*0aa0*/  DADD R2, R2, R6 ;  /* 0x0000000002027229 */ /* 0x001fd40000000006 */
[----:B------:R-:W-:Y:S02]  /*0ab0*/  FSEL R10, R6, R2, P0 ;  /* 0x00000002060a7208 */ /* 0x000fe40000000000 */
[----:B------:R-:W-:Y:S02]  /*0ac0*/  FSEL R11, R7, R3, P0 ;  /* 0x00000003070b7208 */ /* 0x000fe40000000000 */
[----:B------:R-:W-:Y:S01]  /*0ad0*/  ISETP.GT.AND P0, PT, R12, 0x17, PT ;  /* 0x000000170c00780c */ /* 0x000fe20003f04270 */
[----:B------:R-:W-:Y:S04]  /*0ae0*/  SHFL.DOWN PT, R2, R10, 0x8, 0x1f ;  /* 0x09001f000a027f89 */ /* 0x000fe800000e0000 */
[----:B------:R-:W0:Y:S02]  /*0af0*/  SHFL.DOWN PT, R3, R11, 0x8, 0x1f ;  /* 0x09001f000b037f89 */ /* 0x000e2400000e0000 */
[----:B0-----:R-:W-:-:S10]  /*0b00*/  DADD R2, R2, R10 ;  /* 0x0000000002027229 */ /* 0x001fd4000000000a */
[----:B------:R-:W-:Y:S02]  /*0b10*/  FSEL R6, R10, R2, P0 ;  /* 0x000000020a067208 */ /* 0x000fe40000000000 */
[----:B------:R-:W-:Y:S02]  /*0b20*/  FSEL R7, R11, R3, P0 ;  /* 0x000000030b077208 */ /* 0x000fe40000000000 */
[----:B-1----:R-:W-:Y:S01]  /*0b30*/  @!P1 LEA R11, R9, R4, 0x18 ;  /* 0x00000004090b9211 */ /* 0x002fe200078ec0ff */
[----:B------:R-:W-:Y:S01]  /*0b40*/  SHFL.DOWN PT, R2, R6, 0x10, 0x1f ;  /* 0x0a001f0006027f89 */ /* 0x000fe200000e0000 */
[----:B------:R-:W-:-:S03]  /*0b50*/  ISETP.NE.AND P0, PT, R5, RZ, PT ;  /* 0x000000ff0500720c */ /* 0x000fc60003f05270 */
[----:B------:R-:W0:Y:S01]  /*0b60*/  SHFL.DOWN PT, R3, R7, 0x10, 0x1f ;  /* 0x0a001f0007037f89 */ /* 0x000e2200000e0000 */
[----:B------:R-:W-:Y:S01]  /*0b70*/  @!P1 IMAD.IADD R11, R0, 0x1, R11 ;  /* 0x00000001000b9824 */ /* 0x000fe200078e020b */
[----:B0-----:R-:W-:-:S07]  /*0b80*/  DADD R8, R2, R6 ;  /* 0x0000000002087229 */ /* 0x001fce0000000006 */
[----:B------:R1:W-:Y:S01]  /*0b90*/  @!P1 STS.64 [R11+0x10], R8 ;  /* 0x000010080b009388 */ /* 0x0003e20000000a00 */
[----:B------:R-:W-:Y:S01]  /*0ba0*/  BAR.SYNC.DEFER_BLOCKING 0x0 ;  /* 0x0000000000007b1d */ /* 0x000fe20000010000 */
[----:B------:R-:W-:-:S04]  /*0bb0*/  ISETP.GT.AND P1, PT, R12, 0xf, PT ;  /* 0x0000000f0c00780c */ /* 0x000fc80003f24270 */
[----:B------:R-:W-:Y:S02]  /*0bc0*/  FSEL R2, R6, R8, P1 ;  /* 0x0000000806027208 */ /* 0x000fe40000800000 */
[----:B------:R-:W-:Y:S01]  /*0bd0*/  FSEL R3, R7, R9, P1 ;  /* 0x0000000907037208 */ /* 0x000fe20000800000 */
[----:B------:R-:W-:Y:S06]  /*0be0*/  @P0 BRA `(.L_x_16) ;  /* 0x0000001800440947 */ /* 0x000fec0003800000 */
[----:B------:R-:W0:Y:S01]  /*0bf0*/  S2UR UR5, SR_CgaCtaId ;  /* 0x00000000000579c3 */ /* 0x000e220000008800 */
[----:B------:R-:W-:Y:S02]  /*0c00*/  UMOV UR4, 0x400 ;  /* 0x0000040000047882 */ /* 0x000fe40000000000 */
[----:B0-----:R-:W-:-:S09]  /*0c10*/  ULEA UR4, UR5, UR4, 0x18 ;  /* 0x0000000405047291 */ /* 0x001fd2000f8ec0ff */
[----:B------:R-:W0:Y:S04]  /*0c20*/  LDS.64 R4, [UR4+0x18] ;  /* 0x00001804ff047984 */ /* 0x000e280008000a00 */
[----:B-1----:R-:W1:Y:S04]  /*0c30*/  LDS.128 R8, [UR4+0x20] ;  /* 0x00002004ff087984 */ /* 0x002e680008000c00 */
[----:B------:R-:W2:Y:S01]  /*0c40*/  LDS.128 R12, [UR4+0x30] ;  /* 0x00003004ff0c7984 */ /* 0x000ea20008000c00 */
[----:B0-----:R-:W-:-:S03]  /*0c50*/  DADD R2, R2, R4 ;  /* 0x0000000002027229 */ /* 0x001fc60000000004 */
[----:B------:R-:W0:Y:S05]  /*0c60*/  LDS.128 R4, [UR4+0x40] ;  /* 0x00004004ff047984 */ /* 0x000e2a0008000c00 */
[----:B-1----:R-:W-:-:S08]  /*0c70*/  DADD R2, R2, R8 ;  /* 0x0000000002027229 */ /* 0x002fd00000000008 */
[----:B------:R-:W-:Y:S01]  /*0c80*/  DADD R2, R2, R10 ;  /* 0x0000000002027229 */ /* 0x000fe2000000000a */
[----:B------:R-:W1:Y:S07]  /*0c90*/  LDS.128 R8, [UR4+0x50] ;  /* 0x00005004ff087984 */ /* 0x000e6e0008000c00 */
[----:B--2---:R-:W-:-:S08]  /*0ca0*/  DADD R2, R2, R12 ;  /* 0x0000000002027229 */ /* 0x004fd0000000000c */
[----:B------:R-:W-:Y:S01]  /*0cb0*/  DADD R2, R2, R14 ;  /* 0x0000000002027229 */ /* 0x000fe2000000000e */
[----:B------:R-:W2:Y:S07]  /*0cc0*/  LDS.128 R12, [UR4+0x60] ;  /* 0x00006004ff0c7984 */ /* 0x000eae0008000c00 */
[----:B0-----:R-:W-:-:S08]  /*0cd0*/  DADD R2, R2, R4 ;  /* 0x0000000002027229 */ /* 0x001fd00000000004 */
[----:B------:R-:W-:Y:S01]  /*0ce0*/  DADD R2, R2, R6 ;  /* 0x0000000002027229 */ /* 0x000fe20000000006 */
[----:B------:R-:W0:Y:S07]  /*0cf0*/  LDS.128 R4, [UR4+0x70] ;  /* 0x00007004ff047984 */ /* 0x000e2e0008000c00 */
[----:B-1----:R-:W-:-:S08]  /*0d00*/  DADD R2, R2, R8 ;  /* 0x0000000002027229 */ /* 0x002fd00000000008 */
[----:B------:R-:W-:Y:S01]  /*0d10*/  DADD R2, R2, R10 ;  /* 0x0000000002027229 */ /* 0x000fe2000000000a */
[----:B------:R-:W1:Y:S07]  /*0d20*/  LDS.128 R8, [UR4+0x80] ;  /* 0x00008004ff087984 */ /* 0x000e6e0008000c00 */
[----:B--2---:R-:W-:-:S08]  /*0d30*/  DADD R2, R2, R12 ;  /* 0x0000000002027229 */ /* 0x004fd0000000000c */
[----:B------:R-:W-:-:S08]  /*0d40*/  DADD R2, R2, R14 ;  /* 0x0000000002027229 */ /* 0x000fd0000000000e */
[----:B0-----:R-:W-:-:S08]  /*0d50*/  DADD R2, R2, R4 ;  /* 0x0000000002027229 */ /* 0x001fd00000000004 */
[----:B------:R-:W-:-:S08]  /*0d60*/  DADD R2, R2, R6 ;  /* 0x0000000002027229 */ /* 0x000fd00000000006 */
[----:B-1----:R-:W-:-:S08]  /*0d70*/  DADD R2, R2, R8 ;  /* 0x0000000002027229 */ /* 0x002fd00000000008 */
[----:B------:R-:W-:Y:S01]  /*0d80*/  DADD R2, R2, R10 ;  /* 0x0000000002027229 */ /* 0x000fe2000000000a */
[----:B------:R-:W-:Y:S10]  /*0d90*/  BRA `(.L_x_16) ;  /* 0x0000001400d87947 */ /* 0x000ff40003800000 */
.L_x_15:
[----:B------:R-:W-:Y:S01]  /*0da0*/  LOP3.LUT R0, R5, 0x3e0, RZ, 0xc0, !PT ;  /* 0x000003e005007812 */ /* 0x000fe200078ec0ff */
[----:B------:R-:W0:Y:S03]  /*0db0*/  S2R R10, SR_LANEID ;  /* 0x00000000000a7919 */ /* 0x000e260000000000 */
[----:B------:R-:W-:Y:S01]  /*0dc0*/  LOP3.LUT R9, RZ, R0, RZ, 0x33, !PT ;  /* 0x00000000ff097212 */ /* 0x000fe200078e33ff */
[----:B------:R-:W-:-:S04]  /*0dd0*/  VIADD R7, R0, 0x20 ;  /* 0x0000002000077836 */ /* 0x000fc80000000000 */
[----:B------:R-:W-:Y:S01]  /*0de0*/  IMAD.IADD R9, R9, 0x1, R4 ;  /* 0x0000000109097824 */ /* 0x000fe200078e0204 */
[----:B------:R-:W-:-:S04]  /*0df0*/  ISETP.GT.AND P0, PT, R7, R4, PT ;  /* 0x000000040700720c */ /* 0x000fc80003f04270 */
[----:B------:R-:W-:-:S05]  /*0e00*/  SEL R11, R9, 0x1f, P0 ;  /* 0x0000001f090b7807 */ /* 0x000fca0000000000 */
[----:B-----5:R-:W-:Y:S04]  /*0e10*/  SHFL.DOWN PT, R6, R2, 0x1, R11 ;  /* 0x0820000002067989 */ /* 0x020fe800000e000b */
[----:B------:R-:W1:Y:S01]  /*0e20*/  SHFL.DOWN PT, R7, R3, 0x1, R11 ;  /* 0x0820000003077989 */ /* 0x000e6200000e000b */
[C---:B0-----:R-:W-:Y:S01]  /*0e30*/  ISETP.GE.AND P0, PT, R10.reuse, R11, PT ;  /* 0x0000000b0a00720c */ /* 0x041fe20003f06270 */
[C---:B------:R-:W-:Y:S01]  /*0e40*/  VIADD R0, R10.reuse, 0x2 ;  /* 0x000000020a007836 */ /* 0x040fe20000000000 */
[----:B------:R-:W-:Y:S01]  /*0e50*/  ISETP.NE.AND P1, PT, R10, RZ, PT ;  /* 0x000000ff0a00720c */ /* 0x000fe20003f25270 */
[----:B-1----:R-:W-:-:S12]  /*0e60*/  DADD R6, R6, R2 ;  /* 0x0000000006067229 */ /* 0x002fd80000000002 */
[----:B------:R-:W0:Y:S01]  /*0e70*/  @!P1 S2R R12, SR_CgaCtaId ;  /* 0x00000000000c9919 */ /* 0x000e220000008800 */
[----:B------:R-:W-:Y:S02]  /*0e80*/  FSEL R8, R6, R2, !P0 ;  /* 0x0000000206087208 */ /* 0x000fe40004000000 */
[----:B------:R-:W-:Y:S02]  /*0e90*/  FSEL R9, R7, R3, !P0 ;  /* 0x0000000307097208 */ /* 0x000fe40004000000 */
[----:B------:R-:W-:Y:S01]  /*0ea0*/  ISETP.GT.AND P0, PT, R0, R11, PT ;  /* 0x0000000b0000720c */ /* 0x000fe20003f04270 */
[----:B------:R-:W-:Y:S01]  /*0eb0*/  SHFL.DOWN PT, R6, R8, 0x2, R11 ;  /* 0x0840000008067989 */ /* 0x000fe200000e000b */
[----:B------:R-:W-:-:S03]  /*0ec0*/  VIADD R0, R10, 0x4 ;  /* 0x000000040a007836 */ /* 0x000fc60000000000 */
[----:B------:R-:W1:Y:S02]  /*0ed0*/  SHFL.DOWN PT, R7, R9, 0x2, R11 ;  /* 0x0840000009077989 */ /* 0x000e6400000e000b */
[----:B-1----:R-:W-:-:S10]  /*0ee0*/  DADD R6, R6, R8 ;  /* 0x0000000006067229 */ /* 0x002fd40000000008 */
[----:B------:R-:W-:Y:S02]  /*0ef0*/  FSEL R6, R8, R6, P0 ;  /* 0x0000000608067208 */ /* 0x000fe40000000000 */
[----:B------:R-:W-:Y:S02]  /*0f00*/  FSEL R7, R9, R7, P0 ;  /* 0x0000000709077208 */ /* 0x000fe40000000000 */
        /* <DEDUP_REMOVED lines=16> */
[----:B------:R-:W-:Y:S02]  /*1010*/  @!P1 MOV R9, 0x400 ;  /* 0x0000040000099802 */ /* 0x000fe40000000f00 */
[----:B------:R-:W-:Y:S01]  /*1020*/  @!P1 SHF.R.U32.HI R8, RZ, 0x2, R5 ;  /* 0x00000002ff089819 */ /* 0x000fe20000011605 */
[----:B------:R-:W1:Y:S01]  /*1030*/  SHFL.DOWN PT, R3, R7, 0x10, R11 ;  /* 0x0a00000007037989 */ /* 0x000e6200000e000b */
[----:B0-----:R-:W-:-:S02]  /*1040*/  @!P1 LEA R9, R12, R9, 0x18 ;  /* 0x000000090c099211 */ /* 0x001fc400078ec0ff */
[----:B------:R-:W-:-:S05]  /*1050*/  @!P1 LOP3.LUT R8, R8, 0xf8, RZ, 0xc0, !PT ;  /* 0x000000f808089812 */ /* 0x000fca00078ec0ff */
[----:B------:R-:W-:Y:S01]  /*1060*/  @!P1 IMAD.IADD R9, R8, 0x1, R9 ;  /* 0x0000000108099824 */ /* 0x000fe200078e0209 */
[----:B-1----:R-:W-:-:S10]  /*1070*/  DADD R2, R2, R6 ;  /* 0x0000000002027229 */ /* 0x002fd40000000006 */
[----:B------:R-:W-:Y:S02]  /*1080*/  FSEL R2, R6, R2, P0 ;  /* 0x0000000206027208 */ /* 0x000fe40000000000 */
[----:B------:R-:W-:Y:S02]  /*1090*/  FSEL R3, R7, R3, P0 ;  /* 0x0000000307037208 */ /* 0x000fe40000000000 */
[----:B------:R-:W-:-:S03]  /*10a0*/  ISETP.NE.AND P0, PT, R5, RZ, PT ;  /* 0x000000ff0500720c */ /* 0x000fc60003f05270 */
[----:B------:R0:W-:Y:S01]  /*10b0*/  @!P1 STS.64 [R9+0x10], R2 ;  /* 0x0000100209009388 */ /* 0x0001e20000000a00 */
[----:B------:R-:W-:Y:S09]  /*10c0*/  BAR.SYNC.DEFER_BLOCKING 0x0 ;  /* 0x0000000000007b1d */ /* 0x000ff20000010000 */
[----:B------:R-:W-:Y:S05]  /*10d0*/  @P0 BRA `(.L_x_16) ;  /* 0x0000001400080947 */ /* 0x000fea0003800000 */
[----:B------:R-:W1:Y:S01]  /*10e0*/  S2UR UR5, SR_CgaCtaId ;  /* 0x00000000000579c3 */ /* 0x000e620000008800 */
[----:B------:R-:W-:Y:S01]  /*10f0*/  UMOV UR4, 0x400 ;  /* 0x0000040000047882 */ /* 0x000fe20000000000 */
[----:B------:R-:W-:Y:S01]  /*1100*/  ISETP.GT.AND P1, PT, R4, 0x20, PT ;  /* 0x000000200400780c */ /* 0x000fe20003f24270 */
[----:B-1----:R-:W-:-:S09]  /*1110*/  ULEA UR4, UR5, UR4, 0x18 ;  /* 0x0000000405047291 */ /* 0x002fd2000f8ec0ff */
[----:B------:R-:W1:Y:S04]  /*1120*/  LDS.64 R6, [UR4+0x18] ;  /* 0x00001804ff067984 */ /* 0x000e680008000a00 */
[----:B------:R-:W2:Y:S04]  /*1130*/  LDS.128 R12, [UR4+0x20] ;  /* 0x00002004ff0c7984 */ /* 0x000ea80008000c00 */
[----:B0-----:R-:W0:Y:S01]  /*1140*/  LDS.128 R8, [UR4+0x30] ;  /* 0x00003004ff087984 */ /* 0x001e220008000c00 */
[----:B-1----:R-:W-:-:S10]  /*1150*/  DADD R6, R2, R6 ;  /* 0x0000000002067229 */ /* 0x002fd40000000006 */
[----:B------:R-:W-:Y:S02]  /*1160*/  FSEL R2, R6, R2, P1 ;  /* 0x0000000206027208 */ /* 0x000fe40000800000 */
[----:B------:R-:W-:Y:S02]  /*1170*/  FSEL R3, R7, R3, P1 ;  /* 0x0000000307037208 */ /* 0x000fe40000800000 */
[----:B------:R-:W-:-:S04]  /*1180*/  ISETP.GT.AND P1, PT, R4, 0x40, PT ;  /* 0x000000400400780c */ /* 0x000fc80003f24270 */
[----:B--2---:R-:W-:-:S10]  /*1190*/  DADD R12, R12, R2 ;  /* 0x000000000c0c7229 */ /* 0x004fd40000000002 */
[----:B------:R-:W-:Y:S02]  /*11a0*/  FSEL R2, R12, R2, P1 ;  /* 0x000000020c027208 */ /* 0x000fe40000800000 */
[----:B------:R-:W-:Y:S02]  /*11b0*/  FSEL R3, R13, R3, P1 ;  /* 0x000000030d037208 */ /* 0x000fe40000800000 */
[----:B------:R-:W-:-:S04]  /*11c0*/  ISETP.GT.AND P1, PT, R4, 0x60, PT ;  /* 0x000000600400780c */ /* 0x000fc80003f24270 */
[----:B------:R-:W-:-:S10]  /*11d0*/  DADD R14, R2, R14 ;  /* 0x00000000020e7229 */ /* 0x000fd4000000000e */
[----:B------:R-:W-:Y:S02]  /*11e0*/  FSEL R2, R14, R2, P1 ;  /* 0x000000020e027208 */ /* 0x000fe40000800000 */
[----:B------:R-:W-:Y:S02]  /*11f0*/  FSEL R3, R15, R3, P1 ;  /* 0x000000030f037208 */ /* 0x000fe40000800000 */
[----:B------:R-:W1:Y:S01]  /*1200*/  LDS.128 R12, [UR4+0x40] ;  /* 0x00004004ff0c7984 */ /* 0x000e620008000c00 */
[----:B------:R-:W-:-:S03]  /*1210*/  ISETP.GT.AND P1, PT, R4, 0x80, PT ;  /* 0x000000800400780c */ /* 0x000fc60003f24270 */
[----:B0-----:R-:W-:-:S10]  /*1220*/  DADD R8, R8, R2 ;  /* 0x0000000008087229 */ /* 0x001fd40000000002 */
[----:B------:R-:W-:Y:S02]  /*1230*/  FSEL R2, R8, R2, P1 ;  /* 0x0000000208027208 */ /* 0x000fe40000800000 */
[----:B------:R-:W-:Y:S02]  /*1240*/  FSEL R3, R9, R3, P1 ;  /* 0x0000000309037208 */ /* 0x000fe40000800000 */
[----:B------:R-:W-:-:S04]  /*1250*/  ISETP.GT.AND P1, PT, R4, 0xa0, PT ;  /* 0x000000a00400780c */ /* 0x000fc80003f24270 */
[----:B------:R-:W-:-:S10]  /*1260*/  DADD R10, R2, R10 ;  /* 0x00000000020a7229 */ /* 0x000fd4000000000a */
[----:B------:R-:W-:Y:S02]  /*1270*/  FSEL R2, R10, R2, P1 ;  /* 0x000000020a027208 */ /* 0x000fe40000800000 */
[----:B------:R-:W-:Y:S02]  /*1280*/  FSEL R3, R11, R3, P1 ;  /* 0x000000030b037208 */ /* 0x000fe40000800000 */
[----:B------:R-:W0:Y:S01]  /*1290*/  LDS.128 R8, [UR4+0x50] ;  /* 0x00005004ff087984 */ /* 0x000e220008000c00 */
[----:B------:R-:W-:-:S03]  /*12a0*/  ISETP.GT.AND P1, PT, R4, 0xc0, PT ;  /* 0x000000c00400780c */ /* 0x000fc60003f24270 */
[----:B-1----:R-:W-:-:S10]  /*12b0*/  DADD R12, R12, R2 ;  /* 0x000000000c0c7229 */ /* 0x002fd40000000002 */
        /* <DEDUP_REMOVED lines=33> */
[----:B------:R-:W-:-:S04]  /*14d0*/  ISETP.GT.AND P1, PT, R4, 0x1c0, PT ;  /* 0x000001c00400780c */ /* 0x000fc80003f24270 */
[----:B-1----:R-:W-:-:S10]  /*14e0*/  DADD R12, R12, R2 ;  /* 0x000000000c0c7229 */ /* 0x002fd40000000002 */
[----:B------:R-:W-:Y:S02]  /*14f0*/  FSEL R2, R12, R2, P1 ;  /* 0x000000020c027208 */ /* 0x000fe40000800000 */
[----:B------:R-:W-:Y:S02]  /*1500*/  FSEL R3, R13, R3, P1 ;  /* 0x000000030d037208 */ /* 0x000fe40000800000 */
[----:B------:R-:W-:-:S04]  /*1510*/  ISETP.GT.AND P1, PT, R4, 0x1e0, PT ;  /* 0x000001e00400780c */ /* 0x000fc80003f24270 */
[----:B------:R-:W-:-:S10]  /*1520*/  DADD R14, R2, R14 ;  /* 0x00000000020e7229 */ /* 0x000fd4000000000e */
[----:B------:R-:W-:Y:S02]  /*1530*/  FSEL R2, R14, R2, P1 ;  /* 0x000000020e027208 */ /* 0x000fe40000800000 */
[----:B------:R-:W-:Y:S01]  /*1540*/  FSEL R3, R15, R3, P1 ;  /* 0x000000030f037208 */ /* 0x000fe20000800000 */
[----:B------:R-:W-:Y:S06]  /*1550*/  BRA `(.L_x_16) ;  /* 0x0000000c00e87947 */ /* 0x000fec0003800000 */
.L_x_2:
[----:B------:R-:W0:Y:S01]  /*1560*/  S2R R41, SR_TID.X ;  /* 0x0000000000297919 */ /* 0x000e220000002100 */
[----:B------:R-:W1:Y:S02]  /*1570*/  LDCU.64 UR4, c[0x0][0x380] ;  /* 0x00007000ff0477ac */ /* 0x000e640008000a00 */
[----:B-1----:R-:W-:Y:S02]  /*1580*/  IMAD.U32 R2, RZ, RZ, UR4 ;  /* 0x00000004ff027e24 */ /* 0x002fe4000f8e00ff */
[----:B------:R-:W-:Y:S02]  /*1590*/  IMAD.U32 R3, RZ, RZ, UR5 ;  /* 0x00000005ff037e24 */ /* 0x000fe4000f8e00ff */
[----:B0-----:R-:W-:-:S05]  /*15a0*/  IMAD.WIDE.U32 R18, R41, 0x8, R2 ;  /* 0x0000000829127825 */ /* 0x001fca00078e0002 */
[----:B------:R-:W2:Y:S04]  /*15b0*/  LDG.E.64.CONSTANT R20, desc[UR6][R18.64] ;  /* 0x0000000612147981 */ /* 0x000ea8000c1e9b00 */
[----:B------:R-:W2:Y:S04]  /*15c0*/  LDG.E.64.CONSTANT R6, desc[UR6][R18.64+0x1000] ;  /* 0x0010000612067981 */ /* 0x000ea8000c1e9b00 */
[----:B------:R-:W3:Y:S04]  /*15d0*/  LDG.E.64.CONSTANT R8, desc[UR6][R18.64+0x2000] ;  /* 0x0020000612087981 */ /* 0x000ee8000c1e9b00 */
[----:B------:R-:W4:Y:S04]  /*15e0*/  LDG.E.64.CONSTANT R10, desc[UR6][R18.64+0x3000] ;  /* 0x00300006120a7981 */ /* 0x000f28000c1e9b00 */
[----:B------:R-:W5:Y:S04]  /*15f0*/  LDG.E.64.CONSTANT R12, desc[UR6][R18.64+0x4000] ;  /* 0x00400006120c7981 */ /* 0x000f68000c1e9b00 */
[----:B------:R-:W5:Y:S04]  /*1600*/  LDG.E.64.CONSTANT R14, desc[UR6][R18.64+0x5000] ;  /* 0x00500006120e7981 */ /* 0x000f68000c1e9b00 */
[----:B------:R-:W5:Y:S01]  /*1610*/  LDG.E.64.CONSTANT R16, desc[UR6][R18.64+0x6000] ;  /* 0x0060000612107981 */ /* 0x000f62000c1e9b00 */
[----:B------:R-:W-:Y:S01]  /*1620*/  ISETP.GE.U32.AND P0, PT, R4, 0x1c00, PT ;  /* 0x00001c000400780c */ /* 0x000fe20003f06070 */
[----:B------:R-:W-:Y:S01]  /*1630*/  UMOV UR4, 0xe00 ;  /* 0x00000e0000047882 */ /* 0x000fe20000000000 */
[----:B--2---:R-:W-:-:S08]  /*1640*/  DADD R6, R20, R6 ;  /* 0x0000000014067229 */ /* 0x004fd00000000006 */
[----:B---3--:R-:W-:-:S08]  /*1650*/  DADD R6, R8, R6 ;  /* 0x0000000008067229 */ /* 0x008fd00000000006 */
[----:B----4-:R-:W-:-:S08]  /*1660*/  DADD R6, R10, R6 ;  /* 0x000000000a067229 */ /* 0x010fd00000000006 */
[----:B-----5:R-:W-:-:S08]  /*1670*/  DADD R6, R12, R6 ;  /* 0x000000000c067229 */ /* 0x020fd00000000006 */
[----:B------:R-:W-:-:S08]  /*1680*/  DADD R6, R14, R6 ;  /* 0x000000000e067229 */ /* 0x000fd00000000006 */
[----:B------:R-:W-:Y:S01]  /*1690*/  DADD R6, R16, R6 ;  /* 0x0000000010067229 */ /* 0x000fe20000000006 */
[----:B------:R-:W-:Y:S10]  /*16a0*/  @!P0 BRA `(.L_x_17) ;  /* 0x00000000006c8947 */ /* 0x000ff40003800000 */
[----:B------:R-:W0:Y:S01]  /*16b0*/  LDC R22, c[0x0][0x390] ;  /* 0x0000e400ff167b82 */ /* 0x000e220000000800 */
[----:B------:R-:W-:Y:S01]  /*16c0*/  VIADD R23, R4, 0xfffff200 ;  /* 0xfffff20004177836 */ /* 0x000fe20000000000 */
[----:B------:R-:W-:-:S06]  /*16d0*/  UMOV UR4, 0xe00 ;  /* 0x00000e0000047882 */ /* 0x000fcc0000000000 */
[----:B------:R-:W1:Y:S02]  /*16e0*/  LDC.64 R2, c[0x0][0x380] ;  /* 0x0000e000ff027b82 */ /* 0x000e640000000a00 */
.L_x_19:
[----:B------:R-:W-:-:S04]  /*16f0*/  VIADD R9, R41, UR4 ;  /* 0x0000000429097c36 */ /* 0x000fc80008000000 */
[----:B-1----:R-:W-:-:S05]  /*1700*/  IMAD.WIDE.U32 R8, R9, 0x8, R2 ;  /* 0x0000000809087825 */ /* 0x002fca00078e0002 */
[----:B------:R-:W2:Y:S04]  /*1710*/  LDG.E.64.CONSTANT R4, desc[UR6][R8.64] ;  /* 0x0000000608047981 */ /* 0x000ea8000c1e9b00 */
[----:B------:R-:W3:Y:S04]  /*1720*/  LDG.E.64.CONSTANT R10, desc[UR6][R8.64+0x1000] ;  /* 0x00100006080a7981 */ /* 0x000ee8000c1e9b00 */
[----:B------:R-:W4:Y:S04]  /*1730*/  LDG.E.64.CONSTANT R12, desc[UR6][R8.64+0x2000] ;  /* 0x00200006080c7981 */ /* 0x000f28000c1e9b00 */
[----:B------:R-:W5:Y:S04]  /*1740*/  LDG.E.64.CONSTANT R14, desc[UR6][R8.64+0x3000] ;  /* 0x00300006080e7981 */ /* 0x000f68000c1e9b00 */
[----:B------:R-:W5:Y:S04]  /*1750*/  LDG.E.64.CONSTANT R16, desc[UR6][R8.64+0x4000] ;  /* 0x0040000608107981 */ /* 0x000f68000c1e9b00 */
[----:B------:R-:W5:Y:S04]  /*1760*/  LDG.E.64.CONSTANT R18, desc[UR6][R8.64+0x5000] ;  /* 0x0050000608127981 */ /* 0x000f68000c1e9b00 */
[----:B------:R-:W5:Y:S01]  /*1770*/  LDG.E.64.CONSTANT R20, desc[UR6][R8.64+0x6000] ;  /* 0x0060000608147981 */ /* 0x000f62000c1e9b00 */
[----:B--2---:R-:W-:-:S08]  /*1780*/  DADD R4, R4, R6 ;  /* 0x0000000004047229 */ /* 0x004fd00000000006 */
[----:B---3--:R-:W-:-:S08]  /*1790*/  DADD R4, R10, R4 ;  /* 0x000000000a047229 */ /* 0x008fd00000000004 */
[----:B----4-:R-:W-:-:S08]  /*17a0*/  DADD R4, R12, R4 ;  /* 0x000000000c047229 */ /* 0x010fd00000000004 */
[----:B-----5:R-:W-:-:S08]  /*17b0*/  DADD R4, R14, R4 ;  /* 0x000000000e047229 */ /* 0x020fd00000000004 */
[----:B------:R-:W-:Y:S01]  /*17c0*/  DADD R16, R16, R4 ;  /* 0x0000000010107229 */ /* 0x000fe20000000004 */
[----:B0-----:R-:W-:-:S04]  /*17d0*/  IMAD.MOV.U32 R4, RZ, RZ, R22 ;  /* 0x000000ffff047224 */ /* 0x001fc800078e0016 */
[----:B------:R-:W-:-:S03]  /*17e0*/  VIADD R0, R4, -UR4 ;  /* 0x8000000404007c36 */ /* 0x000fc60008000000 */
[----:B------:R-:W-:Y:S02]  /*17f0*/  DADD R16, R18, R16 ;  /* 0x0000000012107229 */ /* 0x000fe40000000010 */
[----:B------:R-:W-:-:S06]  /*1800*/  ISETP.GE.AND P0, PT, R0, 0xe00, PT ;  /* 0x00000e000000780c */ /* 0x000fcc0003f06270 */
[----:B------:R-:W-:-:S07]  /*1810*/  DADD R6, R20, R16 ;  /* 0x0000000014067229 */ /* 0x000fce0000000010 */
[----:B------:R-:W-:Y:S05]  /*1820*/  @!P0 BRA `(.L_x_18) ;  /* 0x00000008001c8947 */ /* 0x000fea0003800000 */
[----:B------:R-:W-:-:S06]  /*1830*/  UIADD3 UR4, UPT, UPT, UR4, 0xe00, URZ ;  /* 0x00000e0004047890 */ /* 0x000fcc000fffe0ff */
[----:B------:R-:W-:-:S13]  /*1840*/  ISETP.LT.AND P0, PT, R23, UR4, PT ;  /* 0x0000000417007c0c */ /* 0x000fda000bf01270 */
[----:B------:R-:W-:Y:S05]  /*1850*/  @!P0 BRA `(.L_x_19) ;  /* 0xfffffffc00a48947 */ /* 0x000fea000383ffff */
.L_x_17:
[----:B------:R-:W-:-:S13]  /*1860*/  ISETP.LE.AND P0, PT, R4, UR4, PT ;  /* 0x0000000404007c0c */ /* 0x000fda000bf03270 */
[----:B------:R-:W-:Y:S05]  /*1870*/  @P0 BRA `(.L_x_18) ;  /* 0x0000000800080947 */ /* 0x000fea0003800000 */
[----:B------:R-:W-:Y:S01]  /*1880*/  VIADD R0, R4, -UR4 ;  /* 0x8000000404007c36 */ /* 0x000fe20008000000 */
[----:B------:R-:W-:Y:S04]  /*1890*/  BSSY.RECONVERGENT B1, `(.L_x_18) ;  /* 0x0000080000017945 */ /* 0x000fe80003800200 */
[----:B------:R-:W-:-:S13]  /*18a0*/  ISETP.GE.AND P0, PT, R41, R0, PT ;  /* 0x000000002900720c */ /* 0x000fda0003f06270 */
[----:B------:R-:W-:Y:S05]  /*18b0*/  @P0 BRA `(.L_x_20) ;  /* 0x0000000400f40947 */ /* 0x000fea0003800000 */
[----:B------:R-:W-:Y:S01]  /*18c0*/  LOP3.LUT R5, RZ, R41, RZ, 0x33, !PT ;  /* 0x00000029ff057212 */ /* 0x000fe200078e33ff */
[----:B------:R-:W-:Y:S01]  /*18d0*/  BSSY.RECONVERGENT B2, `(.L_x_21) ;  /* 0x0000014000027945 */ /* 0x000fe20003800200 */
[----:B------:R-:W-:Y:S02]  /*18e0*/  IMAD.MOV.U32 R45, RZ, RZ, R41 ;  /* 0x000000ffff2d7224 */ /* 0x000fe400078e0029 */
[----:B------:R-:W-:-:S04]  /*18f0*/  IADD3 R4, PT, PT, R4, -UR4, R5 ;  /* 0x8000000404047c10 */ /* 0x000fc8000fffe005 */
[C---:B------:R-:W-:Y:S02]  /*1900*/  LOP3.LUT R5, R4.reuse, 0x600, RZ, 0xc0, !PT ;  /* 0x0000060004057812 */ /* 0x040fe400078ec0ff */
[----:B------:R-:W-:Y:S02]  /*1910*/  ISETP.GE.U32.AND P1, PT, R4, 0x600, PT ;  /* 0x000006000400780c */ /* 0x000fe40003f26070 */
[----:B------:R-:W-:-:S13]  /*1920*/  ISETP.NE.AND P0, PT, R5, 0x600, PT ;  /* 0x000006000500780c */ /* 0x000fda0003f05270 */
[----:B------:R-:W-:Y:S05]  /*1930*/  @!P0 BRA `(.L_x_22) ;  /* 0x0000000000348947 */ /* 0x000fea0003800000 */
[----:B------:R-:W-:Y:S01]  /*1940*/  LEA.HI R4, R4, 0x1, RZ, 0x17 ;  /* 0x0000000104047811 */ /* 0x000fe200078fb8ff */
[----:B------:R-:W-:Y:S02]  /*1950*/  VIADD R9, R41, UR4 ;  /* 0x0000000429097c36 */ /* 0x000fe40008000000 */
[----:B------:R-:W-:Y:S01]  /*1960*/  IMAD.MOV.U32 R45, RZ, RZ, R41 ;  /* 0x000000ffff2d7224 */ /* 0x000fe200078e0029 */
[----:B------:R-:W-:-:S05]  /*1970*/  LOP3.LUT R4, R4, 0x3, RZ, 0xc0, !PT ;  /* 0x0000000304047812 */ /* 0x000fca00078ec0ff */
[----:B------:R-:W-:-:S07]  /*1980*/  IMAD.MOV R8, RZ, RZ, -R4 ;  /* 0x000000ffff087224 */ /* 0x000fce00078e0a04 */
.L_x_23:
[----:B------:R-:W-:-:S06]  /*1990*/  IMAD.WIDE.U32 R4, R9, 0x8, R2 ;  /* 0x0000000809047825 */ /* 0x000fcc00078e0002 */
[----:B------:R-:W2:Y:S01]  /*19a0*/  LDG.E.64.CONSTANT R4, desc[UR6][R4.64] ;  /* 0x0000000604047981 */ /* 0x000ea2000c1e9b00 */
[----:B------:R-:W-:Y:S02]  /*19b0*/  VIADD R8, R8, 0x1 ;  /* 0x0000000108087836 */ /* 0x000fe40000000000 */
[----:B------:R-:W-:Y:S02]  /*19c0*/  VIADD R45, R45, 0x200 ;  /* 0x000002002d2d7836 */ /* 0x000fe40000000000 */
[----:B------:R-:W-:Y:S01]  /*19d0*/  VIADD R9, R9, 0x200 ;  /* 0x0000020009097836 */ /* 0x000fe20000000000 */
[----:B------:R-:W-:Y:S01]  /*19e0*/  ISETP.NE.AND P0, PT, R8, RZ, PT ;  /* 0x000000ff0800720c */ /* 0x000fe20003f05270 */
[----:B--2---:R-:W-:-:S12]  /*19f0*/  DADD R6, R4, R6 ;  /* 0x0000000004067229 */ /* 0x004fd80000000006 */
[----:B------:R-:W-:Y:S05]  /*1a00*/  @P0 BRA `(.L_x_23) ;  /* 0xfffffffc00e00947 */ /* 0x000fea000383ffff */
.L_x_22:
[----:B------:R-:W-:Y:S05]  /*1a10*/  BSYNC.RECONVERGENT B2 ;  /* 0x0000000000027941 */ /* 0x000fea0003800200 */
.L_x_21:
[----:B------:R-:W-:Y:S05]  /*1a20*/  @!P1 BRA `(.L_x_20) ;  /* 0x0000000400989947 */ /* 0x000fea0003800000 */
[----:B------:R-:W0:Y:S01]  /*1a30*/  LDCU.64 UR8, c[0x0][0x380] ;  /* 0x00007000ff0877ac */ /* 0x000e220008000a00 */
[----:B------:R-:W-:Y:S01]  /*1a40*/  IMAD.IADD R9, R0, 0x1, -R45 ;  /* 0x0000000100097824 */ /* 0x000fe200078e0a2d */
[C---:B------:R-:W-:Y:S01]  /*1a50*/  IADD3 R5, P0, PT, R45.reuse, UR4, RZ ;  /* 0x000000042d057c10 */ /* 0x040fe2000ff1e0ff */
[----:B------:R-:W-:Y:S01]  /*1a60*/  BSSY.RECONVERGENT B2, `(.L_x_24) ;  /* 0x0000039000027945 */ /* 0x000fe20003800200 */
[----:B------:R-:W-:Y:S02]  /*1a70*/  VIADD R43, R45, UR4 ;  /* 0x000000042d2b7c36 */ /* 0x000fe40008000000 */
[----:B------:R-:W-:Y:S01]  /*1a80*/  ISETP.GT.AND P1, PT, R9, 0x1800, PT ;  /* 0x000018000900780c */ /* 0x000fe20003f24270 */
[----:B------:R-:W-:Y:S01]  /*1a90*/  IMAD.X R8, RZ, RZ, RZ, P0 ;  /* 0x000000ffff087224 */ /* 0x000fe200000e06ff */
[----:B0-----:R-:W-:-:S04]  /*1aa0*/  LEA R4, P0, R5, UR8, 0x3 ;  /* 0x0000000805047c11 */ /* 0x001fc8000f8018ff */
[----:B------:R-:W-:Y:S02]  /*1ab0*/  LEA.HI.X R5, R5, UR9, R8, 0x3, P0 ;  /* 0x0000000905057c11 */ /* 0x000fe400080f1c08 */
[----:B------:R-:W-:-:S05]  /*1ac0*/  IADD3 R4, P0, PT, R4, 0x2000, RZ ;  /* 0x0000200004047810 */ /* 0x000fca0007f1e0ff */
[----:B------:R-:W-:Y:S01]  /*1ad0*/  IMAD.X R5, RZ, RZ, R5, P0 ;  /* 0x000000ffff057224 */ /* 0x000fe200000e0605 */
[----:B------:R-:W-:Y:S01]  /*1ae0*/  PLOP3.LUT P0, PT, PT, PT, PT, 0x80, 0x8 ;  /* 0x000000000008781c */ /* 0x000fe20003f0f070 */
[----:B------:R-:W-:-:S12]  /*1af0*/  @!P1 BRA `(.L_x_25) ;  /* 0x0000000000bc9947 */ /* 0x000fd80003800000 */
[----:B------:R-:W-:Y:S01]  /*1b00*/  PLOP3.LUT P0, PT, PT, PT, PT, 0x8, 0x80 ;  /* 0x000000000080781c */ /* 0x000fe20003f0e170 */
[----:B------:R-:W-:-:S12]  /*1b10*/  VIADD R40, R0, 0xffffe800 ;  /* 0xffffe80000287836 */ /* 0x000fd80000000000 */
.L_x_26:
[C---:B------:R-:W-:Y:S01]  /*1b20*/  IMAD.WIDE.U32 R38, R43.reuse, 0x8, R2 ;  /* 0x000000082b267825 */ /* 0x040fe200078e0002 */
[----:B------:R-:W2:Y:S04]  /*1b30*/  LDG.E.64.CONSTANT R8, desc[UR6][R4.64+-0x1000] ;  /* 0xfff0000604087981 */ /* 0x000ea8000c1e9b00 */
[----:B------:R-:W3:Y:S04]  /*1b40*/  LDG.E.64.CONSTANT R10, desc[UR6][R4.64] ;  /* 0x00000006040a7981 */ /* 0x000ee8000c1e9b00 */
[----:B------:R-:W4:Y:S01]  /*1b50*/  LDG.E.64.CONSTANT R38, desc[UR6][R38.64] ;  /* 0x0000000626267981 */ /* 0x000f22000c1e9b00 */
[----:B------:R-:W-:-:S03]  /*1b60*/  VIADD R15, R43, 0x800 ;  /* 0x000008002b0f7836 */ /* 0x000fc60000000000 */
[----:B------:R-:W5:Y:S01]  /*1b70*/  LDG.E.64.CONSTANT R12, desc[UR6][R4.64+0x1000] ;  /* 0x00100006040c7981 */ /* 0x000f62000c1e9b00 */
[----:B------:R-:W-:-:S03]  /*1b80*/  IMAD.WIDE.U32 R14, R15, 0x8, R2 ;  /* 0x000000080f0e7825 */ /* 0x000fc600078e0002 */
[----:B------:R-:W5:Y:S04]  /*1b90*/  LDG.E.64.CONSTANT R16, desc[UR6][R4.64+0x3000] ;  /* 0x0030000604107981 */ /* 0x000f68000c1e9b00 */
[----:B------:R-:W5:Y:S04]  /*1ba0*/  LDG.E.64.CONSTANT R14, desc[UR6][R14.64] ;  /* 0x000000060e0e7981 */ /* 0x000f68000c1e9b00 */
[----:B------:R-:W5:Y:S01]  /*1bb0*/  LDG.E.64.CONSTANT R18, desc[UR6][R4.64+0x4000] ;  /* 0x0040000604127981 */ /* 0x000f62000c1e9b00 */
        /* <DEDUP_REMOVED lines=11> */
[----:B------:R-:W5:Y:S04]  /*1c70*/  LDG.E.64.CONSTANT R34, desc[UR6][R4.64+0xc000] ;  /* 0x00c0000604227981 */ /* 0x000f68000c1e9b00 */
[----:B------:R0:W5:Y:S01]  /*1c80*/  LDG.E.64.CONSTANT R36, desc[UR6][R4.64+0xd000] ;  /* 0x00d0000604247981 */ /* 0x000162000c1e9b00 */
[----:B------:R-:W-:-:S05]  /*1c90*/  VIADD R45, R45, 0x2000 ;  /* 0x000020002d2d7836 */ /* 0x000fca0000000000 */
[----:B------:R-:W-:Y:S02]  /*1ca0*/  ISETP.GE.AND P1, PT, R45, R40, PT ;  /* 0x000000282d00720c */ /* 0x000fe40003f26270 */
[----:B0-----:R-:W-:Y:S01]  /*1cb0*/  IADD3 R4, P2, PT, R4, 0x10000, RZ ;  /* 0x0001000004047810 */ /* 0x001fe20007f5e0ff */
[----:B------:R-:W-:-:S04]  /*1cc0*/  VIADD R43, R43, 0x2000 ;  /* 0x000020002b2b7836 */ /* 0x000fc80000000000 */
[----:B------:R-:W-:Y:S01]  /*1cd0*/  IMAD.X R5, RZ, RZ, R5, P2 ;  /* 0x000000ffff057224 */ /* 0x000fe200010e0605 */
[----:B----4-:R-:W-:-:S08]  /*1ce0*/  DADD R38, R38, R6 ;  /* 0x0000000026267229 */ /* 0x010fd00000000006 */
[----:B--2---:R-:W-:-:S08]  /*1cf0*/  DADD R8, R38, R8 ;  /* 0x0000000026087229 */ /* 0x004fd00000000008 */
[----:B---3--:R-:W-:-:S08]  /*1d00*/  DADD R8, R8, R10 ;  /* 0x0000000008087229 */ /* 0x008fd0000000000a */
[----:B-----5:R-:W-:-:S08]  /*1d10*/  DADD R8, R8, R12 ;  /* 0x0000000008087229 */ /* 0x020fd0000000000c */
        /* <DEDUP_REMOVED lines=13> */
.L_x_25:
[----:B------:R-:W-:Y:S05]  /*1df0*/  BSYNC.RECONVERGENT B2 ;  /* 0x0000000000027941 */ /* 0x000fea0003800200 */
.L_x_24:
[----:B------:R-:W-:Y:S01]  /*1e00*/  IMAD.IADD R8, R0, 0x1, -R45 ;  /* 0x0000000100087824 */ /* 0x000fe200078e0a2d */
[----:B------:R-:W-:Y:S04]  /*1e10*/  BSSY.RECONVERGENT B2, `(.L_x_27) ;  /* 0x000001c000027945 */ /* 0x000fe80003800200 */
[----:B------:R-:W-:-:S13]  /*1e20*/  ISETP.GT.AND P1, PT, R8, 0x800, PT ;  /* 0x000008000800780c */ /* 0x000fda0003f24270 */
[----:B------:R-:W-:Y:S05]  /*1e30*/  @!P1 BRA `(.L_x_28) ;  /* 0x0000000000649947 */ /* 0x000fea0003800000 */
        /* <DEDUP_REMOVED lines=9> */
[----:B------:R-:W5:Y:S04]  /*1ed0*/  LDG.E.64.CONSTANT R22, desc[UR6][R4.64+0x4000] ;  /* 0x0040000604167981 */ /* 0x000f68000c1e9b00 */
[----:B------:R0:W5:Y:S01]  /*1ee0*/  LDG.E.64.CONSTANT R8, desc[UR6][R4.64+0x5000] ;  /* 0x0050000604087981 */ /* 0x000162000c1e9b00 */
[----:B------:R-:W-:Y:S01]  /*1ef0*/  PLOP3.LUT P0, PT, PT, PT, PT, 0x8, 0x80 ;  /* 0x000000000080781c */ /* 0x000fe20003f0e170 */
[----:B------:R-:W-:-:S02]  /*1f00*/  VIADD R45, R45, 0x1000 ;  /* 0x000010002d2d7836 */ /* 0x000fc40000000000 */
[----:B------:R-:W-:Y:S01]  /*1f10*/  VIADD R43, R43, 0x1000 ;  /* 0x000010002b2b7836 */ /* 0x000fe20000000000 */
[----:B----4-:R-:W-:-:S08]  /*1f20*/  DADD R6, R6, R10 ;  /* 0x0000000006067229 */ /* 0x010fd0000000000a */
[----:B--2---:R-:W-:-:S08]  /*1f30*/  DADD R6, R6, R12 ;  /* 0x0000000006067229 */ /* 0x004fd0000000000c */
[----:B---3--:R-:W-:-:S08]  /*1f40*/  DADD R6, R6, R14 ;  /* 0x0000000006067229 */ /* 0x008fd0000000000e */
[----:B-----5:R-:W-:-:S08]  /*1f50*/  DADD R6, R6, R16 ;  /* 0x0000000006067229 */ /* 0x020fd00000000010 */
[----:B------:R-:W-:-:S08]  /*1f60*/  DADD R6, R6, R18 ;  /* 0x0000000006067229 */ /* 0x000fd00000000012 */
[----:B------:R-:W-:Y:S01]  /*1f70*/  DADD R6, R6, R20 ;  /* 0x0000000006067229 */ /* 0x000fe20000000014 */
[----:B------:R-:W-:-:S07]  /*1f80*/  IADD3 R10, P1, PT, R4, 0x8000, RZ ;  /* 0x00008000040a7810 */ /* 0x000fce0007f3e0ff */
[----:B------:R-:W-:Y:S01]  /*1f90*/  DADD R6, R6, R22 ;  /* 0x0000000006067229 */ /* 0x000fe20000000016 */
[----:B0-----:R-:W-:Y:S02]  /*1fa0*/  IMAD.X R5, RZ, RZ, R5, P1 ;  /* 0x000000ffff057224 */ /* 0x001fe400008e0605 */
[----:B------:R-:W-:-:S05]  /*1fb0*/  IMAD.MOV.U32 R4, RZ, RZ, R10 ;  /* 0x000000ffff047224 */ /* 0x000fca00078e000a */
[----:B------:R-:W-:-:S11]  /*1fc0*/  DADD R6, R6, R8 ;  /* 0x0000000006067229 */ /* 0x000fd60000000008 */
.L_x_28:
[----:B------:R-:W-:Y:S05]  /*1fd0*/  BSYNC.RECONVERGENT B2 ;  /* 0x0000000000027941 */ /* 0x000fea0003800200 */
.L_x_27:
[----:B------:R-:W-:-:S13]  /*1fe0*/  ISETP.LT.OR P0, PT, R45, R0, P0 ;  /* 0x000000002d00720c */ /* 0x000fda0000701670 */
[----:B------:R-:W-:Y:S05]  /*1ff0*/  @!P0 BRA `(.L_x_20) ;  /* 0x0000000000248947 */ /* 0x000fea0003800000 */
[----:B------:R-:W-:Y:S01]  /*2000*/  IMAD.WIDE.U32 R2, R43, 0x8, R2 ;  /* 0x000000082b027825 */ /* 0x000fe200078e0002 */
[----:B------:R-:W2:Y:S04]  /*2010*/  LDG.E.64.CONSTANT R8, desc[UR6][R4.64+-0x1000] ;  /* 0xfff0000604087981 */ /* 0x000ea8000c1e9b00 */
[----:B------:R-:W3:Y:S04]  /*2020*/  LDG.E.64.CONSTANT R10, desc[UR6][R4.64] ;  /* 0x00000006040a7981 */ /* 0x000ee8000c1e9b00 */
[----:B------:R-:W4:Y:S04]  /*2030*/  LDG.E.64.CONSTANT R2, desc[UR6][R2.64] ;  /* 0x0000000602027981 */ /* 0x000f28000c1e9b00 */
[----:B------:R-:W5:Y:S01]  /*2040*/  LDG.E.64.CONSTANT R12, desc[UR6][R4.64+0x1000] ;  /* 0x00100006040c7981 */ /* 0x000f62000c1e9b00 */
[----:B----4-:R-:W-:-:S08]  /*2050*/  DADD R6, R6, R2 ;  /* 0x0000000006067229 */ /* 0x010fd00000000002 */
[----:B--2---:R-:W-:-:S08]  /*2060*/  DADD R6, R6, R8 ;  /* 0x0000000006067229 */ /* 0x004fd00000000008 */
[----:B---3--:R-:W-:-:S08]  /*2070*/  DADD R6, R6, R10 ;  /* 0x0000000006067229 */ /* 0x008fd0000000000a */
[----:B-----5:R-:W-:-:S11]  /*2080*/  DADD R6, R6, R12 ;  /* 0x0000000006067229 */ /* 0x020fd6000000000c */
.L_x_20:
[----:B------:R-:W-:Y:S05]  /*2090*/  BSYNC.RECONVERGENT B1 ;  /* 0x0000000000017941 */ /* 0x000fea0003800200 */
.L_x_18:
[----:B------:R-:W0:Y:S01]  /*20a0*/  S2R R0, SR_LANEID ;  /* 0x0000000000007919 */ /* 0x000e220000000000 */
[----:B------:R-:W-:Y:S04]  /*20b0*/  SHFL.DOWN PT, R2, R6, 0x1, 0x1f ;  /* 0x08201f0006027f89 */ /* 0x000fe800000e0000 */
[----:B------:R-:W1:Y:S02]  /*20c0*/  SHFL.DOWN PT, R3, R7, 0x1, 0x1f ;  /* 0x08201f0007037f89 */ /* 0x000e6400000e0000 */
[----:B-1----:R-:W-:Y:S01]  /*20d0*/  DADD R2, R2, R6 ;  /* 0x0000000002027229 */ /* 0x002fe20000000006 */
[C---:B0-----:R-:W-:Y:S02]  /*20e0*/  ISETP.GT.AND P0, PT, R0.reuse, 0x1e, PT ;  /* 0x0000001e0000780c */ /* 0x041fe40003f04270 */
[----:B------:R-:W-:-:S07]  /*20f0*/  ISETP.NE.AND P1, PT, R0, RZ, PT ;  /* 0x000000ff0000720c */ /* 0x000fce0003f25270 */
        /* <DEDUP_REMOVED lines=15> */
[----:B------:R-:W-:Y:S01]  /*21f0*/  ISETP.GT.AND P0, PT, R0, 0x17, PT ;  /* 0x000000170000780c */ /* 0x000fe20003f04270 */
[----:B------:R-:W-:Y:S01]  /*2200*/  SHFL.DOWN PT, R2, R6, 0x8, 0x1f ;  /* 0x09001f0006027f89 */ /* 0x000fe200000e0000 */
[----:B------:R-:W-:-:S03]  /*2210*/  @!P1 MOV R8, 0x400 ;  /* 0x0000040000089802 */ /* 0x000fc60000000f00 */
[----:B------:R-:W0:Y:S01]  /*2220*/  SHFL.DOWN PT, R3, R7, 0x8, 0x1f ;  /* 0x09001f0007037f89 */ /* 0x000e2200000e0000 */
[----:B-1----:R-:W-:Y:S01]  /*2230*/  @!P1 LEA R11, R11, R8, 0x18 ;  /* 0x000000080b0b9211 */ /* 0x002fe200078ec0ff */
[----:B0-----:R-:W-:-:S10]  /*2240*/  DADD R2, R2, R6 ;  /* 0x0000000002027229 */ /* 0x001fd40000000006 */
[----:B------:R-:W-:Y:S02]  /*2250*/  FSEL R4, R6, R2, P0 ;  /* 0x0000000206047208 */ /* 0x000fe40000000000 */
[----:B------:R-:W-:Y:S02]  /*2260*/  FSEL R5, R7, R3, P0 ;  /* 0x0000000307057208 */ /* 0x000fe40000000000 */
[----:B------:R-:W-:Y:S01]  /*2270*/  @!P1 SHF.R.U32.HI R6, RZ, 0x2, R41 ;  /* 0x00000002ff069819 */ /* 0x000fe20000011629 */
[----:B------:R-:W-:Y:S01]  /*2280*/  SHFL.DOWN PT, R2, R4, 0x10, 0x1f ;  /* 0x0a001f0004027f89 */ /* 0x000fe200000e0000 */
[----:B------:R-:W-:Y:S02]  /*2290*/  ISETP.NE.AND P0, PT, R41, RZ, PT ;  /* 0x000000ff2900720c */ /* 0x000fe40003f05270 */
[----:B------:R-:W-:Y:S01]  /*22a0*/  @!P1 LOP3.LUT R6, R6, 0xf8, RZ, 0xc0, !PT ;  /* 0x000000f806069812 */ /* 0x000fe200078ec0ff */
[----:B------:R-:W0:Y:S04]  /*22b0*/  SHFL.DOWN PT, R3, R5, 0x10, 0x1f ;  /* 0x0a001f0005037f89 */ /* 0x000e2800000e0000 */
[----:B------:R-:W-:Y:S01]  /*22c0*/  @!P1 IMAD.IADD R11, R6, 0x1, R11 ;  /* 0x00000001060b9824 */ /* 0x000fe200078e020b */
[----:B0-----:R-:W-:-:S07]  /*22d0*/  DADD R2, R2, R4 ;  /* 0x0000000002027229 */ /* 0x001fce0000000004 */
[----:B------:R0:W-:Y:S01]  /*22e0*/  @!P1 STS.64 [R11+0x10], R2 ;  /* 0x000010020b009388 */ /* 0x0001e20000000a00 */
[----:B------:R-:W-:Y:S01]  /*22f0*/  BAR.SYNC.DEFER_BLOCKING 0x0 ;  /* 0x0000000000007b1d */ /* 0x000fe20000010000 */
[----:B------:R-:W-:-:S04]  /*2300*/  ISETP.GT.AND P1, PT, R0, 0xf, PT ;  /* 0x0000000f0000780c */ /* 0x000fc80003f24270 */
[----:B------:R-:W-:Y:S02]  /*2310*/  FSEL R0, R4, R2, P1 ;  /* 0x0000000204007208 */ /* 0x000fe40000800000 */
[----:B------:R-:W-:-:S03]  /*2320*/  FSEL R5, R5, R3, P1 ;  /* 0x0000000305057208 */ /* 0x000fc60000800000 */
[----:B0-----:R-:W-:Y:S02]  /*2330*/  IMAD.MOV.U32 R2, RZ, RZ, R0 ;  /* 0x000000ffff027224 */ /* 0x001fe400078e0000 */
[----:B------:R-:W-:Y:S01]  /*2340*/  IMAD.MOV.U32 R3, RZ, RZ, R5 ;  /* 0x000000ffff037224 */ /* 0x000fe200078e0005 */
[----:B------:R-:W-:Y:S06]  /*2350*/  @P0 BRA `(.L_x_16) ;  /* 0x0000000000680947 */ /* 0x000fec0003800000 */
[----:B------:R-:W0:Y:S01]  /*2360*/  S2UR UR5, SR_CgaCtaId ;  /* 0x00000000000579c3 */ /* 0x000e220000008800 */
[----:B------:R-:W-:Y:S02]  /*2370*/  UMOV UR4, 0x400 ;  /* 0x0000040000047882 */ /* 0x000fe40000000000 */
[----:B0-----:R-:W-:-:S09]  /*2380*/  ULEA UR4, UR5, UR4, 0x18 ;  /* 0x0000000405047291 */ /* 0x001fd2000f8ec0ff */
[----:B------:R-:W0:Y:S04]  /*2390*/  LDS.64 R4, [UR4+0x18] ;  /* 0x00001804ff047984 */ /* 0x000e280008000a00 */
[----:B------:R-:W1:Y:S04]  /*23a0*/  LDS.128 R8, [UR4+0x20] ;  /* 0x00002004ff087984 */ /* 0x000e680008000c00 */
        /* <DEDUP_REMOVED lines=20> */
[----:B------:R-:W-:-:S11]  /*24f0*/  DADD R2, R2, R10 ;  /* 0x0000000002027229 */ /* 0x000fd6000000000a */
.L_x_16:
[----:B------:R-:W-:Y:S05]  /*2500*/  BSYNC.RECONVERGENT B0 ;  /* 0x0000000000007941 */ /* 0x000fea0003800200 */
.L_x_1:
[----:B------:R-:W-:Y:S05]  /*2510*/  @P0 EXIT ;  /* 0x000000000000094d */ /* 0x000fea0003800000 */
[----:B------:R-:W0:Y:S01]  /*2520*/  LDCU.64 UR4, c[0x0][0x398] ;  /* 0x00007300ff0477ac */ /* 0x000e220008000a00 */
[----:B------:R-:W2:Y:S01]  /*2530*/  LDC.64 R4, c[0x0][0x388] ;  /* 0x0000e200ff047b82 */ /* 0x000ea20000000a00 */
[----:B0-----:R-:W-:-:S07]  /*2540*/  DADD R2, R2, UR4 ;  /* 0x0000000402027e29 */ /* 0x001fce0008000000 */
[----:B--2---:R-:W-:Y:S01]  /*2550*/  STG.E.64 desc[UR6][R4.64], R2 ;  /* 0x0000000204007986 */ /* 0x004fe2000c101b06 */
[----:B------:R-:W-:Y:S05]  /*2560*/  EXIT ;  /* 0x000000000000794d */ /* 0x000fea0003800000 */
.L_x_29:
[----:B------:R-:W-:-:S00]  /*2570*/  BRA `(.L_x_29) ;  /* 0xfffffffc00fc7947 */ /* 0x000fc0000383ffff */
[----:B------:R-:W-:-:S00]  /*2580*/  NOP ;  /* 0x0000000000007918 */ /* 0x000fc00000000000 */
[----:B------:R-:W-:-:S00]  /*2590*/  NOP ;  /* 0x0000000000007918 */ /* 0x000fc00000000000 */
[----:B------:R-:W-:-:S00]  /*25a0*/  NOP ;  /* 0x0000000000007918 */ /* 0x000fc00000000000 */
[----:B------:R-:W-:-:S00]  /*25b0*/  NOP ;  /* 0x0000000000007918 */ /* 0x000fc00000000000 */
[----:B------:R-:W-:-:S00]  /*25c0*/  NOP ;  /* 0x0000000000007918 */ /* 0x000fc00000000000 */
[----:B------:R-:W-:-:S00]  /*25d0*/  NOP ;  /* 0x0000000000007918 */ /* 0x000fc00000000000 */
[----:B------:R-:W-:-:S00]  /*25e0*/  NOP ;  /* 0x0000000000007918 */ /* 0x000fc00000000000 */
[----:B------:R-:W-:-:S00]  /*25f0*/  NOP ;  /* 0x0000000000007918 */ /* 0x000fc00000000000 */
.L_x_630:


//--------------------- .text._ZN3cub18CUB_300001_SM_10006detail6reduce18DeviceReduceKernelINS2_10policy_hubIdyN4cuda3std3__44plusIdEEE10Policy1000EN6thrust24THRUST_300001_SM_1000_NS10device_ptrIdEEyS9_dNS7_10__identityEEEvT0_PT3_T1_NS0_13GridEvenShareISK_EET2_T4_ --------------------------
	.section	.text._ZN3cub18CUB_300001_SM_10006detail6reduce18DeviceReduceKernelINS2_10policy_hubIdyN4cuda3std3__44plusIdEEE10Policy1000EN6thrust24THRUST_300001_SM_1000_NS10device_ptrIdEEyS9_dNS7_10__identityEEEvT0_PT3_T1_NS0_13GridEvenShareISK_EET2_T4_,"ax",@progbits
	.align	128
        .global         _ZN3cub18CUB_300001_SM_10006detail6reduce18DeviceReduceKernelINS2_10policy_hubIdyN4cuda3std3__44plusIdEEE10Policy1000EN6thrust24THRUST_300001_SM_1000_NS10device_ptrIdEEyS9_dNS7_10__identityEEEvT0_PT3_T1_NS0_13GridEvenShareISK_EET2_T4_
        .type           _ZN3cub18CUB_300001_SM_10006detail6reduce18DeviceReduceKernelINS2_10policy_hubIdyN4cuda3std3__44plusIdEEE10Policy1000EN6thrust24THRUST_300001_SM_1000_NS10device_ptrIdEEyS9_dNS7_10__identityEEEvT0_PT3_T1_NS0_13GridEvenShareISK_EET2_T4_,@function
        .size           _ZN3cub18CUB_300001_SM_10006detail6reduce18DeviceReduceKernelINS2_10policy_hubIdyN4cuda3std3__44plusIdEEE10Policy1000EN6thrust24THRUST_300001_SM_1000_NS10device_ptrIdEEyS9_dNS7_10__identityEEEvT0_PT3_T1_NS0_13GridEvenShareISK_EET2_T4_,(.L_x_631 - _ZN3cub18CUB_300001_SM_10006detail6reduce18DeviceReduceKernelINS2_10policy_hubIdyN4cuda3std3__44plusIdEEE10Policy1000EN6thrust24THRUST_300001_SM_1000_NS10device_ptrIdEEyS9_dNS7_10__identityEEEvT0_PT3_T1_NS0_13GridEvenShareISK_EET2_T4_)
        .other          _ZN3cub18CUB_300001_SM_10006detail6reduce18DeviceReduceKernelINS2_10policy_hubIdyN4cuda3std3__44plusIdEEE10Policy1000EN6thrust24THRUST_300001_SM_1000_NS10device_ptrIdEEyS9_dNS7_10__identityEEEvT0_PT3_T1_NS0_13GridEvenShareISK_EET2_T4_,@"STO_CUDA_ENTRY STV_DEFAULT"
_ZN3cub18CUB_300001_SM_10006detail6reduce18DeviceReduceKernelINS2_10policy_hubIdyN4cuda3std3__44plusIdEEE10Policy1000EN6thrust24THRUST_300001_SM_1000_NS10device_ptrIdEEyS9_dNS7_10__identityEEEvT0_PT3_T1_NS0_13GridEvenShareISK_EET2_T4_:
.text._ZN3cub18CUB_300001_SM_10006detail6reduce18DeviceReduceKernelINS2_10policy_hubIdyN4cuda3std3__44plusIdEEE10Policy1000EN6thrust24THRUST_300001_SM_1000_NS10device_ptrIdEEyS9_dNS7_10__identityEEEvT0_PT3_T1_NS0_13GridEvenShareISK_EET2_T4_:
[----:B------:R-:W-:Y:S08]  /*0000*/  LDC R1, c[0x0][0x37c] ;  /* 0x0000df00ff017b82 */ /* 0x000ff00000000800 */
[----:B------:R-:W0:Y:S01]  /*0010*/  S2UR UR18, SR_CTAID.X ;  /* 0x00000000001279c3 */ /* 0x000e220000002500 */
[----:B------:R-:W1:Y:S01]  /*0020*/  LDCU.64 UR4, c[0x0][0x3b8] ;  /* 0x00007700ff0477ac */ /* 0x000e620008000a00 */
[----:B------:R-:W-:Y:S01]  /*0030*/  BSSY.RECONVERGENT B0, `(.L_x_30) ;  /* 0x0000277000007945 */ /* 0x000fe20003800200 */
[----:B------:R-:W2:Y:S01]  /*0040*/  LDCU UR11, c[0x0][0x3c0] ;  /* 0x00007800ff0b77ac */ /* 0x000ea20008000800 */
[----:B------:R-:W3:Y:S01]  /*0050*/  LDCU.64 UR16, c[0x0][0x358] ;  /* 0x00006b00ff1077ac */ /* 0x000ee20008000a00 */
[----:B-1----:R-:W-:-:S02]  /*0060*/  IMAD.U32 R12, RZ, RZ, UR4 ;  /* 0x00000004ff0c7e24 */ /* 0x002fc4000f8e00ff */
[----:B------:R-:W-:Y:S01]  /*0070*/  IMAD.U32 R3, RZ, RZ, UR5 ;  /* 0x00000005ff037e24 */ /* 0x000fe2000f8e00ff */
[----:B--2---:R-:W-:Y:S02]  /*0080*/  UIMAD UR5, UR11, 0xe00, URZ ;  /* 0x00000e000b0578a4 */ /* 0x004fe4000f8e02ff */
[----:B0-----:R-:W-:Y:S02]  /*0090*/  UIMAD UR9, UR18, 0xe00, URZ ;  /* 0x00000e00120978a4 */ /* 0x001fe4000f8e02ff */
[----:B------:R-:W-:-:S04]  /*00a0*/  USHF.R.S32.HI UR4, URZ, 0x1f, UR5 ;  /* 0x0000001fff047899 */ /* 0x000fc80008011405 */
[----:B------:R-:W-:-:S04]  /*00b0*/  IADD3 R13, P1, PT, R12, -UR9, RZ ;  /* 0x800000090c0d7c10 */ /* 0x000fc8000ff3e0ff */
[----:B------:R-:W-:Y:S02]  /*00c0*/  ISETP.GT.U32.AND P0, PT, R13, 0xdff, PT ;  /* 0x00000dff0d00780c */ /* 0x000fe40003f04070 */
[----:B------:R-:W-:-:S04]  /*00d0*/  IADD3.X R2, PT, PT, R3, -0x1, RZ, P1, !PT ;  /* 0xffffffff03027810 */ /* 0x000fc80000ffe4ff */
[----:B------:R-:W-:-:S13]  /*00e0*/  ISETP.GT.U32.AND.EX P0, PT, R2, RZ, PT, P0 ;  /* 0x000000ff0200720c */ /* 0x000fda0003f04100 */
[----:B---3--:R-:W-:Y:S05]  /*00f0*/  @P0 BRA `(.L_x_31) ;  /* 0x0000001400280947 */ /* 0x008fea0003800000 */
[----:B------:R-:W0:Y:S01]  /*0100*/  S2R R0, SR_TID.X ;  /* 0x0000000000007919 */ /* 0x000e220000002100 */
[----:B------:R-:W-:Y:S01]  /*0110*/  VIADD R3, R12, -UR9 ;  /* 0x800000090c037c36 */ /* 0x000fe20008000000 */
[----:B------:R-:W-:Y:S01]  /*0120*/  BSSY.RECONVERGENT B1, `(.L_x_32) ;  /* 0x000000a000017945 */ /* 0x000fe20003800200 */
[----:B------:R-:W-:-:S03]  /*0130*/  CS2R R8, SRZ ;  /* 0x0000000000087805 */ /* 0x000fc6000001ff00 */
[----:B0-----:R-:W-:Y:S01]  /*0140*/  ISETP.GE.AND P0, PT, R0, R3, PT ;  /* 0x000000030000720c */ /* 0x001fe20003f06270 */
[----:B------:R-:W-:-:S12]  /*0150*/  IMAD.MOV.U32 R2, RZ, RZ, R0 ;  /* 0x000000ffff027224 */ /* 0x000fd800078e0000 */
[----:B------:R-:W-:Y:S05]  /*0160*/  @P0 BRA `(.L_x_33) ;  /* 0x0000000000140947 */ /* 0x000fea0003800000 */
[----:B------:R-:W0:Y:S01]  /*0170*/  LDC.64 R8, c[0x0][0x380] ;  /* 0x0000e000ff087b82 */ /* 0x000e220000000a00 */
[----:B------:R-:W-:-:S04]  /*0180*/  VIADD R5, R0, UR9 ;  /* 0x0000000900057c36 */ /* 0x000fc80008000000 */
[----:B0-----:R-:W-:-:S06]  /*0190*/  IMAD.WIDE.U32 R8, R5, 0x8, R8 ;  /* 0x0000000805087825 */ /* 0x001fcc00078e0008 */
[----:B------:R-:W5:Y:S01]  /*01a0*/  LDG.E.64 R8, desc[UR16][R8.64] ;  /* 0x0000001008087981 */ /* 0x000f62000c1e1b00 */
[----:B------:R-:W-:-:S07]  /*01b0*/  VIADD R2, R0, 0x200 ;  /* 0x0000020000027836 */ /* 0x000fce0000000000 */
.L_x_33:
[----:B------:R-:W-:Y:S05]  /*01c0*/  BSYNC.RECONVERGENT B1 ;  /* 0x0000000000017941 */ /* 0x000fea0003800200 */
.L_x_32:
[----:B------:R-:W-:Y:S01]  /*01d0*/  ISETP.GE.AND P0, PT, R2, R3, PT ;  /* 0x000000030200720c */ /* 0x000fe20003f06270 */
[----:B------:R-:W-:-:S12]  /*01e0*/  BSSY.RECONVERGENT B1, `(.L_x_34) ;  /* 0x0000078000017945 */ /* 0x000fd80003800200 */
[----:B------:R-:W-:Y:S05]  /*01f0*/  @P0 BRA `(.L_x_35) ;  /* 0x0000000400d80947 */ /* 0x000fea0003800000 */
[----:B------:R-:W-:Y:S01]  /*0200*/  LOP3.LUT R5, RZ, R2, RZ, 0x33, !PT ;  /* 0x00000002ff057212 */ /* 0x000fe200078e33ff */
[----:B------:R-:W-:Y:S03]  /*0210*/  BSSY.RECONVERGENT B2, `(.L_x_36) ;  /* 0x0000036000027945 */ /* 0x000fe60003800200 */
[----:B------:R-:W-:-:S04]  /*0220*/  IADD3 R12, PT, PT, R12, -UR9, R5 ;  /* 0x800000090c0c7c10 */ /* 0x000fc8000fffe005 */
[C---:B------:R-:W-:Y:S02]  /*0230*/  ISETP.GE.U32.AND P1, PT, R12.reuse, 0x1e00, PT ;  /* 0x00001e000c00780c */ /* 0x040fe40003f26070 */
[----:B------:R-:W-:-:S04]  /*0240*/  LEA.HI R4, R12, 0x1, RZ, 0x17 ;  /* 0x000000010c047811 */ /* 0x000fc800078fb8ff */
[----:B------:R-:W-:-:S04]  /*0250*/  LOP3.LUT R5, R4, 0xf, RZ, 0xc0, !PT ;  /* 0x0000000f04057812 */ /* 0x000fc800078ec0ff */
[----:B------:R-:W-:-:S03]  /*0260*/  ISETP.NE.AND P0, PT, R5, RZ, PT ;  /* 0x000000ff0500720c */ /* 0x000fc60003f05270 */
[----:B------:R-:W-:Y:S10]  /*0270*/  @!P1 BRA `(.L_x_37) ;  /* 0x0000000000bc9947 */ /* 0x000ff40003800000 */
[----:B------:R-:W0:Y:S01]  /*0280*/  LDCU.64 UR4, c[0x0][0x380] ;  /* 0x00007000ff0477ac */ /* 0x000e220008000a00 */
[----:B------:R-:W-:Y:S01]  /*0290*/  IMAD.WIDE.U32 R6, R2, 0x8, RZ ;  /* 0x0000000802067825 */ /* 0x000fe200078e00ff */
[----:B------:R-:W-:-:S03]  /*02a0*/  LOP3.LUT R26, R4, 0xfffff0, RZ, 0xc0, !PT ;  /* 0x00fffff0041a7812 */ /* 0x000fc600078ec0ff */
[----:B------:R-:W-:Y:S02]  /*02b0*/  IMAD.U32 R11, RZ, RZ, UR18 ;  /* 0x00000012ff0b7e24 */ /* 0x000fe4000f8e00ff */
[----:B------:R-:W-:Y:S02]  /*02c0*/  IMAD.MOV R26, RZ, RZ, -R26 ;  /* 0x000000ffff1a7224 */ /* 0x000fe400078e0a1a */
[----:B------:R-:W-:-:S03]  /*02d0*/  IMAD.WIDE.U32 R6, R11, 0x7000, R6 ;  /* 0x000070000b067825 */ /* 0x000fc600078e0006 */
[----:B0-----:R-:W-:-:S04]  /*02e0*/  IADD3 R6, P1, PT, R6, UR4, RZ ;  /* 0x0000000406067c10 */ /* 0x001fc8000ff3e0ff */
[----:B------:R-:W-:-:S04]  /*02f0*/  IADD3 R6, P2, PT, R6, 0x8000, RZ ;  /* 0x0000800006067810 */ /* 0x000fc80007f5e0ff */
[----:B------:R-:W-:-:S09]  /*0300*/  IADD3.X R7, PT, PT, RZ, UR5, R7, P2, P1 ;  /* 0x00000005ff077c10 */ /* 0x000fd200097e2407 */
.L_x_38:
[----:B------:R-:W2:Y:S04]  /*0310*/  LDG.E.64 R10, desc[UR16][R6.64+-0x8000] ;  /* 0xff800010060a7981 */ /* 0x000ea8000c1e1b00 */
[----:B------:R-:W3:Y:S04]  /*0320*/  LDG.E.64 R12, desc[UR16][R6.64+-0x7000] ;  /* 0xff900010060c7981 */ /* 0x000ee8000c1e1b00 */
[----:B------:R-:W4:Y:S04]  /*0330*/  LDG.E.64 R14, desc[UR16][R6.64+-0x6000] ;  /* 0xffa00010060e7981 */ /* 0x000f28000c1e1b00 */
[----:B------:R-:W4:Y:S04]  /*0340*/  LDG.E.64 R16, desc[UR16][R6.64+-0x5000] ;  /* 0xffb0001006107981 */ /* 0x000f28000c1e1b00 */
[----:B------:R-:W4:Y:S04]  /*0350*/  LDG.E.64 R18, desc[UR16][R6.64+-0x4000] ;  /* 0xffc0001006127981 */ /* 0x000f28000c1e1b00 */
[----:B------:R-:W4:Y:S04]  /*0360*/  LDG.E.64 R20, desc[UR16][R6.64+-0x3000] ;  /* 0xffd0001006147981 */ /* 0x000f28000c1e1b00 */
[----:B------:R-:W4:Y:S04]  /*0370*/  LDG.E.64 R24, desc[UR16][R6.64+-0x2000] ;  /* 0xffe0001006187981 */ /* 0x000f28000c1e1b00 */
[----:B------:R-:W4:Y:S01]  /*0380*/  LDG.E.64 R22, desc[UR16][R6.64+-0x1000] ;  /* 0xfff0001006167981 */ /* 0x000f22000c1e1b00 */
[----:B--2--5:R-:W-:-:S03]  /*0390*/  DADD R10, R10, R8 ;  /* 0x000000000a0a7229 */ /* 0x024fc60000000008 */
[----:B------:R-:W2:Y:S05]  /*03a0*/  LDG.E.64 R8, desc[UR16][R6.64] ;  /* 0x0000001006087981 */ /* 0x000eaa000c1e1b00 */
[----:B---3--:R-:W-:Y:S02]  /*03b0*/  DADD R12, R10, R12 ;  /* 0x000000000a0c7229 */ /* 0x008fe4000000000c */
[----:B------:R-:W3:Y:S06]  /*03c0*/  LDG.E.64 R10, desc[UR16][R6.64+0x1000] ;  /* 0x00100010060a7981 */ /* 0x000eec000c1e1b00 */
[----:B----4-:R-:W-:-:S02]  /*03d0*/  DADD R14, R12, R14 ;  /* 0x000000000c0e7229 */ /* 0x010fc4000000000e */
[----:B------:R-:W4:Y:S06]  /*03e0*/  LDG.E.64 R12, desc[UR16][R6.64+0x2000] ;  /* 0x00200010060c7981 */ /* 0x000f2c000c1e1b00 */
[----:B------:R-:W-:Y:S02]  /*03f0*/  DADD R16, R14, R16 ;  /* 0x000000000e107229 */ /* 0x000fe40000000010 */
[----:B------:R-:W4:Y:S06]  /*0400*/  LDG.E.64 R14, desc[UR16][R6.64+0x3000] ;  /* 0x00300010060e7981 */ /* 0x000f2c000c1e1b00 */
[----:B------:R-:W-:-:S02]  /*0410*/  DADD R18, R16, R18 ;  /* 0x0000000010127229 */ /* 0x000fc40000000012 */
[----:B------:R-:W4:Y:S06]  /*0420*/  LDG.E.64 R16, desc[UR16][R6.64+0x4000] ;  /* 0x0040001006107981 */ /* 0x000f2c000c1e1b00 */
[----:B------:R-:W-:Y:S02]  /*0430*/  DADD R20, R18, R20 ;  /* 0x0000000012147229 */ /* 0x000fe40000000014 */
[----:B------:R-:W4:Y:S06]  /*0440*/  LDG.E.64 R18, desc[UR16][R6.64+0x5000] ;  /* 0x0050001006127981 */ /* 0x000f2c000c1e1b00 */
[----:B------:R-:W-:-:S02]  /*0450*/  DADD R24, R20, R24 ;  /* 0x0000000014187229 */ /* 0x000fc40000000018 */
[----:B------:R-:W4:Y:S06]  /*0460*/  LDG.E.64 R20, desc[UR16][R6.64+0x6000] ;  /* 0x0060001006147981 */ /* 0x000f2c000c1e1b00 */
[----:B------:R-:W-:Y:S02]  /*0470*/  DADD R22, R24, R22 ;  /* 0x0000000018167229 */ /* 0x000fe40000000016 */
[----:B------:R0:W4:Y:S01]  /*0480*/  LDG.E.64 R24, desc[UR16][R6.64+0x7000] ;  /* 0x0070001006187981 */ /* 0x000122000c1e1b00 */
[----:B------:R-:W-:Y:S02]  /*0490*/  VIADD R26, R26, 0x10 ;  /* 0x000000101a1a7836 */ /* 0x000fe40000000000 */
[----:B------:R-:W-:-:S03]  /*04a0*/  VIADD R2, R2, 0x2000 ;  /* 0x0000200002027836 */ /* 0x000fc60000000000 */
[----:B------:R-:W-:Y:S02]  /*04b0*/  ISETP.NE.AND P1, PT, R26, RZ, PT ;  /* 0x000000ff1a00720c */ /* 0x000fe40003f25270 */
[----:B0-----:R-:W-:-:S05]  /*04c0*/  IADD3 R6, P2, PT, R6, 0x10000, RZ ;  /* 0x0001000006067810 */ /* 0x001fca0007f5e0ff */
[----:B------:R-:W-:Y:S01]  /*04d0*/  IMAD.X R7, RZ, RZ, R7, P2 ;  /* 0x000000ffff077224 */ /* 0x000fe200010e0607 */
[----:B--2---:R-:W-:-:S08]  /*04e0*/  DADD R8, R22, R8 ;  /* 0x0000000016087229 */ /* 0x004fd00000000008 */
[----:B---3--:R-:W-:-:S08]  /*04f0*/  DADD R8, R8, R10 ;  /* 0x0000000008087229 */ /* 0x008fd0000000000a */
[----:B----4-:R-:W-:-:S08]  /*0500*/  DADD R8, R8, R12 ;  /* 0x0000000008087229 */ /* 0x010fd0000000000c */
[----:B------:R-:W-:-:S08]  /*0510*/  DADD R8, R8, R14 ;  /* 0x0000000008087229 */ /* 0x000fd0000000000e */
[----:B------:R-:W-:-:S08]  /*0520*/  DADD R8, R8, R16 ;  /* 0x0000000008087229 */ /* 0x000fd00000000010 */
[----:B------:R-:W-:-:S08]  /*0530*/  DADD R8, R8, R18 ;  /* 0x0000000008087229 */ /* 0x000fd00000000012 */
[----:B------:R-:W-:-:S08]  /*0540*/  DADD R8, R8, R20 ;  /* 0x0000000008087229 */ /* 0x000fd00000000014 */
[----:B------:R-:W-:Y:S01]  /*0550*/  DADD R8, R8, R24 ;  /* 0x0000000008087229 */ /* 0x000fe20000000018 */
[----:B------:R-:W-:Y:S10]  /*0560*/  @P1 BRA `(.L_x_38) ;  /* 0xfffffffc00681947 */ /* 0x000ff4000383ffff */
.L_x_37:
[----:B------:R-:W-:Y:S05]  /*0570*/  BSYNC.RECONVERGENT B2 ;  /* 0x0000000000027941 */ /* 0x000fea0003800200 */
.L_x_36:
[----:B------:R-:W-:Y:S05]  /*0580*/  @!P0 BRA `(.L_x_35) ;  /* 0x0000000000f48947 */ /* 0x000fea0003800000 */
[----:B------:R-:W-:Y:S01]  /*0590*/  ISETP.GE.U32.AND P1, PT, R5, 0x8, PT ;  /* 0x000000080500780c */ /* 0x000fe20003f26070 */
[----:B------:R-:W-:Y:S01]  /*05a0*/  BSSY.RECONVERGENT B2, `(.L_x_39) ;  /* 0x000001a000027945 */ /* 0x000fe20003800200 */
[----:B------:R-:W-:-:S04]  /*05b0*/  LOP3.LUT R26, R4, 0x7, RZ, 0xc0, !PT ;  /* 0x00000007041a7812 */ /* 0x000fc800078ec0ff */
[----:B------:R-:W-:-:S07]  /*05c0*/  ISETP.NE.AND P0, PT, R26, RZ, PT ;  /* 0x000000ff1a00720c */ /* 0x000fce0003f05270 */
[----:B------:R-:W-:Y:S06]  /*05d0*/  @!P1 BRA `(.L_x_40) ;  /* 0x0000000000589947 */ /* 0x000fec0003800000 */
[----:B------:R-:W0:Y:S01]  /*05e0*/  LDCU.64 UR4, c[0x0][0x380] ;  /* 0x00007000ff0477ac */ /* 0x000e220008000a00 */
[----:B------:R-:W-:-:S04]  /*05f0*/  IADD3 R5, P1, PT, R2, UR9, RZ ;  /* 0x0000000902057c10 */ /* 0x000fc8000ff3e0ff */
[----:B------:R-:W-:Y:S02]  /*0600*/  LEA.HI.X.SX32 R6, R2, RZ, 0x1, P1 ;  /* 0x000000ff02067211 */ /* 0x000fe400008f0eff */
[----:B0-----:R-:W-:-:S04]  /*0610*/  LEA R24, P1, R5, UR4, 0x3 ;  /* 0x0000000405187c11 */ /* 0x001fc8000f8218ff */
[----:B------:R-:W-:-:S05]  /*0620*/  LEA.HI.X R25, R5, UR5, R6, 0x3, P1 ;  /* 0x0000000505197c11 */ /* 0x000fca00088f1c06 */
        /* <DEDUP_REMOVED lines=17> */
.L_x_40:
[----:B------:R-:W-:Y:S05]  /*0740*/  BSYNC.RECONVERGENT B2 ;  /* 0x0000000000027941 */ /* 0x000fea0003800200 */
.L_x_39:
        /* <DEDUP_REMOVED lines=14> */
[----:B------:R-:W4:Y:S01]  /*0830*/  LDG.E.64 R14, desc[UR16][R4.64+0x3000] ;  /* 0x00300010040e7981 */ /* 0x000f22000c1e1b00 */
[----:B------:R-:W-:Y:S01]  /*0840*/  VIADD R2, R2, 0x800 ;  /* 0x0000080002027836 */ /* 0x000fe20000000000 */
[----:B--2--5:R-:W-:-:S08]  /*0850*/  DADD R6, R8, R6 ;  /* 0x0000000008067229 */ /* 0x024fd00000000006 */
[----:B---3--:R-:W-:-:S08]  /*0860*/  DADD R6, R6, R10 ;  /* 0x0000000006067229 */ /* 0x008fd0000000000a */
[----:B----4-:R-:W-:-:S08]  /*0870*/  DADD R6, R6, R12 ;  /* 0x0000000006067229 */ /* 0x010fd0000000000c */
[----:B------:R-:W-:-:S11]  /*0880*/  DADD R8, R6, R14 ;  /* 0x0000000006087229 */ /* 0x000fd6000000000e */
.L_x_42:
[----:B------:R-:W-:Y:S05]  /*0890*/  BSYNC.RECONVERGENT B2 ;  /* 0x0000000000027941 */ /* 0x000fea0003800200 */
.L_x_41:
[----:B------:R-:W-:Y:S05]  /*08a0*/  @!P0 BRA `(.L_x_35) ;  /* 0x00000000002c8947 */ /* 0x000fea0003800000 */
[----:B------:R-:W0:Y:S01]  /*08b0*/  LDC.64 R4, c[0x0][0x380] ;  /* 0x0000e000ff047b82 */ /* 0x000e220000000a00 */
[----:B------:R-:W-:Y:S02]  /*08c0*/  IMAD.U32 R7, RZ, RZ, UR18 ;  /* 0x00000012ff077e24 */ /* 0x000fe4000f8e00ff */
[----:B------:R-:W-:Y:S02]  /*08d0*/  IMAD.MOV R10, RZ, RZ, -R16 ;  /* 0x000000ffff0a7224 */ /* 0x000fe400078e0a10 */
[----:B0-----:R-:W-:-:S07]  /*08e0*/  IMAD.WIDE.U32 R4, R7, 0x7000, R4 ;  /* 0x0000700007047825 */ /* 0x001fce00078e0004 */
.L_x_43:
[----:B------:R-:W-:-:S06]  /*08f0*/  IMAD.WIDE R6, R2, 0x8, R4 ;  /* 0x0000000802067825 */ /* 0x000fcc00078e0204 */
[----:B------:R-:W2:Y:S01]  /*0900*/  LDG.E.64 R6, desc[UR16][R6.64] ;  /* 0x0000001006067981 */ /* 0x000ea2000c1e1b00 */
[----:B------:R-:W-:Y:S02]  /*0910*/  VIADD R10, R10, 0x1 ;  /* 0x000000010a0a7836 */ /* 0x000fe40000000000 */
[----:B------:R-:W-:-:S03]  /*0920*/  VIADD R2, R2, 0x200 ;  /* 0x0000020002027836 */ /* 0x000fc60000000000 */
[----:B------:R-:W-:Y:S01]  /*0930*/  ISETP.NE.AND P0, PT, R10, RZ, PT ;  /* 0x000000ff0a00720c */ /* 0x000fe20003f05270 */
[----:B--2--5:R-:W-:-:S12]  /*0940*/  DADD R8, R6, R8 ;  /* 0x0000000006087229 */ /* 0x024fd80000000008 */
[----:B------:R-:W-:Y:S05]  /*0950*/  @P0 BRA `(.L_x_43) ;  /* 0xfffffffc00e40947 */ /* 0x000fea000383ffff */
.L_x_35:
[----:B------:R-:W-:Y:S05]  /*0960*/  BSYNC.RECONVERGENT B1 ;  /* 0x0000000000017941 */ /* 0x000fea0003800200 */
.L_x_34:
        /* <DEDUP_REMOVED lines=12> */
[----:B------:R-:W-:-:S03]  /*0a30*/  @!P1 SHF.R.U32.HI R3, RZ, 0x2, R0 ;  /* 0x00000002ff039819 */ /* 0x000fc60000011600 */
[----:B------:R-:W0:Y:S01]  /*0a40*/  SHFL.DOWN PT, R5, R7, 0x2, 0x1f ;  /* 0x08401f0007057f89 */ /* 0x000e2200000e0000 */
[----:B------:R-:W-:Y:S01]  /*0a50*/  @!P1 LOP3.LUT R3, R3, 0xf8, RZ, 0xc0, !PT ;  /* 0x000000f803039812 */ /* 0x000fe200078ec0ff */
        /* <DEDUP_REMOVED lines=14> */
[----:B-1----:R-:W-:-:S05]  /*0b40*/  @!P1 LEA R10, R13, R10, 0x18 ;  /* 0x0000000a0d0a9211 */ /* 0x002fca00078ec0ff */
[----:B------:R-:W-:Y:S01]  /*0b50*/  @!P1 IMAD.IADD R3, R3, 0x1, R10 ;  /* 0x0000000103039824 */ /* 0x000fe200078e020a */
[----:B0-----:R-:W-:-:S10]  /*0b60*/  DADD R4, R4, R8 ;  /* 0x0000000004047229 */ /* 0x001fd40000000008 */
[----:B------:R-:W-:Y:S02]  /*0b70*/  FSEL R6, R8, R4, P0 ;  /* 0x0000000408067208 */ /* 0x000fe40000000000 */
[----:B------:R-:W-:Y:S02]  /*0b80*/  FSEL R7, R9, R5, P0 ;  /* 0x0000000509077208 */ /* 0x000fe40000000000 */
[----:B------:R-:W-:Y:S01]  /*0b90*/  ISETP.NE.AND P0, PT, R0, RZ, PT ;  /* 0x000000ff0000720c */ /* 0x000fe20003f05270 */
[----:B------:R-:W-:Y:S04]  /*0ba0*/  SHFL.DOWN PT, R4, R6, 0x10, 0x1f ;  /* 0x0a001f0006047f89 */ /* 0x000fe800000e0000 */
[----:B------:R-:W0:Y:S02]  /*0bb0*/  SHFL.DOWN PT, R5, R7, 0x10, 0x1f ;  /* 0x0a001f0007057f89 */ /* 0x000e2400000e0000 */
        /* <DEDUP_REMOVED lines=10> */
[----:B--2---:R-:W0:Y:S04]  /*0c60*/  LDS.64 R2, [UR4+0x18] ;  /* 0x00001804ff027984 */ /* 0x004e280008000a00 */
        /* <DEDUP_REMOVED lines=23> */
.L_x_44:
[----:B------:R-:W-:-:S05]  /*0de0*/  LOP3.LUT R2, R0, 0x3e0, RZ, 0xc0, !PT ;  /* 0x000003e000027812 */ /* 0x000fca00078ec0ff */
[----:B------:R-:W-:Y:S01]  /*0df0*/  VIADD R4, R2, 0x20 ;  /* 0x0000002002047836 */ /* 0x000fe20000000000 */
[----:B------:R-:W-:-:S04]  /*0e00*/  LOP3.LUT R2, RZ, R2, RZ, 0x33, !PT ;  /* 0x00000002ff027212 */ /* 0x000fc800078e33ff */
[----:B------:R-:W-:Y:S01]  /*0e10*/  ISETP.GT.AND P0, PT, R4, R3, PT ;  /* 0x000000030400720c */ /* 0x000fe20003f04270 */
[----:B------:R-:W-:-:S05]  /*0e20*/  IMAD.IADD R2, R3, 0x1, R2 ;  /* 0x0000000103027824 */ /* 0x000fca00078e0202 */
[----:B------:R-:W-:Y:S02]  /*0e30*/  SEL R5, R2, 0x1f, P0 ;  /* 0x0000001f02057807 */ /* 0x000fe40000000000 */
[----:B------:R-:W0:Y:S03]  /*0e40*/  S2R R2, SR_LANEID ;  /* 0x0000000000027919 */ /* 0x000e260000000000 */
[----:B-----5:R-:W-:Y:S04]  /*0e50*/  SHFL.DOWN PT, R6, R8, 0x1, R5 ;  /* 0x0820000008067989 */ /* 0x020fe800000e0005 */
[----:B------:R-:W1:Y:S02]  /*0e60*/  SHFL.DOWN PT, R7, R9, 0x1, R5 ;  /* 0x0820000009077989 */ /* 0x000e6400000e0005 */
[----:B-1----:R-:W-:Y:S01]  /*0e70*/  DADD R6, R6, R8 ;  /* 0x0000000006067229 */ /* 0x002fe20000000008 */
[C---:B0-----:R-:W-:Y:S01]  /*0e80*/  ISETP.GE.AND P0, PT, R2.reuse, R5, PT ;  /* 0x000000050200720c */ /* 0x041fe20003f06270 */
[C---:B------:R-:W-:Y:S01]  /*0e90*/  VIADD R4, R2.reuse, 0x2 ;  /* 0x0000000202047836 */ /* 0x040fe20000000000 */
[----:B------:R-:W-:-:S07]  /*0ea0*/  ISETP.NE.AND P1, PT, R2, RZ, PT ;  /* 0x000000ff0200720c */ /* 0x000fce0003f25270 */
[----:B------:R-:W-:Y:S02]  /*0eb0*/  FSEL R10, R6, R8, !P0 ;  /* 0x00000008060a7208 */ /* 0x000fe40004000000 */
[----:B------:R-:W-:Y:S02]  /*0ec0*/  FSEL R11, R7, R9, !P0 ;  /* 0x00000009070b7208 */ /* 0x000fe40004000000 */
[----:B------:R-:W-:Y:S01]  /*0ed0*/  ISETP.GT.AND P0, PT, R4, R5, PT ;  /* 0x000000050400720c */ /* 0x000fe20003f04270 */
[----:B------:R-:W-:Y:S01]  /*0ee0*/  SHFL.DOWN PT, R6, R10, 0x2, R5 ;  /* 0x084000000a067989 */ /* 0x000fe200000e0005 */
[----:B------:R-:W-:-:S03]  /*0ef0*/  VIADD R4, R2, 0x4 ;  /* 0x0000000402047836 */ /* 0x000fc60000000000 */
[----:B------:R-:W0:Y:S02]  /*0f00*/  SHFL.DOWN PT, R7, R11, 0x2, R5 ;  /* 0x084000000b077989 */ /* 0x000e2400000e0005 */
[----:B0-----:R-:W-:-:S10]  /*0f10*/  DADD R6, R6, R10 ;  /* 0x0000000006067229 */ /* 0x001fd4000000000a */
[----:B------:R-:W-:Y:S02]  /*0f20*/  FSEL R12, R10, R6, P0 ;  /* 0x000000060a0c7208 */ /* 0x000fe40000000000 */
[----:B------:R-:W-:Y:S02]  /*0f30*/  FSEL R13, R11, R7, P0 ;  /* 0x000000070b0d7208 */ /* 0x000fe40000000000 */
[----:B------:R-:W-:Y:S01]  /*0f40*/  ISETP.GT.AND P0, PT, R4, R5, PT ;  /* 0x000000050400720c */ /* 0x000fe20003f04270 */
[----:B------:R-:W-:Y:S01]  /*0f50*/  SHFL.DOWN PT, R6, R12, 0x4, R5 ;  /* 0x088000000c067989 */ /* 0x000fe200000e0005 */
[C---:B------:R-:W-:Y:S02]  /*0f60*/  VIADD R4, R2.reuse, 0x8 ;  /* 0x0000000802047836 */ /* 0x040fe40000000000 */
[----:B------:R-:W-:Y:S01]  /*0f70*/  VIADD R2, R2, 0x10 ;  /* 0x0000001002027836 */ /* 0x000fe20000000000 */
[----:B------:R-:W0:Y:S02]  /*0f80*/  SHFL.DOWN PT, R7, R13, 0x4, R5 ;  /* 0x088000000d077989 */ /* 0x000e2400000e0005 */
[----:B0-----:R-:W-:-:S10]  /*0f90*/  DADD R6, R6, R12 ;  /* 0x0000000006067229 */ /* 0x001fd4000000000c */
[----:B------:R-:W-:Y:S02]  /*0fa0*/  FSEL R8, R12, R6, P0 ;  /* 0x000000060c087208 */ /* 0x000fe40000000000 */
[----:B------:R-:W-:Y:S02]  /*0fb0*/  FSEL R9, R13, R7, P0 ;  /* 0x000000070d097208 */ /* 0x000fe40000000000 */
[----:B------:R-:W-:Y:S01]  /*0fc0*/  ISETP.GT.AND P0, PT, R4, R5, PT ;  /* 0x000000050400720c */ /* 0x000fe20003f04270 */
[----:B------:R-:W-:Y:S01]  /*0fd0*/  SHFL.DOWN PT, R6, R8, 0x8, R5 ;  /* 0x0900000008067989 */ /* 0x000fe200000e0005 */
[----:B------:R-:W-:-:S03]  /*0fe0*/  @!P1 SHF.R.U32.HI R4, RZ, 0x2, R0 ;  /* 0x00000002ff049819 */ /* 0x000fc60000011600 */
[----:B------:R-:W0:Y:S01]  /*0ff0*/  SHFL.DOWN PT, R7, R9, 0x8, R5 ;  /* 0x0900000009077989 */ /* 0x000e2200000e0005 */
[----:B------:R-:W-:Y:S01]  /*1000*/  @!P1 LOP3.LUT R4, R4, 0xf8, RZ, 0xc0, !PT ;  /* 0x000000f804049812 */ /* 0x000fe200078ec0ff */
[----:B------:R-:W1:Y:S01]  /*1010*/  @!P1 S2R R13, SR_CgaCtaId ;  /* 0x00000000000d9919 */ /* 0x000e620000008800 */
[----:B0-----:R-:W-:-:S10]  /*1020*/  DADD R6, R6, R8 ;  /* 0x0000000006067229 */ /* 0x001fd40000000008 */
[----:B------:R-:W-:Y:S02]  /*1030*/  FSEL R10, R8, R6, P0 ;  /* 0x00000006080a7208 */ /* 0x000fe40000000000 */
[----:B------:R-:W-:Y:S02]  /*1040*/  FSEL R11, R9, R7, P0 ;  /* 0x00000007090b7208 */ /* 0x000fe40000000000 */
[----:B------:R-:W-:Y:S01]  /*1050*/  @!P1 MOV R8, 0x400 ;  /* 0x0000040000089802 */ /* 0x000fe20000000f00 */
[----:B------:R-:W-:Y:S01]  /*1060*/  SHFL.DOWN PT, R6, R10, 0x10, R5 ;  /* 0x0a0000000a067989 */ /* 0x000fe200000e0005 */
[----:B------:R-:W-:Y:S02]  /*1070*/  ISETP.GT.AND P0, PT, R2, R5, PT ;  /* 0x000000050200720c */ /* 0x000fe40003f04270 */
[----:B-1----:R-:W-:Y:S01]  /*1080*/  @!P1 LEA R13, R13, R8, 0x18 ;  /* 0x000000080d0d9211 */ /* 0x002fe200078ec0ff */
[----:B------:R-:W0:Y:S04]  /*1090*/  SHFL.DOWN PT, R7, R11, 0x10, R5 ;  /* 0x0a0000000b077989 */ /* 0x000e2800000e0005 */
[----:B------:R-:W-:Y:S01]  /*10a0*/  @!P1 IMAD.IADD R13, R4, 0x1, R13 ;  /* 0x00000001040d9824 */ /* 0x000fe200078e020d */
[----:B0-----:R-:W-:-:S10]  /*10b0*/  DADD R6, R6, R10 ;  /* 0x0000000006067229 */ /* 0x001fd4000000000a */
[----:B------:R-:W-:Y:S02]  /*10c0*/  FSEL R8, R10, R6, P0 ;  /* 0x000000060a087208 */ /* 0x000fe40000000000 */
[----:B------:R-:W-:Y:S02]  /*10d0*/  FSEL R9, R11, R7, P0 ;  /* 0x000000070b097208 */ /* 0x000fe40000000000 */
[----:B------:R-:W-:-:S03]  /*10e0*/  ISETP.NE.AND P0, PT, R0, RZ, PT ;  /* 0x000000ff0000720c */ /* 0x000fc60003f05270 */
[----:B------:R1:W-:Y:S01]  /*10f0*/  @!P1 STS.64 [R13+0x10], R8 ;  /* 0x000010080d009388 */ /* 0x0003e20000000a00 */
[----:B------:R-:W-:Y:S09]  /*1100*/  BAR.SYNC.DEFER_BLOCKING 0x0 ;  /* 0x0000000000007b1d */ /* 0x000ff20000010000 */
[----:B------:R-:W-:Y:S05]  /*1110*/  @P0 BRA `(.L_x_45) ;  /* 0x0000001400a00947 */ /* 0x000fea0003800000 */
[----:B------:R-:W0:Y:S01]  /*1120*/  S2UR UR5, SR_CgaCtaId ;  /* 0x00000000000579c3 */ /* 0x000e220000008800 */
[----:B------:R-:W-:Y:S01]  /*1130*/  UMOV UR4, 0x400 ;  /* 0x0000040000047882 */ /* 0x000fe20000000000 */
[----:B------:R-:W-:Y:S01]  /*1140*/  ISETP.GT.AND P1, PT, R3, 0x20, PT ;  /* 0x000000200300780c */ /* 0x000fe20003f24270 */
[----:B0-----:R-:W-:-:S09]  /*1150*/  ULEA UR4, UR5, UR4, 0x18 ;  /* 0x0000000405047291 */ /* 0x001fd2000f8ec0ff */
[----:B------:R-:W0:Y:S04]  /*1160*/  LDS.64 R10, [UR4+0x18] ;  /* 0x00001804ff0a7984 */ /* 0x000e280008000a00 */
[----:B------:R-:W2:Y:S01]  /*1170*/  LDS.128 R4, [UR4+0x20] ;  /* 0x00002004ff047984 */ /* 0x000ea20008000c00 */
[----:B0-----:R-:W-:-:S10]  /*1180*/  DADD R10, R8, R10 ;  /* 0x00000000080a7229 */ /* 0x001fd4000000000a */
[----:B------:R-:W-:Y:S02]  /*1190*/  FSEL R12, R10, R8, P1 ;  /* 0x000000080a0c7208 */ /* 0x000fe40000800000 */
[----:B-1----:R-:W-:Y:S02]  /*11a0*/  FSEL R13, R11, R9, P1 ;  /* 0x000000090b0d7208 */ /* 0x002fe40000800000 */
[----:B------:R-:W0:Y:S01]  /*11b0*/  LDS.128 R8, [UR4+0x30] ;  /* 0x00003004ff087984 */ /* 0x000e220008000c00 */
[----:B------:R-:W-:-:S03]  /*11c0*/  ISETP.GT.AND P1, PT, R3, 0x40, PT ;  /* 0x000000400300780c */ /* 0x000fc60003f24270 */
        /* <DEDUP_REMOVED lines=61> */
.L_x_31:
[----:B------:R-:W0:Y:S01]  /*15a0*/  S2R R0, SR_TID.X ;  /* 0x0000000000007919 */ /* 0x000e220000002100 */
[----:B------:R-:W1:Y:S01]  /*15b0*/  LDC.64 R4, c[0x0][0x380] ;  /* 0x0000e000ff047b82 */ /* 0x000e620000000a00 */
[----:B0-----:R-:W-:-:S04]  /*15c0*/  VIADD R21, R0, UR9 ;  /* 0x0000000900157c36 */ /* 0x001fc80008000000 */
[----:B-1----:R-:W-:-:S05]  /*15d0*/  IMAD.WIDE.U32 R20, R21, 0x8, R4 ;  /* 0x0000000815147825 */ /* 0x002fca00078e0004 */
[----:B------:R-:W2:Y:S04]  /*15e0*/  LDG.E.64 R14, desc[UR16][R20.64] ;  /* 0x00000010140e7981 */ /* 0x000ea8000c1e1b00 */
[----:B------:R-:W2:Y:S04]  /*15f0*/  LDG.E.64 R16, desc[UR16][R20.64+0x1000] ;  /* 0x0010001014107981 */ /* 0x000ea8000c1e1b00 */
[----:B------:R-:W3:Y:S04]  /*1600*/  LDG.E.64 R18, desc[UR16][R20.64+0x2000] ;  /* 0x0020001014127981 */ /* 0x000ee8000c1e1b00 */
[----:B------:R-:W4:Y:S04]  /*1610*/  LDG.E.64 R10, desc[UR16][R20.64+0x3000] ;  /* 0x00300010140a7981 */ /* 0x000f28000c1e1b00 */
[----:B------:R-:W5:Y:S04]  /*1620*/  LDG.E.64 R6, desc[UR16][R20.64+0x4000] ;  /* 0x0040001014067981 */ /* 0x000f68000c1e1b00 */
[----:B------:R-:W5:Y:S04]  /*1630*/  LDG.E.64 R4, desc[UR16][R20.64+0x5000] ;  /* 0x0050001014047981 */ /* 0x000f68000c1e1b00 */
[----:B------:R-:W5:Y:S01]  /*1640*/  LDG.E.64 R8, desc[UR16][R20.64+0x6000] ;  /* 0x0060001014087981 */ /* 0x000f62000c1e1b00 */
[----:B------:R-:W-:-:S04]  /*1650*/  ISETP.GE.U32.AND P0, PT, R13, UR5, PT ;  /* 0x000000050d007c0c */ /* 0x000fc8000bf06070 */
[----:B------:R-:W-:Y:S01]  /*1660*/  ISETP.GE.U32.AND.EX P0, PT, R2, UR4, PT, P0 ;  /* 0x0000000402007c0c */ /* 0x000fe2000bf06100 */
[----:B--2---:R-:W-:-:S08]  /*1670*/  DADD R14, R14, R16 ;  /* 0x000000000e0e7229 */ /* 0x004fd00000000010 */
[----:B---3--:R-:W-:-:S08]  /*1680*/  DADD R14, R18, R14 ;  /* 0x00000000120e7229 */ /* 0x008fd0000000000e */
[----:B----4-:R-:W-:-:S08]  /*1690*/  DADD R10, R10, R14 ;  /* 0x000000000a0a7229 */ /* 0x010fd0000000000e */
[----:B-----5:R-:W-:-:S08]  /*16a0*/  DADD R6, R6, R10 ;  /* 0x0000000006067229 */ /* 0x020fd0000000000a */
[----:B------:R-:W-:-:S08]  /*16b0*/  DADD R4, R4, R6 ;  /* 0x0000000004047229 */ /* 0x000fd00000000006 */
[----:B------:R-:W-:Y:S01]  /*16c0*/  DADD R8, R8, R4 ;  /* 0x0000000008087229 */ /* 0x000fe20000000004 */
[----:B------:R-:W-:Y:S10]  /*16d0*/  @!P0 BRA `(.L_x_46) ;  /* 0x0000000c001c8947 */ /* 0x000ff40003800000 */
[----:B------:R-:W-:Y:S01]  /*16e0*/  UIADD3 UR7, UP0, UPT, UR5, UR9, URZ ;  /* 0x0000000905077290 */ /* 0x000fe2000ff1e0ff */
[----:B------:R-:W-:Y:S01]  /*16f0*/  IADD3 R23, P1, PT, R12, -0xe00, RZ ;  /* 0xfffff2000c177810 */ /* 0x000fe20007f3e0ff */
[----:B------:R-:W0:Y:S01]  /*1700*/  LDCU.64 UR12, c[0x0][0x380] ;  /* 0x00007000ff0c77ac */ /* 0x000e220008000a00 */
[----:B------:R-:W-:Y:S02]  /*1710*/  LOP3.LUT R5, RZ, R0, RZ, 0x33, !PT ;  /* 0x00000000ff057212 */ /* 0x000fe400078e33ff */
[----:B------:R-:W-:Y:S01]  /*1720*/  IADD3.X R22, PT, PT, R3, -0x1, RZ, P1, !PT ;  /* 0xffffffff03167810 */ /* 0x000fe20000ffe4ff */
[----:B------:R-:W-:Y:S01]  /*1730*/  UIADD3.X UR8, UPT, UPT, URZ, UR4, URZ, UP0, !UPT ;  /* 0x00000004ff087290 */ /* 0x000fe200087fe4ff */
[----:B------:R-:W-:Y:S01]  /*1740*/  ISETP.LT.U32.AND P0, PT, R23, UR7, PT ;  /* 0x0000000717007c0c */ /* 0x000fe2000bf01070 */
[----:B------:R-:W-:Y:S01]  /*1750*/  UMOV UR6, UR5 ;  /* 0x0000000500067c82 */ /* 0x000fe20008000000 */
[----:B------:R-:W-:Y:S01]  /*1760*/  IADD3 R7, P2, PT, R0, UR7, RZ ;  /* 0x0000000700077c10 */ /* 0x000fe2000ff5e0ff */
[----:B------:R-:W-:Y:S01]  /*1770*/  UMOV UR4, URZ ;  /* 0x000000ff00047c82 */ /* 0x000fe20008000000 */
[----:B------:R-:W-:Y:S01]  /*1780*/  IADD3 R5, PT, PT, R12, -UR5, R5 ;  /* 0x800000050c057c10 */ /* 0x000fe2000fffe005 */
[----:B------:R-:W-:Y:S01]  /*1790*/  IMAD.U32 R11, RZ, RZ, UR8 ;  /* 0x00000008ff0b7e24 */ /* 0x000fe2000f8e00ff */
[----:B------:R-:W-:Y:S01]  /*17a0*/  UMOV UR10, UR8 ;  /* 0x00000008000a7c82 */ /* 0x000fe20008000000 */
[----:B------:R-:W-:-:S03]  /*17b0*/  IMAD.X R0, RZ, RZ, UR8, P2 ;  /* 0x00000008ff007e24 */ /* 0x000fc600090e06ff */
[----:B------:R-:W-:Y:S02]  /*17c0*/  ISETP.GT.U32.AND.EX P0, PT, R11, R22, PT, P0 ;  /* 0x000000160b00720c */ /* 0x000fe40003f04100 */
[----:B0-----:R-:W-:-:S04]  /*17d0*/  LEA R6, P1, R7, UR12, 0x3 ;  /* 0x0000000c07067c11 */ /* 0x001fc8000f8218ff */
[----:B------:R-:W-:Y:S02]  /*17e0*/  IADD3 R6, P2, PT, R6, 0x8000, RZ ;  /* 0x0000800006067810 */ /* 0x000fe40007f5e0ff */
[----:B------:R-:W-:Y:S01]  /*17f0*/  LEA.HI.X R7, R7, UR13, R0, 0x3, P1 ;  /* 0x0000000d07077c11 */ /* 0x000fe200088f1c00 */
[----:B------:R-:W-:Y:S01]  /*1800*/  VIADD R0, R5, -UR9 ;  /* 0x8000000905007c36 */ /* 0x000fe20008000000 */
[----:B------:R-:W-:-:S03]  /*1810*/  UMOV UR9, UR7 ;  /* 0x0000000700097c82 */ /* 0x000fc60008000000 */
[----:B------:R-:W-:Y:S01]  /*1820*/  IMAD.X R7, RZ, RZ, R7, P2 ;  /* 0x000000ffff077224 */ /* 0x000fe200010e0607 */
[----:B------:R-:W-:Y:S06]  /*1830*/  @P0 BRA `(.L_x_47) ;  /* 0x0000000000b80947 */ /* 0x000fec0003800000 */
[----:B------:R-:W0:Y:S01]  /*1840*/  LDC.64 R2, c[0x0][0x3b8] ;  /* 0x0000ee00ff027b82 */ /* 0x000e220000000a00 */
[----:B------:R-:W1:Y:S01]  /*1850*/  LDCU UR11, c[0x0][0x3c0] ;  /* 0x00007800ff0b77ac */ /* 0x000e620008000800 */
[----:B------:R-:W2:Y:S01]  /*1860*/  LDCU.64 UR12, c[0x0][0x380] ;  /* 0x00007000ff0c77ac */ /* 0x000ea20008000a00 */
[----:B------:R-:W-:Y:S01]  /*1870*/  NOP ;  /* 0x0000000000007918 */ /* 0x000fe20000000000 */
.L_x_48:
[----:B------:R-:W3:Y:S02]  /*1880*/  S2R R4, SR_TID.X ;  /* 0x0000000000047919 */ /* 0x000ee40000002100 */
[----:B---3--:R-:W-:-:S05]  /*1890*/  IADD3 R4, P0, PT, R4, UR7, RZ ;  /* 0x0000000704047c10 */ /* 0x008fca000ff1e0ff */
[----:B------:R-:W-:Y:S01]  /*18a0*/  IMAD.X R5, RZ, RZ, UR8, P0 ;  /* 0x00000008ff057e24 */ /* 0x000fe200080e06ff */
[----:B--2---:R-:W-:-:S04]  /*18b0*/  LEA R24, P0, R4, UR12, 0x3 ;  /* 0x0000000c04187c11 */ /* 0x004fc8000f8018ff */
[----:B------:R-:W-:-:S05]  /*18c0*/  LEA.HI.X R25, R4, UR13, R5, 0x3, P0 ;  /* 0x0000000d04197c11 */ /* 0x000fca00080f1c05 */
[----:B------:R-:W2:Y:S04]  /*18d0*/  LDG.E.64 R12, desc[UR16][R24.64] ;  /* 0x00000010180c7981 */ /* 0x000ea8000c1e1b00 */
[----:B------:R-:W3:Y:S04]  /*18e0*/  LDG.E.64 R14, desc[UR16][R24.64+0x1000] ;  /* 0x00100010180e7981 */ /* 0x000ee8000c1e1b00 */
[----:B------:R-:W4:Y:S04]  /*18f0*/  LDG.E.64 R16, desc[UR16][R24.64+0x2000] ;  /* 0x0020001018107981 */ /* 0x000f28000c1e1b00 */
[----:B------:R-:W5:Y:S04]  /*1900*/  LDG.E.64 R18, desc[UR16][R24.64+0x3000] ;  /* 0x0030001018127981 */ /* 0x000f68000c1e1b00 */
[----:B------:R-:W5:Y:S04]  /*1910*/  LDG.E.64 R20, desc[UR16][R24.64+0x4000] ;  /* 0x0040001018147981 */ /* 0x000f68000c1e1b00 */
[----:B------:R-:W5:Y:S04]  /*1920*/  LDG.E.64 R4, desc[UR16][R24.64+0x5000] ;  /* 0x0050001018047981 */ /* 0x000f68000c1e1b00 */
[----:B------:R-:W5:Y:S01]  /*1930*/  LDG.E.64 R10, desc[UR16][R24.64+0x6000] ;  /* 0x00600010180a7981 */ /* 0x000f62000c1e1b00 */
[----:B-1----:R-:W-:-:S04]  /*1940*/  UIMAD UR14, UR11, 0xe00, URZ ;  /* 0x00000e000b0e78a4 */ /* 0x002fc8000f8e02ff */
[----:B------:R-:W-:Y:S02]  /*1950*/  USHF.R.S32.HI UR15, URZ, 0x1f, UR14 ;  /* 0x0000001fff0f7899 */ /* 0x000fe4000801140e */
[----:B------:R-:W-:-:S04]  /*1960*/  UIADD3 UR5, UP0, UPT, UR14, UR9, URZ ;  /* 0x000000090e057290 */ /* 0x000fc8000ff1e0ff */
[----:B------:R-:W-:Y:S01]  /*1970*/  UIADD3.X UR6, UPT, UPT, UR15, UR10, URZ, UP0, !UPT ;  /* 0x0000000a0f067290 */ /* 0x000fe200087fe4ff */
[----:B--2---:R-:W-:-:S08]  /*1980*/  DADD R12, R12, R8 ;  /* 0x000000000c0c7229 */ /* 0x004fd00000000008 */
[----:B---3--:R-:W-:-:S08]  /*1990*/  DADD R12, R14, R12 ;  /* 0x000000000e0c7229 */ /* 0x008fd0000000000c */
[----:B----4-:R-:W-:-:S08]  /*19a0*/  DADD R12, R16, R12 ;  /* 0x00000000100c7229 */ /* 0x010fd0000000000c */
[----:B-----5:R-:W-:-:S08]  /*19b0*/  DADD R12, R18, R12 ;  /* 0x00000000120c7229 */ /* 0x020fd0000000000c */
[----:B------:R-:W-:Y:S01]  /*19c0*/  DADD R20, R20, R12 ;  /* 0x0000000014147229 */ /* 0x000fe2000000000c */
[----:B0-----:R-:W-:-:S05]  /*19d0*/  IMAD.MOV.U32 R12, RZ, RZ, R2 ;  /* 0x000000ffff0c7224 */ /* 0x001fca00078e0002 */
[----:B------:R-:W-:Y:S02]  /*19e0*/  IADD3 R8, P1, PT, R12, -UR7, RZ ;  /* 0x800000070c087c10 */ /* 0x000fe4000ff3e0ff */
[----:B------:R-:W-:Y:S02]  /*19f0*/  DADD R4, R4, R20 ;  /* 0x0000000004047229 */ /* 0x000fe40000000014 */
[----:B------:R-:W-:Y:S02]  /*1a00*/  ISETP.GE.U32.AND P0, PT, R8, UR14, PT ;  /* 0x0000000e08007c0c */ /* 0x000fe4000bf06070 */
[----:B------:R-:W-:-:S04]  /*1a10*/  IADD3.X R8, PT, PT, R3, ~UR8, RZ, P1, !PT ;  /* 0x8000000803087c10 */ /* 0x000fc80008ffe4ff */
[----:B------:R-:W-:Y:S01]  /*1a20*/  ISETP.GE.U32.AND.EX P0, PT, R8, UR15, PT, P0 ;  /* 0x0000000f08007c0c */ /* 0x000fe2000bf06100 */
[----:B------:R-:W-:-:S12]  /*1a30*/  DADD R8, R10, R4 ;  /* 0x000000000a087229 */ /* 0x000fd80000000004 */
[----:B------:R-:W-:Y:S05]  /*1a40*/  @!P0 BRA `(.L_x_46) ;  /* 0x0000000800408947 */ /* 0x000fea0003800000 */
[----:B------:R-:W-:Y:S02]  /*1a50*/  UIADD3 UR7, UP0, UPT, UR14, UR7, URZ ;  /* 0x000000070e077290 */ /* 0x000fe4000ff1e0ff */
[----:B------:R-:W-:Y:S01]  /*1a60*/  IMAD.U32 R5, RZ, RZ, UR14 ;  /* 0x0000000eff057e24 */ /* 0x000fe2000f8e00ff */
[----:B------:R-:W-:Y:S01]  /*1a70*/  UIADD3 UR4, UPT, UPT, UR4, 0x1, URZ ;  /* 0x0000000104047890 */ /* 0x000fe2000fffe0ff */
[----:B------:R-:W-:Y:S01]  /*1a80*/  VIADD R0, R0, -UR14 ;  /* 0x8000000e00007c36 */ /* 0x000fe20008000000 */
[----:B------:R-:W-:Y:S01]  /*1a90*/  UIADD3.X UR8, UPT, UPT, UR15, UR8, URZ, UP0, !UPT ;  /* 0x000000080f087290 */ /* 0x000fe200087fe4ff */
[----:B------:R-:W-:Y:S01]  /*1aa0*/  IMAD.WIDE R6, R5, 0x8, R6 ;  /* 0x0000000805067825 */ /* 0x000fe200078e0206 */
[----:B------:R-:W-:Y:S01]  /*1ab0*/  ISETP.LT.U32.AND P0, PT, R23, UR7, PT ;  /* 0x0000000717007c0c */ /* 0x000fe2000bf01070 */
[----:B------:R-:W-:Y:S01]  /*1ac0*/  UMOV UR9, UR5 ;  /* 0x0000000500097c82 */ /* 0x000fe20008000000 */
[----:B------:R-:W-:Y:S02]  /*1ad0*/  UMOV UR10, UR6 ;  /* 0x00000006000a7c82 */ /* 0x000fe40008000000 */
[----:B------:R-:W-:-:S05]  /*1ae0*/  IMAD.U32 R11, RZ, RZ, UR8 ;  /* 0x00000008ff0b7e24 */ /* 0x000fca000f8e00ff */
[----:B------:R-:W-:-:S13]  /*1af0*/  ISETP.GT.U32.AND.EX P0, PT, R11, R22, PT, P0 ;  /* 0x000000160b00720c */ /* 0x000fda0003f04100 */
[----:B------:R-:W-:Y:S05]  /*1b00*/  @!P0 BRA `(.L_x_48) ;  /* 0xfffffffc005c8947 */ /* 0x000fea000383ffff */
[----:B------:R-:W-:-:S05]  /*1b10*/  UMOV UR6, UR14 ;  /* 0x0000000e00067c82 */ /* 0x000fca0008000000 */
.L_x_47:
[----:B------:R-:W0:Y:S01]  /*1b20*/  S2R R11, SR_TID.X ;  /* 0x00000000000b7919 */ /* 0x000e220000002100 */
[C---:B------:R-:W-:Y:S01]  /*1b30*/  VIADD R2, R12.reuse, -UR7 ;  /* 0x800000070c027c36 */ /* 0x040fe20008000000 */
[----:B------:R-:W-:Y:S01]  /*1b40*/  ISETP.LE.U32.AND P1, PT, R12, UR7, PT ;  /* 0x000000070c007c0c */ /* 0x000fe2000bf23070 */
[----:B------:R-:W-:Y:S01]  /*1b50*/  IMAD.U32 R4, RZ, RZ, UR8 ;  /* 0x00000008ff047e24 */ /* 0x000fe2000f8e00ff */
[----:B------:R-:W-:Y:S02]  /*1b60*/  BSSY.RECONVERGENT B1, `(.L_x_46) ;  /* 0x000007e000017945 */ /* 0x000fe40003800200 */
[----:B0-----:R-:W-:-:S04]  /*1b70*/  ISETP.GE.AND P0, PT, R11, R2, PT ;  /* 0x000000020b00720c */ /* 0x001fc80003f06270 */
[----:B------:R-:W-:-:S13]  /*1b80*/  ISETP.GE.U32.OR.EX P0, PT, R4, R3, P0, P1 ;  /* 0x000000030400720c */ /* 0x000fda0000706510 */
[----:B------:R-:W-:Y:S05]  /*1b90*/  @P0 BRA `(.L_x_49) ;  /* 0x0000000400e80947 */ /* 0x000fea0003800000 */
[----:B------:R-:W-:Y:S01]  /*1ba0*/  UIMAD UR5, UR18, 0xe00, URZ ;  /* 0x00000e00120578a4 */ /* 0x000fe2000f8e02ff */
[----:B------:R-:W-:Y:S01]  /*1bb0*/  LOP3.LUT R3, RZ, R11, RZ, 0x33, !PT ;  /* 0x0000000bff037212 */ /* 0x000fe200078e33ff */
[----:B------:R-:W-:Y:S01]  /*1bc0*/  UIMAD UR14, UR4, UR11, URZ ;  /* 0x0000000b040e72a4 */ /* 0x000fe2000f8e02ff */
[----:B------:R-:W-:Y:S01]  /*1bd0*/  BSSY.RECONVERGENT B2, `(.L_x_50) ;  /* 0x0000035000027945 */ /* 0x000fe20003800200 */
[----:B------:R-:W-:Y:S01]  /*1be0*/  UIADD3 UR5, UPT, UPT, UR5, UR6, URZ ;  /* 0x0000000605057290 */ /* 0x000fe2000fffe0ff */
[----:B------:R-:W-:-:S03]  /*1bf0*/  IMAD.MOV.U32 R2, RZ, RZ, R11 ;  /* 0x000000ffff027224 */ /* 0x000fc600078e000b */
[----:B------:R-:W-:Y:S02]  /*1c00*/  IMAD.U32 R5, RZ, RZ, UR14 ;  /* 0x0000000eff057e24 */ /* 0x000fe4000f8e00ff */
[----:B------:R-:W-:-:S05]  /*1c10*/  IADD3 R12, PT, PT, R12, -UR5, R3 ;  /* 0x800000050c0c7c10 */ /* 0x000fca000fffe003 */
[----:B------:R-:W-:-:S05]  /*1c20*/  IMAD R12, R5, -0xe00, R12 ;  /* 0xfffff200050c7824 */ /* 0x000fca00078e020c */
[C---:B------:R-:W-:Y:S02]  /*1c30*/  ISETP.GE.U32.AND P1, PT, R12.reuse, 0x1e00, PT ;  /* 0x00001e000c00780c */ /* 0x040fe40003f26070 */
[----:B------:R-:W-:-:S04]  /*1c40*/  LEA.HI R3, R12, 0x1, RZ, 0x17 ;  /* 0x000000010c037811 */ /* 0x000fc800078fb8ff */
[----:B------:R-:W-:-:S04]  /*1c50*/  LOP3.LUT R4, R3, 0xf, RZ, 0xc0, !PT ;  /* 0x0000000f03047812 */ /* 0x000fc800078ec0ff */
[----:B------:R-:W-:-:S03]  /*1c60*/  ISETP.NE.AND P0, PT, R4, RZ, PT ;  /* 0x000000ff0400720c */ /* 0x000fc60003f05270 */
[----:B------:R-:W-:Y:S10]  /*1c70*/  @!P1 BRA `(.L_x_51) ;  /* 0x0000000000a89947 */ /* 0x000ff40003800000 */
[----:B------:R-:W-:-:S04]  /*1c80*/  LEA.HI R2, R0, 0x1, RZ, 0x17 ;  /* 0x0000000100027811 */ /* 0x000fc800078fb8ff */
[----:B------:R-:W-:Y:S01]  /*1c90*/  LOP3.LUT R5, R2, 0xfffff0, RZ, 0xc0, !PT ;  /* 0x00fffff002057812 */ /* 0x000fe200078ec0ff */
[----:B------:R-:W-:-:S04]  /*1ca0*/  IMAD.MOV.U32 R2, RZ, RZ, R11 ;  /* 0x000000ffff027224 */ /* 0x000fc800078e000b */
[----:B------:R-:W-:-:S07]  /*1cb0*/  IMAD.MOV R5, RZ, RZ, -R5 ;  /* 0x000000ffff057224 */ /* 0x000fce00078e0a05 */
.L_x_52:
[----:B------:R-:W2:Y:S04]  /*1cc0*/  LDG.E.64 R20, desc[UR16][R6.64+-0x8000] ;  /* 0xff80001006147981 */ /* 0x000ea8000c1e1b00 */
[----:B------:R-:W3:Y:S04]  /*1cd0*/  LDG.E.64 R18, desc[UR16][R6.64+-0x7000] ;  /* 0xff90001006127981 */ /* 0x000ee8000c1e1b00 */
[----:B------:R-:W4:Y:S04]  /*1ce0*/  LDG.E.64 R16, desc[UR16][R6.64+-0x6000] ;  /* 0xffa0001006107981 */ /* 0x000f28000c1e1b00 */
[----:B------:R-:W5:Y:S04]  /*1cf0*/  LDG.E.64 R14, desc[UR16][R6.64+-0x5000] ;  /* 0xffb00010060e7981 */ /* 0x000f68000c1e1b00 */
[----:B------:R-:W5:Y:S04]  /*1d00*/  LDG.E.64 R12, desc[UR16][R6.64+-0x4000] ;  /* 0xffc00010060c7981 */ /* 0x000f68000c1e1b00 */
[----:B------:R-:W5:Y:S04]  /*1d10*/  LDG.E.64 R10, desc[UR16][R6.64+-0x3000] ;  /* 0xffd00010060a7981 */ /* 0x000f68000c1e1b00 */
[----:B------:R-:W5:Y:S04]  /*1d20*/  LDG.E.64 R24, desc[UR16][R6.64+-0x2000] ;  /* 0xffe0001006187981 */ /* 0x000f68000c1e1b00 */
[----:B------:R-:W5:Y:S01]  /*1d30*/  LDG.E.64 R22, desc[UR16][R6.64+-0x1000] ;  /* 0xfff0001006167981 */ /* 0x000f62000c1e1b00 */
[----:B--2---:R-:W-:-:S03]  /*1d40*/  DADD R20, R20, R8 ;  /* 0x0000000014147229 */ /* 0x004fc60000000008 */
[----:B------:R-:W2:Y:S05]  /*1d50*/  LDG.E.64 R8, desc[UR16][R6.64] ;  /* 0x0000001006087981 */ /* 0x000eaa000c1e1b00 */
[----:B---3--:R-:W-:Y:S02]  /*1d60*/  DADD R18, R20, R18 ;  /* 0x0000000014127229 */ /* 0x008fe40000000012 */
[----:B------:R-:W3:Y:S06]  /*1d70*/  LDG.E.64 R20, desc[UR16][R6.64+0x1000] ;  /* 0x0010001006147981 */ /* 0x000eec000c1e1b00 */
[----:B----4-:R-:W-:-:S02]  /*1d80*/  DADD R16, R18, R16 ;  /* 0x0000000012107229 */ /* 0x010fc40000000010 */
[----:B------:R-:W4:Y:S06]  /*1d90*/  LDG.E.64 R18, desc[UR16][R6.64+0x2000] ;  /* 0x0020001006127981 */ /* 0x000f2c000c1e1b00 */
[----:B-----5:R-:W-:Y:S02]  /*1da0*/  DADD R14, R16, R14 ;  /* 0x00000000100e7229 */ /* 0x020fe4000000000e */
[----:B------:R-:W5:Y:S06]  /*1db0*/  LDG.E.64 R16, desc[UR16][R6.64+0x3000] ;  /* 0x0030001006107981 */ /* 0x000f6c000c1e1b00 */
[----:B------:R-:W-:-:S02]  /*1dc0*/  DADD R12, R14, R12 ;  /* 0x000000000e0c7229 */ /* 0x000fc4000000000c */
[----:B------:R-:W5:Y:S06]  /*1dd0*/  LDG.E.64 R14, desc[UR16][R6.64+0x4000] ;  /* 0x00400010060e7981 */ /* 0x000f6c000c1e1b00 */
[----:B------:R-:W-:Y:S02]  /*1de0*/  DADD R10, R12, R10 ;  /* 0x000000000c0a7229 */ /* 0x000fe4000000000a */
[----:B------:R-:W5:Y:S06]  /*1df0*/  LDG.E.64 R12, desc[UR16][R6.64+0x5000] ;  /* 0x00500010060c7981 */ /* 0x000f6c000c1e1b00 */
[----:B------:R-:W-:-:S02]  /*1e00*/  DADD R24, R10, R24 ;  /* 0x000000000a187229 */ /* 0x000fc40000000018 */
[----:B------:R-:W5:Y:S06]  /*1e10*/  LDG.E.64 R10, desc[UR16][R6.64+0x6000] ;  /* 0x00600010060a7981 */ /* 0x000f6c000c1e1b00 */
[----:B------:R-:W-:Y:S02]  /*1e20*/  DADD R22, R24, R22 ;  /* 0x0000000018167229 */ /* 0x000fe40000000016 */
[----:B------:R0:W5:Y:S01]  /*1e30*/  LDG.E.64 R24, desc[UR16][R6.64+0x7000] ;  /* 0x0070001006187981 */ /* 0x000162000c1e1b00 */
        /* <DEDUP_REMOVED lines=8> */
[----:B-----5:R-:W-:-:S08]  /*1ec0*/  DADD R8, R8, R16 ;  /* 0x0000000008087229 */ /* 0x020fd00000000010 */
[----:B------:R-:W-:-:S08]  /*1ed0*/  DADD R8, R8, R14 ;  /* 0x0000000008087229 */ /* 0x000fd0000000000e */
[----:B------:R-:W-:-:S08]  /*1ee0*/  DADD R8, R8, R12 ;  /* 0x0000000008087229 */ /* 0x000fd0000000000c */
[----:B------:R-:W-:-:S08]  /*1ef0*/  DADD R8, R8, R10 ;  /* 0x0000000008087229 */ /* 0x000fd0000000000a */
[----:B------:R-:W-:Y:S01]  /*1f00*/  DADD R8, R8, R24 ;  /* 0x0000000008087229 */ /* 0x000fe20000000018 */
[----:B------:R-:W-:Y:S10]  /*1f10*/  @P1 BRA `(.L_x_52) ;  /* 0xfffffffc00681947 */ /* 0x000ff4000383ffff */
.L_x_51:
[----:B------:R-:W-:Y:S05]  /*1f20*/  BSYNC.RECONVERGENT B2 ;  /* 0x0000000000027941 */ /* 0x000fea0003800200 */
.L_x_50:
[----:B------:R-:W-:Y:S05]  /*1f30*/  @!P0 BRA `(.L_x_49) ;  /* 0x0000000400008947 */ /* 0x000fea0003800000 */
[----:B------:R-:W-:Y:S01]  /*1f40*/  ISETP.GE.U32.AND P1, PT, R4, 0x8, PT ;  /* 0x000000080400780c */ /* 0x000fe20003f26070 */
[----:B------:R-:W-:Y:S01]  /*1f50*/  BSSY.RECONVERGENT B2, `(.L_x_53) ;  /* 0x0000019000027945 */ /* 0x000fe20003800200 */
[----:B------:R-:W-:-:S04]  /*1f60*/  LOP3.LUT R24, R3, 0x7, RZ, 0xc0, !PT ;  /* 0x0000000703187812 */ /* 0x000fc800078ec0ff */
[----:B------:R-:W-:-:S07]  /*1f70*/  ISETP.NE.AND P0, PT, R24, RZ, PT ;  /* 0x000000ff1800720c */ /* 0x000fce0003f05270 */
[----:B------:R-:W-:Y:S06]  /*1f80*/  @!P1 BRA `(.L_x_54) ;  /* 0x0000000000549947 */ /* 0x000fec0003800000 */
[----:B------:R-:W-:-:S05]  /*1f90*/  IADD3 R4, P1, PT, R2, UR7, RZ ;  /* 0x0000000702047c10 */ /* 0x000fca000ff3e0ff */
[----:B------:R-:W-:Y:S01]  /*1fa0*/  IMAD.X R5, RZ, RZ, UR8, P1 ;  /* 0x00000008ff057e24 */ /* 0x000fe200088e06ff */
[----:B------:R-:W-:-:S04]  /*1fb0*/  LEA R20, P1, R4, UR12, 0x3 ;  /* 0x0000000c04147c11 */ /* 0x000fc8000f8218ff */
[----:B------:R-:W-:-:S05]  /*1fc0*/  LEA.HI.X R21, R4, UR13, R5, 0x3, P1 ;  /* 0x0000000d04157c11 */ /* 0x000fca00088f1c05 */
        /* <DEDUP_REMOVED lines=8> */
[----:B------:R-:W-:Y:S01]  /*2050*/  VIADD R2, R2, 0x1000 ;  /* 0x0000100002027836 */ /* 0x000fe20000000000 */
[----:B--2---:R-:W-:-:S08]  /*2060*/  DADD R22, R8, R22 ;  /* 0x0000000008167229 */ /* 0x004fd00000000016 */
[----:B---3--:R-:W-:-:S08]  /*2070*/  DADD R16, R22, R16 ;  /* 0x0000000016107229 */ /* 0x008fd00000000010 */
[----:B----4-:R-:W-:-:S08]  /*2080*/  DADD R14, R16, R14 ;  /* 0x00000000100e7229 */ /* 0x010fd0000000000e */
[----:B-----5:R-:W-:-:S08]  /*2090*/  DADD R12, R14, R12 ;  /* 0x000000000e0c7229 */ /* 0x020fd0000000000c */
[----:B------:R-:W-:-:S08]  /*20a0*/  DADD R10, R12, R10 ;  /* 0x000000000c0a7229 */ /* 0x000fd0000000000a */
[----:B------:R-:W-:-:S08]  /*20b0*/  DADD R6, R10, R6 ;  /* 0x000000000a067229 */ /* 0x000fd00000000006 */
[----:B------:R-:W-:-:S08]  /*20c0*/  DADD R4, R6, R4 ;  /* 0x0000000006047229 */ /* 0x000fd00000000004 */
[----:B------:R-:W-:-:S11]  /*20d0*/  DADD R8, R4, R18 ;  /* 0x0000000004087229 */ /* 0x000fd60000000012 */
.L_x_54:
[----:B------:R-:W-:Y:S05]  /*20e0*/  BSYNC.RECONVERGENT B2 ;  /* 0x0000000000027941 */ /* 0x000fea0003800200 */
.L_x_53:
[----:B------:R-:W-:Y:S05]  /*20f0*/  @!P0 BRA `(.L_x_49) ;  /* 0x0000000000908947 */ /* 0x000fea0003800000 */
[----:B------:R-:W-:Y:S01]  /*2100*/  ISETP.GE.U32.AND P1, PT, R24, 0x4, PT ;  /* 0x000000041800780c */ /* 0x000fe20003f26070 */
[----:B------:R-:W-:Y:S01]  /*2110*/  BSSY.RECONVERGENT B2, `(.L_x_55) ;  /* 0x0000010000027945 */ /* 0x000fe20003800200 */
[----:B------:R-:W-:-:S11]  /*2120*/  LOP3.LUT P0, RZ, R3, 0x3, RZ, 0xc0, !PT ;  /* 0x0000000303ff7812 */ /* 0x000fd6000780c0ff */
[----:B------:R-:W-:Y:S05]  /*2130*/  @!P1 BRA `(.L_x_56) ;  /* 0x0000000000349947 */ /* 0x000fea0003800000 */
[----:B------:R-:W-:-:S05]  /*2140*/  IADD3 R3, P1, PT, R2, UR7, RZ ;  /* 0x0000000702037c10 */ /* 0x000fca000ff3e0ff */
[----:B------:R-:W-:Y:S01]  /*2150*/  IMAD.X R6, RZ, RZ, UR8, P1 ;  /* 0x00000008ff067e24 */ /* 0x000fe200088e06ff */
[----:B------:R-:W-:-:S04]  /*2160*/  LEA R4, P1, R3, UR12, 0x3 ;  /* 0x0000000c03047c11 */ /* 0x000fc8000f8218ff */
[----:B------:R-:W-:-:S05]  /*2170*/  LEA.HI.X R5, R3, UR13, R6, 0x3, P1 ;  /* 0x0000000d03057c11 */ /* 0x000fca00088f1c06 */
[----:B------:R-:W2:Y:S04]  /*2180*/  LDG.E.64 R6, desc[UR16][R4.64] ;  /* 0x0000001004067981 */ /* 0x000ea8000c1e1b00 */
[----:B------:R-:W3:Y:S04]  /*2190*/  LDG.E.64 R10, desc[UR16][R4.64+0x1000] ;  /* 0x00100010040a7981 */ /* 0x000ee8000c1e1b00 */
[----:B------:R-:W4:Y:S04]  /*21a0*/  LDG.E.64 R12, desc[UR16][R4.64+0x2000] ;  /* 0x00200010040c7981 */ /* 0x000f28000c1e1b00 */
[----:B------:R-:W5:Y:S01]  /*21b0*/  LDG.E.64 R14, desc[UR16][R4.64+0x3000] ;  /* 0x00300010040e7981 */ /* 0x000f62000c1e1b00 */
[----:B------:R-:W-:Y:S01]  /*21c0*/  VIADD R2, R2, 0x800 ;  /* 0x0000080002027836 */ /* 0x000fe20000000000 */
[----:B--2---:R-:W-:-:S08]  /*21d0*/  DADD R6, R8, R6 ;  /* 0x0000000008067229 */ /* 0x004fd00000000006 */
[----:B---3--:R-:W-:-:S08]  /*21e0*/  DADD R6, R6, R10 ;  /* 0x0000000006067229 */ /* 0x008fd0000000000a */
[----:B----4-:R-:W-:-:S08]  /*21f0*/  DADD R6, R6, R12 ;  /* 0x0000000006067229 */ /* 0x010fd0000000000c */
[----:B-----5:R-:W-:-:S11]  /*2200*/  DADD R8, R6, R14 ;  /* 0x0000000006087229 */ /* 0x020fd6000000000e */
.L_x_56:
[----:B------:R-:W-:Y:S05]  /*2210*/  BSYNC.RECONVERGENT B2 ;  /* 0x0000000000027941 */ /* 0x000fea0003800200 */
.L_x_55:
[----:B------:R-:W-:Y:S05]  /*2220*/  @!P0 BRA `(.L_x_49) ;  /* 0x0000000000448947 */ /* 0x000fea0003800000 */
[----:B------:R-:W-:Y:S02]  /*2230*/  LOP3.LUT R0, R0, 0xffff, RZ, 0xc0, !PT ;  /* 0x0000ffff00007812 */ /* 0x000fe400078ec0ff */
[----:B------:R-:W-:Y:S02]  /*2240*/  IADD3 R2, P0, PT, R2, UR9, RZ ;  /* 0x0000000902027c10 */ /* 0x000fe4000ff1e0ff */
[----:B------:R-:W-:Y:S02]  /*2250*/  LEA.HI R0, R0, 0x1, RZ, 0x17 ;  /* 0x0000000100007811 */ /* 0x000fe400078fb8ff */
[----:B------:R-:W-:Y:S01]  /*2260*/  LEA R4, P1, R2, UR12, 0x3 ;  /* 0x0000000c02047c11 */ /* 0x000fe2000f8218ff */
[----:B------:R-:W-:Y:S01]  /*2270*/  IMAD.X R5, RZ, RZ, UR10, P0 ;  /* 0x0000000aff057e24 */ /* 0x000fe200080e06ff */
[----:B------:R-:W-:-:S04]  /*2280*/  LOP3.LUT R0, R0, 0x3, RZ, 0xc0, !PT ;  /* 0x0000000300007812 */ /* 0x000fc800078ec0ff */
[----:B------:R-:W-:Y:S01]  /*2290*/  LEA.HI.X R5, R2, UR13, R5, 0x3, P1 ;  /* 0x0000000d02057c11 */ /* 0x000fe200088f1c05 */
[----:B------:R-:W-:-:S07]  /*22a0*/  IMAD.MOV R0, RZ, RZ, -R0 ;  /* 0x000000ffff007224 */ /* 0x000fce00078e0a00 */
.L_x_57:
[----:B------:R-:W-:Y:S02]  /*22b0*/  IMAD.MOV.U32 R2, RZ, RZ, R4 ;  /* 0x000000ffff027224 */ /* 0x000fe400078e0004 */
[----:B------:R-:W-:-:S06]  /*22c0*/  IMAD.MOV.U32 R3, RZ, RZ, R5 ;  /* 0x000000ffff037224 */ /* 0x000fcc00078e0005 */
[----:B------:R-:W2:Y:S01]  /*22d0*/  LDG.E.64 R2, desc[UR16][R2.64] ;  /* 0x0000001002027981 */ /* 0x000ea2000c1e1b00 */
[----:B------:R-:W-:Y:S01]  /*22e0*/  VIADD R0, R0, 0x1 ;  /* 0x0000000100007836 */ /* 0x000fe20000000000 */
[----:B------:R-:W-:-:S04]  /*22f0*/  IADD3 R4, P1, PT, R4, 0x1000, RZ ;  /* 0x0000100004047810 */ /* 0x000fc80007f3e0ff */
[----:B------:R-:W-:Y:S01]  /*2300*/  ISETP.NE.AND P0, PT, R0, RZ, PT ;  /* 0x000000ff0000720c */ /* 0x000fe20003f05270 */
[----:B------:R-:W-:Y:S01]  /*2310*/  IMAD.X R5, RZ, RZ, R5, P1 ;  /* 0x000000ffff057224 */ /* 0x000fe200008e0605 */
[----:B--2---:R-:W-:-:S11]  /*2320*/  DADD R8, R2, R8 ;  /* 0x0000000002087229 */ /* 0x004fd60000000008 */
[----:B------:R-:W-:Y:S05]  /*2330*/  @P0 BRA `(.L_x_57) ;  /* 0xfffffffc00dc0947 */ /* 0x000fea000383ffff */
.L_x_49:
[----:B------:R-:W-:Y:S05]  /*2340*/  BSYNC.RECONVERGENT B1 ;  /* 0x0000000000017941 */ /* 0x000fea0003800200 */
.L_x_46:
[----:B------:R-:W0:Y:S01]  /*2350*/  S2R R0, SR_LANEID ;  /* 0x0000000000007919 */ /* 0x000e220000000000 */
[----:B------:R-:W-:Y:S04]  /*2360*/  SHFL.DOWN PT, R2, R8, 0x1, 0x1f ;  /* 0x08201f0008027f89 */ /* 0x000fe800000e0000 */
[----:B------:R-:W1:Y:S01]  /*2370*/  SHFL.DOWN PT, R3, R9, 0x1, 0x1f ;  /* 0x08201f0009037f89 */ /* 0x000e6200000e0000 */
[----:B------:R-:W2:Y:S01]  /*2380*/  S2R R11, SR_TID.X ;  /* 0x00000000000b7919 */ /* 0x000ea20000002100 */
        /* <DEDUP_REMOVED lines=20> */
[----:B------:R-:W-:Y:S02]  /*24d0*/  @!P1 MOV R7, 0x400 ;  /* 0x0000040000079802 */ /* 0x000fe40000000f00 */
[----:B--2---:R-:W-:Y:S01]  /*24e0*/  @!P1 SHF.R.U32.HI R6, RZ, 0x2, R11 ;  /* 0x00000002ff069819 */ /* 0x004fe2000001160b */
[----:B------:R-:W0:Y:S01]  /*24f0*/  SHFL.DOWN PT, R3, R9, 0x8, 0x1f ;  /* 0x09001f0009037f89 */ /* 0x000e2200000e0000 */
[----:B-1----:R-:W-:-:S02]  /*2500*/  @!P1 LEA R7, R10, R7, 0x18 ;  /* 0x000000070a079211 */ /* 0x002fc400078ec0ff */
[----:B------:R-:W-:-:S05]  /*2510*/  @!P1 LOP3.LUT R6, R6, 0xf8, RZ, 0xc0, !PT ;  /* 0x000000f806069812 */ /* 0x000fca00078ec0ff */
        /* <DEDUP_REMOVED lines=14> */
[----:B------:R-:W1:Y:S01]  /*2600*/  S2UR UR5, SR_CgaCtaId ;  /* 0x00000000000579c3 */ /* 0x000e620000008800 */
[----:B------:R-:W-:Y:S02]  /*2610*/  UMOV UR4, 0x400 ;  /* 0x0000040000047882 */ /* 0x000fe40000000000 */
[----:B-1----:R-:W-:-:S09]  /*2620*/  ULEA UR4, UR5, UR4, 0x18 ;  /* 0x0000000405047291 */ /* 0x002fd2000f8ec0ff */
[----:B0-----:R-:W0:Y:S04]  /*2630*/  LDS.64 R2, [UR4+0x18] ;  /* 0x00001804ff027984 */ /* 0x001e280008000a00 */
        /* <DEDUP_REMOVED lines=22> */
.L_x_45:
[----:B------:R-:W-:Y:S05]  /*27a0*/  BSYNC.RECONVERGENT B0 ;  /* 0x0000000000007941 */ /* 0x000fea0003800200 */
.L_x_30:
[----:B------:R-:W-:Y:S05]  /*27b0*/  @P0 EXIT ;  /* 0x000000000000094d */ /* 0x000fea0003800000 */
[----:B------:R-:W3:Y:S02]  /*27c0*/  LDCU.64 UR4, c[0x0][0x388] ;  /* 0x00007100ff0477ac */ /* 0x000ee40008000a00 */
[----:B---3--:R-:W-:-:S06]  /*27d0*/  UIMAD.WIDE.U32 UR4, UR18, 0x8, UR4 ;  /* 0x00000008120478a5 */ /* 0x008fcc000f8e0004 */
[----:B0-----:R-:W-:Y:S02]  /*27e0*/  IMAD.U32 R2, RZ, RZ, UR4 ;  /* 0x00000004ff027e24 */ /* 0x001fe4000f8e00ff */
[----:B--2---:R-:W-:-:S05]  /*27f0*/  IMAD.U32 R3, RZ, RZ, UR5 ;  /* 0x00000005ff037e24 */ /* 0x004fca000f8e00ff */
[----:B------:R-:W-:Y:S01]  /*2800*/  STG.E.64 desc[UR16][R2.64], R8 ;  /* 0x0000000802007986 */ /* 0x000fe2000c101b10 */
[----:B------:R-:W-:Y:S05]  /*2810*/  EXIT ;  /* 0x000000000000794d */ /* 0x000fea0003800000 */
.L_x_58:
        /* <DEDUP_REMOVED lines=14> */
.L_x_631:


//--------------------- .text._ZN3cub18CUB_300001_SM_10006detail6reduce28DeviceReduceSingleTileKernelINS2_10policy_hubIdyN4cuda3std3__44plusIdEEE10Policy1000EN6thrust24THRUST_300001_SM_1000_NS10device_ptrIdEEPdyS9_ddNS7_10__identityEEEvT0_T1_T2_T3_T4_T6_ --------------------------
	.section	.text._ZN3cub18CUB_300001_SM_10006detail6reduce28DeviceReduceSingleTileKernelINS2_10policy_hubIdyN4cuda3std3__44plusIdEEE10Policy1000EN6thrust24THRUST_300001_SM_1000_NS10device_ptrIdEEPdyS9_ddNS7_10__identityEEEvT0_T1_T2_T3_T4_T6_,"ax",@progbits
	.align	128
        .global         _ZN3cub18CUB_300001_SM_10006detail6reduce28DeviceReduceSingleTileKernelINS2_10policy_hubIdyN4cuda3std3__44plusIdEEE10Policy1000EN6thrust24THRUST_300001_SM_1000_NS10device_ptrIdEEPdyS9_ddNS7_10__identityEEEvT0_T1_T2_T3_T4_T6_
        .type           _ZN3cub18CUB_300001_SM_10006detail6reduce28DeviceReduceSingleTileKernelINS2_10policy_hubIdyN4cuda3std3__44plusIdEEE10Policy1000EN6thrust24THRUST_300001_SM_1000_NS10device_ptrIdEEPdyS9_ddNS7_10__identityEEEvT0_T1_T2_T3_T4_T6_,@function
        .size           _ZN3cub18CUB_300001_SM_10006detail6reduce28DeviceReduceSingleTileKernelINS2_10policy_hubIdyN4cuda3std3__44plusIdEEE10Policy1000EN6thrust24THRUST_300001_SM_1000_NS10device_ptrIdEEPdyS9_ddNS7_10__identityEEEvT0_T1_T2_T3_T4_T6_,(.L_x_632 - _ZN3cub18CUB_300001_SM_10006detail6reduce28DeviceReduceSingleTileKernelINS2_10policy_hubIdyN4cuda3std3__44plusIdEEE10Policy1000EN6thrust24THRUST_300001_SM_1000_NS10device_ptrIdEEPdyS9_ddNS7_10__identityEEEvT0_T1_T2_T3_T4_T6_)
        .other          _ZN3cub18CUB_300001_SM_10006detail6reduce28DeviceReduceSingleTileKernelINS2_10policy_hubIdyN4cuda3std3__44plusIdEEE10Policy1000EN6thrust24THRUST_300001_SM_1000_NS10device_ptrIdEEPdyS9_ddNS7_10__identityEEEvT0_T1_T2_T3_T4_T6_,@"STO_CUDA_ENTRY STV_DEFAULT"
_ZN3cub18CUB_300001_SM_10006detail6reduce28DeviceReduceSingleTileKernelINS2_10policy_hubIdyN4cuda3std3__44plusIdEEE10Policy1000EN6thrust24THRUST_300001_SM_1000_NS10device_ptrIdEEPdyS9_ddNS7_10__identityEEEvT0_T1_T2_T3_T4_T6_:
.text._ZN3cub18CUB_300001_SM_10006detail6reduce28DeviceReduceSingleTileKernelINS2_10policy_hubIdyN4cuda3std3__44plusIdEEE10Policy1000EN6thrust24THRUST_300001_SM_1000_NS10device_ptrIdEEPdyS9_ddNS7_10__identityEEEvT0_T1_T2_T3_T4_T6_:
[----:B------:R-:W-:Y:S01]  /*0000*/  LDC R1, c[0x0][0x37c] ;  /* 0x0000df00ff017b82 */ /* 0x000fe20000000800 */
[----:B------:R-:W0:Y:S01]  /*0010*/  LDCU.64 UR4, c[0x0][0x390] ;  /* 0x00007200ff0477ac */ /* 0x000e220008000a00 */
[----:B------:R-:W1:Y:S01]  /*0020*/  LDCU.64 UR6, c[0x0][0x358] ;  /* 0x00006b00ff0677ac */ /* 0x000e620008000a00 */
[----:B0-----:R-:W-:Y:S02]  /*0030*/  IMAD.U32 R8, RZ, RZ, UR4 ;  /* 0x00000004ff087e24 */ /* 0x001fe4000f8e00ff */
[----:B------:R-:W-:-:S03]  /*0040*/  IMAD.U32 R9, RZ, RZ, UR5 ;  /* 0x00000005ff097e24 */ /* 0x000fc6000f8e00ff */
[----:B------:R-:W-:-:S04]  /*0050*/  ISETP.NE.U32.AND P0, PT, R8, RZ, PT ;  /* 0x000000ff0800720c */ /* 0x000fc80003f05070 */
[----:B------:R-:W-:-:S13]  /*0060*/  ISETP.NE.AND.EX P0, PT, R9, RZ, PT, P0 ;  /* 0x000000ff0900720c */ /* 0x000fda0003f05300 */
        /* <DEDUP_REMOVED lines=8> */
.L_x_59:
[----:B------:R-:W-:Y:S01]  /*00f0*/  ISETP.GT.U32.AND P0, PT, R8, 0xdff, PT ;  /* 0x00000dff0800780c */ /* 0x000fe20003f04070 */
[----:B------:R-:W-:Y:S03]  /*0100*/  BSSY.RECONVERGENT B0, `(.L_x_60) ;  /* 0x000024d000007945 */ /* 0x000fe60003800200 */
[----:B------:R-:W-:-:S13]  /*0110*/  ISETP.GT.U32.AND.EX P0, PT, R9, RZ, PT, P0 ;  /* 0x000000ff0900720c */ /* 0x000fda0003f04100 */
[----:B------:R-:W-:Y:S05]  /*0120*/  @P0 BRA `(.L_x_61) ;  /* 0x0000001400340947 */ /* 0x000fea0003800000 */
[----:B------:R-:W0:Y:S01]  /*0130*/  S2R R0, SR_TID.X ;  /* 0x0000000000007919 */ /* 0x000e220000002100 */
[----:B------:R-:W-:Y:S01]  /*0140*/  BSSY.RECONVERGENT B1, `(.L_x_62) ;  /* 0x0000009000017945 */ /* 0x000fe20003800200 */
[----:B------:R-:W-:Y:S02]  /*0150*/  CS2R R4, SRZ ;  /* 0x0000000000047805 */ /* 0x000fe4000001ff00 */
[----:B0-----:R-:W-:Y:S01]  /*0160*/  ISETP.GE.U32.AND P0, PT, R0, R8, PT ;  /* 0x000000080000720c */ /* 0x001fe20003f06070 */
[----:B------:R-:W-:-:S12]  /*0170*/  IMAD.MOV.U32 R2, RZ, RZ, R0 ;  /* 0x000000ffff027224 */ /* 0x000fd800078e0000 */
[----:B------:R-:W-:Y:S05]  /*0180*/  @P0 BRA `(.L_x_63) ;  /* 0x0000000000100947 */ /* 0x000fea0003800000 */
[----:B------:R-:W0:Y:S02]  /*0190*/  LDC.64 R4, c[0x0][0x380] ;  /* 0x0000e000ff047b82 */ /* 0x000e240000000a00 */
[----:B0-----:R-:W-:-:S06]  /*01a0*/  IMAD.WIDE.U32 R4, R0, 0x8, R4 ;  /* 0x0000000800047825 */ /* 0x001fcc00078e0004 */
[----:B------:R-:W5:Y:S01]  /*01b0*/  LDG.E.64 R4, desc[UR6][R4.64] ;  /* 0x0000000604047981 */ /* 0x000f62000c1e1b00 */
[----:B------:R-:W-:-:S07]  /*01c0*/  VIADD R2, R0, 0x200 ;  /* 0x0000020000027836 */ /* 0x000fce0000000000 */
.L_x_63:
[----:B------:R-:W-:Y:S05]  /*01d0*/  BSYNC.RECONVERGENT B1 ;  /* 0x0000000000017941 */ /* 0x000fea0003800200 */
.L_x_62:
[----:B------:R-:W-:Y:S01]  /*01e0*/  ISETP.GE.U32.AND P0, PT, R2, R8, PT ;  /* 0x000000080200720c */ /* 0x000fe20003f06070 */
[----:B------:R-:W-:-:S12]  /*01f0*/  BSSY.RECONVERGENT B1, `(.L_x_64) ;  /* 0x000006d000017945 */ /* 0x000fd80003800200 */
[----:B------:R-:W-:Y:S05]  /*0200*/  @P0 BRA `(.L_x_65) ;  /* 0x0000000400ac0947 */ /* 0x000fea0003800000 */
[----:B------:R-:W-:Y:S01]  /*0210*/  LOP3.LUT R3, RZ, R2, RZ, 0x33, !PT ;  /* 0x00000002ff037212 */ /* 0x000fe200078e33ff */
[----:B------:R-:W-:Y:S04]  /*0220*/  BSSY.RECONVERGENT B2, `(.L_x_66) ;  /* 0x0000033000027945 */ /* 0x000fe80003800200 */
[----:B------:R-:W-:-:S05]  /*0230*/  IMAD.IADD R6, R3, 0x1, R8 ;  /* 0x0000000103067824 */ /* 0x000fca00078e0208 */
[C---:B------:R-:W-:Y:S02]  /*0240*/  ISETP.GE.U32.AND P1, PT, R6.reuse, 0x1e00, PT ;  /* 0x00001e000600780c */ /* 0x040fe40003f26070 */
[----:B------:R-:W-:-:S04]  /*0250*/  LEA.HI R3, R6, 0x1, RZ, 0x17 ;  /* 0x0000000106037811 */ /* 0x000fc800078fb8ff */
[----:B------:R-:W-:-:S04]  /*0260*/  LOP3.LUT R43, R3, 0xf, RZ, 0xc0, !PT ;  /* 0x0000000f032b7812 */ /* 0x000fc800078ec0ff */
[----:B------:R-:W-:-:S03]  /*0270*/  ISETP.NE.AND P0, PT, R43, RZ, PT ;  /* 0x000000ff2b00720c */ /* 0x000fc60003f05270 */
[----:B------:R-:W-:Y:S10]  /*0280*/  @!P1 BRA `(.L_x_67) ;  /* 0x0000000000b09947 */ /* 0x000ff40003800000 */
[----:B------:R-:W0:Y:S01]  /*0290*/  LDC.64 R6, c[0x0][0x380] ;  /* 0x0000e000ff067b82 */ /* 0x000e220000000a00 */
[----:B------:R-:W-:-:S05]  /*02a0*/  LOP3.LUT R42, R3, 0xfffff0, RZ, 0xc0, !PT ;  /* 0x00fffff0032a7812 */ /* 0x000fca00078ec0ff */
[----:B------:R-:W-:Y:S02]  /*02b0*/  IMAD.MOV R42, RZ, RZ, -R42 ;  /* 0x000000ffff2a7224 */ /* 0x000fe400078e0a2a */
[----:B0-----:R-:W-:-:S03]  /*02c0*/  IMAD.WIDE.U32 R6, R2, 0x8, R6 ;  /* 0x0000000802067825 */ /* 0x001fc600078e0006 */
[----:B------:R-:W-:-:S05]  /*02d0*/  IADD3 R6, P1, PT, R6, 0x8000, RZ ;  /* 0x0000800006067810 */ /* 0x000fca0007f3e0ff */
[----:B------:R-:W-:-:S08]  /*02e0*/  IMAD.X R7, RZ, RZ, R7, P1 ;  /* 0x000000ffff077224 */ /* 0x000fd000008e0607 */
.L_x_68:
[----:B------:R-:W2:Y:S04]  /*02f0*/  LDG.E.64 R10, desc[UR6][R6.64+-0x8000] ;  /* 0xff800006060a7981 */ /* 0x000ea8000c1e1b00 */
[----:B------:R-:W3:Y:S04]  /*0300*/  LDG.E.64 R12, desc[UR6][R6.64+-0x7000] ;  /* 0xff900006060c7981 */ /* 0x000ee8000c1e1b00 */
[----:B------:R-:W4:Y:S04]  /*0310*/  LDG.E.64 R14, desc[UR6][R6.64+-0x6000] ;  /* 0xffa00006060e7981 */ /* 0x000f28000c1e1b00 */
        /* <DEDUP_REMOVED lines=12> */
[----:B------:R0:W4:Y:S01]  /*03e0*/  LDG.E.64 R40, desc[UR6][R6.64+0x7000] ;  /* 0x0070000606287981 */ /* 0x000122000c1e1b00 */
[----:B------:R-:W-:-:S02]  /*03f0*/  VIADD R42, R42, 0x10 ;  /* 0x000000102a2a7836 */ /* 0x000fc40000000000 */
[----:B------:R-:W-:-:S03]  /*0400*/  VIADD R2, R2, 0x2000 ;  /* 0x0000200002027836 */ /* 0x000fc60000000000 */
[----:B------:R-:W-:Y:S02]  /*0410*/  ISETP.NE.AND P1, PT, R42, RZ, PT ;  /* 0x000000ff2a00720c */ /* 0x000fe40003f25270 */
[----:B0-----:R-:W-:-:S05]  /*0420*/  IADD3 R6, P2, PT, R6, 0x10000, RZ ;  /* 0x0001000006067810 */ /* 0x001fca0007f5e0ff */
[----:B------:R-:W-:Y:S01]  /*0430*/  IMAD.X R7, RZ, RZ, R7, P2 ;  /* 0x000000ffff077224 */ /* 0x000fe200010e0607 */
        /* <DEDUP_REMOVED lines=16> */
[----:B------:R-:W-:Y:S10]  /*0540*/  @P1 BRA `(.L_x_68) ;  /* 0xfffffffc00681947 */ /* 0x000ff4000383ffff */
.L_x_67:
[----:B------:R-:W-:Y:S05]  /*0550*/  BSYNC.RECONVERGENT B2 ;  /* 0x0000000000027941 */ /* 0x000fea0003800200 */
.L_x_66:
[----:B------:R-:W-:Y:S05]  /*0560*/  @!P0 BRA `(.L_x_65) ;  /* 0x0000000000d48947 */ /* 0x000fea0003800000 */
[----:B------:R-:W-:Y:S01]  /*0570*/  ISETP.GE.U32.AND P0, PT, R43, 0x8, PT ;  /* 0x000000082b00780c */ /* 0x000fe20003f06070 */
[----:B------:R-:W-:Y:S01]  /*0580*/  BSSY.RECONVERGENT B2, `(.L_x_69) ;  /* 0x0000017000027945 */ /* 0x000fe20003800200 */
[----:B------:R-:W-:-:S04]  /*0590*/  LOP3.LUT R26, R3, 0x7, RZ, 0xc0, !PT ;  /* 0x00000007031a7812 */ /* 0x000fc800078ec0ff */
[----:B------:R-:W-:-:S07]  /*05a0*/  ISETP.NE.AND P1, PT, R26, RZ, PT ;  /* 0x000000ff1a00720c */ /* 0x000fce0003f25270 */
[----:B------:R-:W-:Y:S06]  /*05b0*/  @!P0 BRA `(.L_x_70) ;  /* 0x00000000004c8947 */ /* 0x000fec0003800000 */
[----:B------:R-:W0:Y:S02]  /*05c0*/  LDC.64 R6, c[0x0][0x380] ;  /* 0x0000e000ff067b82 */ /* 0x000e240000000a00 */
[----:B0-----:R-:W-:-:S05]  /*05d0*/  IMAD.WIDE R6, R2, 0x8, R6 ;  /* 0x0000000802067825 */ /* 0x001fca00078e0206 */
        /* <DEDUP_REMOVED lines=17> */
.L_x_70:
[----:B------:R-:W-:Y:S05]  /*06f0*/  BSYNC.RECONVERGENT B2 ;  /* 0x0000000000027941 */ /* 0x000fea0003800200 */
.L_x_69:
        /* <DEDUP_REMOVED lines=17> */
.L_x_72:
[----:B------:R-:W-:Y:S05]  /*0810*/  BSYNC.RECONVERGENT B2 ;  /* 0x0000000000027941 */ /* 0x000fea0003800200 */
.L_x_71:
[----:B------:R-:W-:Y:S05]  /*0820*/  @!P1 BRA `(.L_x_65) ;  /* 0x0000000000249947 */ /* 0x000fea0003800000 */
[----:B------:R-:W0:Y:S01]  /*0830*/  LDC.64 R10, c[0x0][0x380] ;  /* 0x0000e000ff0a7b82 */ /* 0x000e220000000a00 */
[----:B------:R-:W-:-:S07]  /*0840*/  IMAD.MOV R3, RZ, RZ, -R3 ;  /* 0x000000ffff037224 */ /* 0x000fce00078e0a03 */
.L_x_73:
[----:B0-----:R-:W-:-:S06]  /*0850*/  IMAD.WIDE R6, R2, 0x8, R10 ;  /* 0x0000000802067825 */ /* 0x001fcc00078e020a */
[----:B------:R-:W2:Y:S01]  /*0860*/  LDG.E.64 R6, desc[UR6][R6.64] ;  /* 0x0000000606067981 */ /* 0x000ea2000c1e1b00 */
[----:B------:R-:W-:Y:S02]  /*0870*/  VIADD R3, R3, 0x1 ;  /* 0x0000000103037836 */ /* 0x000fe40000000000 */
[----:B------:R-:W-:-:S03]  /*0880*/  VIADD R2, R2, 0x200 ;  /* 0x0000020002027836 */ /* 0x000fc60000000000 */
[----:B------:R-:W-:Y:S01]  /*0890*/  ISETP.NE.AND P0, PT, R3, RZ, PT ;  /* 0x000000ff0300720c */ /* 0x000fe20003f05270 */
[----:B--2--5:R-:W-:-:S12]  /*08a0*/  DADD R4, R6, R4 ;  /* 0x0000000006047229 */ /* 0x024fd80000000004 */
[----:B------:R-:W-:Y:S05]  /*08b0*/  @P0 BRA `(.L_x_73) ;  /* 0xfffffffc00e40947 */ /* 0x000fea000383ffff */
.L_x_65:
[----:B------:R-:W-:Y:S05]  /*08c0*/  BSYNC.RECONVERGENT B1 ;  /* 0x0000000000017941 */ /* 0x000fea0003800200 */
.L_x_64:
[----:B------:R-:W-:-:S04]  /*08d0*/  ISETP.GE.U32.AND P0, PT, R8, 0x200, PT ;  /* 0x000002000800780c */ /* 0x000fc80003f06070 */
[----:B------:R-:W-:-:S13]  /*08e0*/  ISETP.GE.U32.AND.EX P0, PT, R9, RZ, PT, P0 ;  /* 0x000000ff0900720c */ /* 0x000fda0003f06100 */
        /* <DEDUP_REMOVED lines=32> */
[----:B------:R-:W-:Y:S02]  /*0af0*/  ISETP.GT.AND P0, PT, R10, 0xf, PT ;  /* 0x0000000f0a00780c */ /* 0x000fe40003f04270 */
[----:B------:R-:W-:Y:S01]  /*0b00*/  @!P1 LOP3.LUT R8, R4, 0xf8, RZ, 0xc0, !PT ;  /* 0x000000f804089812 */ /* 0x000fe200078ec0ff */
[----:B------:R-:W0:Y:S04]  /*0b10*/  SHFL.DOWN PT, R3, R7, 0x10, 0x1f ;  /* 0x0a001f0007037f89 */ /* 0x000e2800000e0000 */
[----:B------:R-:W-:Y:S01]  /*0b20*/  @!P1 IMAD.IADD R9, R8, 0x1, R9 ;  /* 0x0000000108099824 */ /* 0x000fe200078e0209 */
[----:B0-----:R-:W-:-:S07]  /*0b30*/  DADD R4, R2, R6 ;  /* 0x0000000002047229 */ /* 0x001fce0000000006 */
[----:B------:R0:W-:Y:S01]  /*0b40*/  @!P1 STS.64 [R9+0x10], R4 ;  /* 0x0000100409009388 */ /* 0x0001e20000000a00 */
[----:B------:R-:W-:Y:S01]  /*0b50*/  BAR.SYNC.DEFER_BLOCKING 0x0 ;  /* 0x0000000000007b1d */ /* 0x000fe20000010000 */
[----:B------:R-:W-:Y:S02]  /*0b60*/  ISETP.NE.AND P1, PT, R0, RZ, PT ;  /* 0x000000ff0000720c */ /* 0x000fe40003f25270 */
[----:B------:R-:W-:Y:S02]  /*0b70*/  FSEL R2, R6, R4, P0 ;  /* 0x0000000406027208 */ /* 0x000fe40000000000 */
[----:B------:R-:W-:-:S09]  /*0b80*/  FSEL R3, R7, R5, P0 ;  /* 0x0000000507037208 */ /* 0x000fd20000000000 */
[----:B0-----:R-:W-:Y:S05]  /*0b90*/  @P1 BRA `(.L_x_75) ;  /* 0x00000018008c1947 */ /* 0x001fea0003800000 */
        /* <DEDUP_REMOVED lines=27> */
.L_x_74:
[----:B------:R-:W-:Y:S01]  /*0d50*/  LOP3.LUT R2, R0, 0x3e0, RZ, 0xc0, !PT ;  /* 0x000003e000027812 */ /* 0x000fe200078ec0ff */
[----:B------:R-:W0:Y:S03]  /*0d60*/  S2R R12, SR_LANEID ;  /* 0x00000000000c7919 */ /* 0x000e260000000000 */
[----:B------:R-:W-:Y:S01]  /*0d70*/  LOP3.LUT R7, RZ, R2, RZ, 0x33, !PT ;  /* 0x00000002ff077212 */ /* 0x000fe200078e33ff */
[----:B------:R-:W-:-:S04]  /*0d80*/  VIADD R3, R2, 0x20 ;  /* 0x0000002002037836 */ /* 0x000fc80000000000 */
[----:B------:R-:W-:Y:S01]  /*0d90*/  IMAD.IADD R7, R7, 0x1, R8 ;  /* 0x0000000107077824 */ /* 0x000fe200078e0208 */
[----:B------:R-:W-:-:S04]  /*0da0*/  ISETP.GT.U32.AND P0, PT, R3, R8, PT ;  /* 0x000000080300720c */ /* 0x000fc80003f04070 */
[----:B------:R-:W-:-:S05]  /*0db0*/  SEL R13, R7, 0x1f, P0 ;  /* 0x0000001f070d7807 */ /* 0x000fca0000000000 */
[----:B-----5:R-:W-:Y:S04]  /*0dc0*/  SHFL.DOWN PT, R2, R4, 0x1, R13 ;  /* 0x0820000004027989 */ /* 0x020fe800000e000d */
[----:B------:R-:W1:Y:S01]  /*0dd0*/  SHFL.DOWN PT, R3, R5, 0x1, R13 ;  /* 0x0820000005037989 */ /* 0x000e6200000e000d */
[C---:B0-----:R-:W-:Y:S01]  /*0de0*/  ISETP.GE.AND P0, PT, R12.reuse, R13, PT ;  /* 0x0000000d0c00720c */ /* 0x041fe20003f06270 */
[C---:B------:R-:W-:Y:S01]  /*0df0*/  VIADD R10, R12.reuse, 0x2 ;  /* 0x000000020c0a7836 */ /* 0x040fe20000000000 */
[----:B------:R-:W-:Y:S01]  /*0e00*/  ISETP.NE.AND P1, PT, R12, RZ, PT ;  /* 0x000000ff0c00720c */ /* 0x000fe20003f25270 */
[----:B-1----:R-:W-:-:S10]  /*0e10*/  DADD R2, R2, R4 ;  /* 0x0000000002027229 */ /* 0x002fd40000000004 */
[----:B------:R-:W-:Y:S01]  /*0e20*/  FSEL R6, R2, R4, !P0 ;  /* 0x0000000402067208 */ /* 0x000fe20004000000 */
[----:B------:R-:W-:Y:S01]  /*0e30*/  VIADD R4, R12, 0x4 ;  /* 0x000000040c047836 */ /* 0x000fe20000000000 */
[----:B------:R-:W-:Y:S02]  /*0e40*/  FSEL R7, R3, R5, !P0 ;  /* 0x0000000503077208 */ /* 0x000fe40004000000 */
[----:B------:R-:W-:Y:S01]  /*0e50*/  ISETP.GT.AND P0, PT, R10, R13, PT ;  /* 0x0000000d0a00720c */ /* 0x000fe20003f04270 */
[----:B------:R-:W-:Y:S04]  /*0e60*/  SHFL.DOWN PT, R2, R6, 0x2, R13 ;  /* 0x0840000006027989 */ /* 0x000fe800000e000d */
[----:B------:R-:W0:Y:S02]  /*0e70*/  SHFL.DOWN PT, R3, R7, 0x2, R13 ;  /* 0x0840000007037989 */ /* 0x000e2400000e000d */
[----:B0-----:R-:W-:-:S10]  /*0e80*/  DADD R2, R2, R6 ;  /* 0x0000000002027229 */ /* 0x001fd40000000006 */
[----:B------:R-:W-:Y:S01]  /*0e90*/  FSEL R10, R6, R2, P0 ;  /* 0x00000002060a7208 */ /* 0x000fe20000000000 */
[----:B------:R-:W-:Y:S01]  /*0ea0*/  VIADD R6, R12, 0x8 ;  /* 0x000000080c067836 */ /* 0x000fe20000000000 */
[----:B------:R-:W-:Y:S02]  /*0eb0*/  FSEL R11, R7, R3, P0 ;  /* 0x00000003070b7208 */ /* 0x000fe40000000000 */
[----:B------:R-:W-:Y:S01]  /*0ec0*/  ISETP.GT.AND P0, PT, R4, R13, PT ;  /* 0x0000000d0400720c */ /* 0x000fe20003f04270 */
[----:B------:R-:W-:Y:S04]  /*0ed0*/  SHFL.DOWN PT, R2, R10, 0x4, R13 ;  /* 0x088000000a027989 */ /* 0x000fe800000e000d */
[----:B------:R-:W0:Y:S02]  /*0ee0*/  SHFL.DOWN PT, R3, R11, 0x4, R13 ;  /* 0x088000000b037989 */ /* 0x000e2400000e000d */
[----:B0-----:R-:W-:-:S10]  /*0ef0*/  DADD R2, R2, R10 ;  /* 0x0000000002027229 */ /* 0x001fd4000000000a */
[----:B------:R-:W-:Y:S02]  /*0f00*/  FSEL R4, R10, R2, P0 ;  /* 0x000000020a047208 */ /* 0x000fe40000000000 */
[----:B------:R-:W-:Y:S02]  /*0f10*/  FSEL R5, R11, R3, P0 ;  /* 0x000000030b057208 */ /* 0x000fe40000000000 */
[----:B------:R-:W-:Y:S01]  /*0f20*/  ISETP.GT.AND P0, PT, R6, R13, PT ;  /* 0x0000000d0600720c */ /* 0x000fe20003f04270 */
[----:B------:R-:W-:Y:S01]  /*0f30*/  SHFL.DOWN PT, R2, R4, 0x8, R13 ;  /* 0x0900000004027989 */ /* 0x000fe200000e000d */
[----:B------:R-:W-:-:S03]  /*0f40*/  @!P1 MOV R10, 0x400 ;  /* 0x00000400000a9802 */ /* 0x000fc60000000f00 */
[----:B------:R-:W0:Y:S01]  /*0f50*/  SHFL.DOWN PT, R3, R5, 0x8, R13 ;  /* 0x0900000005037989 */ /* 0x000e2200000e000d */
[----:B------:R-:W1:Y:S01]  /*0f60*/  @!P1 S2R R11, SR_CgaCtaId ;  /* 0x00000000000b9919 */ /* 0x000e620000008800 */
[----:B0-----:R-:W-:-:S10]  /*0f70*/  DADD R2, R2, R4 ;  /* 0x0000000002027229 */ /* 0x001fd40000000004 */
[----:B------:R-:W-:Y:S01]  /*0f80*/  FSEL R6, R4, R2, P0 ;  /* 0x0000000204067208 */ /* 0x000fe20000000000 */
[----:B------:R-:W-:Y:S01]  /*0f90*/  VIADD R4, R12, 0x10 ;  /* 0x000000100c047836 */ /* 0x000fe20000000000 */
[----:B------:R-:W-:Y:S02]  /*0fa0*/  FSEL R7, R5, R3, P0 ;  /* 0x0000000305077208 */ /* 0x000fe40000000000 */
[----:B------:R-:W-:Y:S01]  /*0fb0*/  @!P1 SHF.R.U32.HI R5, RZ, 0x2, R0 ;  /* 0x00000002ff059819 */ /* 0x000fe20000011600 */
[----:B------:R-:W-:Y:S01]  /*0fc0*/  SHFL.DOWN PT, R2, R6, 0x10, R13 ;  /* 0x0a00000006027989 */ /* 0x000fe200000e000d */
[----:B-1----:R-:W-:Y:S02]  /*0fd0*/  @!P1 LEA R10, R11, R10, 0x18 ;  /* 0x0000000a0b0a9211 */ /* 0x002fe400078ec0ff */
[----:B------:R-:W-:Y:S01]  /*0fe0*/  @!P1 LOP3.LUT R5, R5, 0xf8, RZ, 0xc0, !PT ;  /* 0x000000f805059812 */ /* 0x000fe200078ec0ff */
[----:B------:R-:W0:Y:S01]  /*0ff0*/  SHFL.DOWN PT, R3, R7, 0x10, R13 ;  /* 0x0a00000007037989 */ /* 0x000e2200000e000d */
[----:B------:R-:W-:-:S03]  /*1000*/  ISETP.GT.AND P0, PT, R4, R13, PT ;  /* 0x0000000d0400720c */ /* 0x000fc60003f04270 */
[----:B------:R-:W-:Y:S01]  /*1010*/  @!P1 IMAD.IADD R5, R5, 0x1, R10 ;  /* 0x0000000105059824 */ /* 0x000fe200078e020a */
[----:B0-----:R-:W-:-:S10]  /*1020*/  DADD R2, R2, R6 ;  /* 0x0000000002027229 */ /* 0x001fd40000000006 */
[----:B------:R-:W-:Y:S02]  /*1030*/  FSEL R2, R6, R2, P0 ;  /* 0x0000000206027208 */ /* 0x000fe40000000000 */
[----:B------:R-:W-:-:S05]  /*1040*/  FSEL R3, R7, R3, P0 ;  /* 0x0000000307037208 */ /* 0x000fca0000000000 */
[----:B------:R0:W-:Y:S01]  /*1050*/  @!P1 STS.64 [R5+0x10], R2 ;  /* 0x0000100205009388 */ /* 0x0001e20000000a00 */
[----:B------:R-:W-:Y:S01]  /*1060*/  BAR.SYNC.DEFER_BLOCKING 0x0 ;  /* 0x0000000000007b1d */ /* 0x000fe20000010000 */
[----:B------:R-:W-:-:S13]  /*1070*/  ISETP.NE.AND P1, PT, R0, RZ, PT ;  /* 0x000000ff0000720c */ /* 0x000fda0003f25270 */
[----:B0-----:R-:W-:Y:S05]  /*1080*/  @P1 BRA `(.L_x_75) ;  /* 0x0000001400501947 */ /* 0x001fea0003800000 */
[----:B------:R-:W0:Y:S01]  /*1090*/  S2UR UR5, SR_CgaCtaId ;  /* 0x00000000000579c3 */ /* 0x000e220000008800 */
[----:B------:R-:W-:Y:S01]  /*10a0*/  UMOV UR4, 0x400 ;  /* 0x0000040000047882 */ /* 0x000fe20000000000 */
[----:B------:R-:W-:-:S04]  /*10b0*/  ISETP.GT.U32.AND P0, PT, R8, 0x20, PT ;  /* 0x000000200800780c */ /* 0x000fc80003f04070 */
[----:B------:R-:W-:Y:S01]  /*10c0*/  ISETP.GT.U32.AND.EX P0, PT, R9, RZ, PT, P0 ;  /* 0x000000ff0900720c */ /* 0x000fe20003f04100 */
[----:B0-----:R-:W-:-:S09]  /*10d0*/  ULEA UR4, UR5, UR4, 0x18 ;  /* 0x0000000405047291 */ /* 0x001fd2000f8ec0ff */
[----:B------:R-:W0:Y:S04]  /*10e0*/  LDS.64 R4, [UR4+0x18] ;  /* 0x00001804ff047984 */ /* 0x000e280008000a00 */
[----:B------:R-:W1:Y:S01]  /*10f0*/  LDS.128 R12, [UR4+0x20] ;  /* 0x00002004ff0c7984 */ /* 0x000e620008000c00 */
[----:B0-----:R-:W-:-:S10]  /*1100*/  DADD R4, R2, R4 ;  /* 0x0000000002047229 */ /* 0x001fd40000000004 */
[----:B------:R-:W-:Y:S02]  /*1110*/  FSEL R2, R4, R2, P0 ;  /* 0x0000000204027208 */ /* 0x000fe40000000000 */
[----:B------:R-:W-:Y:S02]  /*1120*/  FSEL R3, R5, R3, P0 ;  /* 0x0000000305037208 */ /* 0x000fe40000000000 */
[----:B------:R-:W0:Y:S01]  /*1130*/  LDS.128 R4, [UR4+0x30] ;  /* 0x00003004ff047984 */ /* 0x000e220008000c00 */
[----:B------:R-:W-:-:S03]  /*1140*/  ISETP.GT.U32.AND P0, PT, R8, 0x40, PT ;  /* 0x000000400800780c */ /* 0x000fc60003f04070 */
[----:B-1----:R-:W-:Y:S01]  /*1150*/  DADD R12, R12, R2 ;  /* 0x000000000c0c7229 */ /* 0x002fe20000000002 */
[----:B------:R-:W-:-:S09]  /*1160*/  ISETP.GT.U32.AND.EX P0, PT, R9, RZ, PT, P0 ;  /* 0x000000ff0900720c */ /* 0x000fd20003f04100 */
[----:B------:R-:W-:Y:S02]  /*1170*/  FSEL R2, R12, R2, P0 ;  /* 0x000000020c027208 */ /* 0x000fe40000000000 */
[----:B------:R-:W-:Y:S02]  /*1180*/  FSEL R3, R13, R3, P0 ;  /* 0x000000030d037208 */ /* 0x000fe40000000000 */
[----:B------:R-:W-:-:S04]  /*1190*/  ISETP.GT.U32.AND P0, PT, R8, 0x60, PT ;  /* 0x000000600800780c */ /* 0x000fc80003f04070 */
[----:B------:R-:W-:Y:S01]  /*11a0*/  DADD R14, R2, R14 ;  /* 0x00000000020e7229 */ /* 0x000fe2000000000e */
[----:B------:R-:W-:-:S09]  /*11b0*/  ISETP.GT.U32.AND.EX P0, PT, R9, RZ, PT, P0 ;  /* 0x000000ff0900720c */ /* 0x000fd20003f04100 */
[----:B------:R-:W-:Y:S02]  /*11c0*/  FSEL R2, R14, R2, P0 ;  /* 0x000000020e027208 */ /* 0x000fe40000000000 */
[----:B------:R-:W-:Y:S02]  /*11d0*/  FSEL R3, R15, R3, P0 ;  /* 0x000000030f037208 */ /* 0x000fe40000000000 */
[----:B------:R-:W1:Y:S01]  /*11e0*/  LDS.128 R12, [UR4+0x40] ;  /* 0x00004004ff0c7984 */ /* 0x000e620008000c00 */
[----:B------:R-:W-:-:S03]  /*11f0*/  ISETP.GT.U32.AND P0, PT, R8, 0x80, PT ;  /* 0x000000800800780c */ /* 0x000fc60003f04070 */
[----:B0-----:R-:W-:Y:S01]  /*1200*/  DADD R4, R4, R2 ;  /* 0x0000000004047229 */ /* 0x001fe20000000002 */
        /* <DEDUP_REMOVED lines=52> */
[----:B------:R-:W-:-:S04]  /*1550*/  ISETP.GT.U32.AND P0, PT, R8, 0x1c0, PT ;  /* 0x000001c00800780c */ /* 0x000fc80003f04070 */
        /* <DEDUP_REMOVED lines=8> */
[----:B------:R-:W-:Y:S01]  /*15e0*/  FSEL R3, R15, R3, P0 ;  /* 0x000000030f037208 */ /* 0x000fe20000000000 */
[----:B------:R-:W-:Y:S06]  /*15f0*/  BRA `(.L_x_75) ;  /* 0x0000000c00f47947 */ /* 0x000fec0003800000 */
.L_x_61:
[----:B------:R-:W0:Y:S01]  /*1600*/  S2R R0, SR_TID.X ;  /* 0x0000000000007919 */ /* 0x000e220000002100 */
[----:B------:R-:W0:Y:S02]  /*1610*/  LDC.64 R4, c[0x0][0x380] ;  /* 0x0000e000ff047b82 */ /* 0x000e240000000a00 */
[----:B0-----:R-:W-:-:S05]  /*1620*/  IMAD.WIDE.U32 R4, R0, 0x8, R4 ;  /* 0x0000000800047825 */ /* 0x001fca00078e0004 */
[----:B------:R-:W2:Y:S04]  /*1630*/  LDG.E.64 R2, desc[UR6][R4.64] ;  /* 0x0000000604027981 */ /* 0x000ea8000c1e1b00 */
[----:B------:R-:W2:Y:S04]  /*1640*/  LDG.E.64 R6, desc[UR6][R4.64+0x1000] ;  /* 0x0010000604067981 */ /* 0x000ea8000c1e1b00 */
[----:B------:R-:W3:Y:S04]  /*1650*/  LDG.E.64 R10, desc[UR6][R4.64+0x2000] ;  /* 0x00200006040a7981 */ /* 0x000ee8000c1e1b00 */
[----:B------:R-:W4:Y:S04]  /*1660*/  LDG.E.64 R12, desc[UR6][R4.64+0x3000] ;  /* 0x00300006040c7981 */ /* 0x000f28000c1e1b00 */
[----:B------:R-:W5:Y:S04]  /*1670*/  LDG.E.64 R14, desc[UR6][R4.64+0x4000] ;  /* 0x00400006040e7981 */ /* 0x000f68000c1e1b00 */
[----:B------:R-:W5:Y:S04]  /*1680*/  LDG.E.64 R16, desc[UR6][R4.64+0x5000] ;  /* 0x0050000604107981 */ /* 0x000f68000c1e1b00 */
[----:B------:R-:W5:Y:S01]  /*1690*/  LDG.E.64 R18, desc[UR6][R4.64+0x6000] ;  /* 0x0060000604127981 */ /* 0x000f62000c1e1b00 */
[----:B--2---:R-:W-:-:S08]  /*16a0*/  DADD R2, R2, R6 ;  /* 0x0000000002027229 */ /* 0x004fd00000000006 */
[----:B---3--:R-:W-:-:S08]  /*16b0*/  DADD R2, R10, R2 ;  /* 0x000000000a027229 */ /* 0x008fd00000000002 */
[----:B----4-:R-:W-:Y:S01]  /*16c0*/  DADD R2, R12, R2 ;  /* 0x000000000c027229 */ /* 0x010fe20000000002 */
[----:B------:R-:W-:-:S04]  /*16d0*/  IADD3 R12, P1, PT, R8, -0xe00, RZ ;  /* 0xfffff200080c7810 */ /* 0x000fc80007f3e0ff */
[----:B------:R-:W-:Y:S02]  /*16e0*/  ISETP.GE.U32.AND P0, PT, R12, 0xe00, PT ;  /* 0x00000e000c00780c */ /* 0x000fe40003f06070 */
[----:B------:R-:W-:Y:S01]  /*16f0*/  IADD3.X R13, PT, PT, R9, -0x1, RZ, P1, !PT ;  /* 0xffffffff090d7810 */ /* 0x000fe20000ffe4ff */
[----:B-----5:R-:W-:-:S03]  /*1700*/  DADD R2, R14, R2 ;  /* 0x000000000e027229 */ /* 0x020fc60000000002 */
[----:B------:R-:W-:-:S05]  /*1710*/  ISETP.GE.U32.AND.EX P0, PT, R13, RZ, PT, P0 ;  /* 0x000000ff0d00720c */ /* 0x000fca0003f06100 */
[----:B------:R-:W-:-:S08]  /*1720*/  DADD R2, R16, R2 ;  /* 0x0000000010027229 */ /* 0x000fd00000000002 */
[----:B------:R-:W-:Y:S01]  /*1730*/  DADD R6, R18, R2 ;  /* 0x0000000012067229 */ /* 0x000fe20000000002 */
[----:B------:R-:W-:Y:S02]  /*1740*/  IMAD.MOV.U32 R3, RZ, RZ, 0xe00 ;  /* 0x00000e00ff037424 */ /* 0x000fe400078e00ff */
[----:B------:R-:W-:Y:S01]  /*1750*/  IMAD.MOV.U32 R2, RZ, RZ, RZ ;  /* 0x000000ffff027224 */ /* 0x000fe200078e00ff */
[----:B------:R-:W-:Y:S07]  /*1760*/  @!P0 BRA `(.L_x_76) ;  /* 0x0000000000748947 */ /* 0x000fee0003800000 */
[----:B------:R-:W0:Y:S01]  /*1770*/  LDC.64 R8, c[0x0][0x390] ;  /* 0x0000e400ff087b82 */ /* 0x000e220000000a00 */
[----:B------:R-:W-:Y:S02]  /*1780*/  IMAD.MOV.U32 R3, RZ, RZ, 0xe00 ;  /* 0x00000e00ff037424 */ /* 0x000fe400078e00ff */
[----:B------:R-:W-:-:S07]  /*1790*/  IMAD.MOV.U32 R2, RZ, RZ, RZ ;  /* 0x000000ffff027224 */ /* 0x000fce00078e00ff */
.L_x_78:
[----:B------:R-:W-:-:S04]  /*17a0*/  LEA R16, P0, R3, R4, 0x3 ;  /* 0x0000000403107211 */ /* 0x000fc800078018ff */
[----:B------:R-:W-:-:S05]  /*17b0*/  LEA.HI.X R17, R3, R5, R2, 0x3, P0 ;  /* 0x0000000503117211 */ /* 0x000fca00000f1c02 */
[----:B------:R-:W2:Y:S04]  /*17c0*/  LDG.E.64 R18, desc[UR6][R16.64] ;  /* 0x0000000610127981 */ /* 0x000ea8000c1e1b00 */
[----:B------:R-:W3:Y:S04]  /*17d0*/  LDG.E.64 R20, desc[UR6][R16.64+0x1000] ;  /* 0x0010000610147981 */ /* 0x000ee8000c1e1b00 */
[----:B------:R-:W4:Y:S04]  /*17e0*/  LDG.E.64 R22, desc[UR6][R16.64+0x2000] ;  /* 0x0020000610167981 */ /* 0x000f28000c1e1b00 */
[----:B------:R-:W5:Y:S04]  /*17f0*/  LDG.E.64 R24, desc[UR6][R16.64+0x3000] ;  /* 0x0030000610187981 */ /* 0x000f68000c1e1b00 */
[----:B------:R-:W5:Y:S04]  /*1800*/  LDG.E.64 R26, desc[UR6][R16.64+0x4000] ;  /* 0x00400006101a7981 */ /* 0x000f68000c1e1b00 */
[----:B------:R-:W5:Y:S04]  /*1810*/  LDG.E.64 R10, desc[UR6][R16.64+0x5000] ;  /* 0x00500006100a7981 */ /* 0x000f68000c1e1b00 */
[----:B------:R-:W5:Y:S01]  /*1820*/  LDG.E.64 R14, desc[UR6][R16.64+0x6000] ;  /* 0x00600006100e7981 */ /* 0x000f62000c1e1b00 */
[----:B--2---:R-:W-:Y:S01]  /*1830*/  DADD R18, R18, R6 ;  /* 0x0000000012127229 */ /* 0x004fe20000000006 */
[----:B0-----:R-:W-:-:S04]  /*1840*/  IADD3 R6, P1, PT, -R3, R8, RZ ;  /* 0x0000000803067210 */ /* 0x001fc80007f3e1ff */
[----:B------:R-:W-:Y:S01]  /*1850*/  ISETP.GE.U32.AND P0, PT, R6, 0xe00, PT ;  /* 0x00000e000600780c */ /* 0x000fe20003f06070 */
[----:B------:R-:W-:Y:S02]  /*1860*/  IMAD.X R6, R9, 0x1, ~R2, P1 ;  /* 0x0000000109067824 */ /* 0x000fe400008e0e02 */
[----:B---3--:R-:W-:-:S03]  /*1870*/  DADD R18, R20, R18 ;  /* 0x0000000014127229 */ /* 0x008fc60000000012 */
[----:B------:R-:W-:-:S05]  /*1880*/  ISETP.GE.U32.AND.EX P0, PT, R6, RZ, PT, P0 ;  /* 0x000000ff0600720c */ /* 0x000fca0003f06100 */
[----:B----4-:R-:W-:-:S08]  /*1890*/  DADD R18, R22, R18 ;  /* 0x0000000016127229 */ /* 0x010fd00000000012 */
[----:B-----5:R-:W-:-:S08]  /*18a0*/  DADD R18, R24, R18 ;  /* 0x0000000018127229 */ /* 0x020fd00000000012 */
[----:B------:R-:W-:-:S08]  /*18b0*/  DADD R18, R26, R18 ;  /* 0x000000001a127229 */ /* 0x000fd00000000012 */
[----:B------:R-:W-:-:S08]  /*18c0*/  DADD R10, R10, R18 ;  /* 0x000000000a0a7229 */ /* 0x000fd00000000012 */
[----:B------:R-:W-:Y:S01]  /*18d0*/  DADD R6, R14, R10 ;  /* 0x000000000e067229 */ /* 0x000fe2000000000a */
[----:B------:R-:W-:Y:S10]  /*18e0*/  @!P0 BRA `(.L_x_77) ;  /* 0x0000000800208947 */ /* 0x000ff40003800000 */
[----:B------:R-:W-:-:S05]  /*18f0*/  IADD3 R3, P0, PT, R3, 0xe00, RZ ;  /* 0x00000e0003037810 */ /* 0x000fca0007f1e0ff */
[----:B------:R-:W-:Y:S01]  /*1900*/  IMAD.X R2, RZ, RZ, R2, P0 ;  /* 0x000000ffff027224 */ /* 0x000fe200000e0602 */
[----:B------:R-:W-:-:S04]  /*1910*/  ISETP.GT.U32.AND P0, PT, R3, R12, PT ;  /* 0x0000000c0300720c */ /* 0x000fc80003f04070 */
[----:B------:R-:W-:-:S13]  /*1920*/  ISETP.GT.U32.AND.EX P0, PT, R2, R13, PT, P0 ;  /* 0x0000000d0200720c */ /* 0x000fda0003f04100 */
[----:B------:R-:W-:Y:S05]  /*1930*/  @!P0 BRA `(.L_x_78) ;  /* 0xfffffffc00988947 */ /* 0x000fea000383ffff */
.L_x_76:
[----:B------:R-:W-:Y:S01]  /*1940*/  IMAD.IADD R5, R8, 0x1, -R3 ;  /* 0x0000000108057824 */ /* 0x000fe200078e0a03 */
[----:B------:R-:W-:Y:S01]  /*1950*/  ISETP.GE.U32.AND P1, PT, R3, R8, PT ;  /* 0x000000080300720c */ /* 0x000fe20003f26070 */
[----:B------:R-:W-:Y:S03]  /*1960*/  BSSY.RECONVERGENT B1, `(.L_x_77) ;  /* 0x0000080000017945 */ /* 0x000fe60003800200 */
[----:B------:R-:W-:-:S04]  /*1970*/  ISETP.GE.AND P0, PT, R0, R5, PT ;  /* 0x000000050000720c */ /* 0x000fc80003f06270 */
[----:B------:R-:W-:-:S13]  /*1980*/  ISETP.GE.U32.OR.EX P0, PT, R2, R9, P0, P1 ;  /* 0x000000090200720c */ /* 0x000fda0000706510 */
[----:B------:R-:W-:Y:S05]  /*1990*/  @P0 BRA `(.L_x_79) ;  /* 0x0000000400f00947 */ /* 0x000fea0003800000 */
[----:B------:R-:W-:Y:S01]  /*19a0*/  LOP3.LUT R4, RZ, R0, RZ, 0x33, !PT ;  /* 0x00000000ff047212 */ /* 0x000fe200078e33ff */
[----:B------:R-:W-:Y:S01]  /*19b0*/  BSSY.RECONVERGENT B2, `(.L_x_80) ;  /* 0x0000038000027945 */ /* 0x000fe20003800200 */
[----:B------:R-:W-:Y:S02]  /*19c0*/  IMAD.MOV.U32 R42, RZ, RZ, R0 ;  /* 0x000000ffff2a7224 */ /* 0x000fe400078e0000 */
[----:B------:R-:W-:-:S04]  /*19d0*/  IADD3 R8, PT, PT, -R3, R8, R4 ;  /* 0x0000000803087210 */ /* 0x000fc80007ffe104 */
[C---:B------:R-:W-:Y:S02]  /*19e0*/  ISETP.GE.U32.AND P1, PT, R8.reuse, 0x1e00, PT ;  /* 0x00001e000800780c */ /* 0x040fe40003f26070 */
[----:B------:R-:W-:-:S04]  /*19f0*/  LEA.HI R4, R8, 0x1, RZ, 0x17 ;  /* 0x0000000108047811 */ /* 0x000fc800078fb8ff */
[----:B------:R-:W-:-:S04]  /*1a00*/  LOP3.LUT R5, R4, 0xf, RZ, 0xc0, !PT ;  /* 0x0000000f04057812 */ /* 0x000fc800078ec0ff */
[----:B------:R-:W-:-:S03]  /*1a10*/  ISETP.NE.AND P0, PT, R5, RZ, PT ;  /* 0x000000ff0500720c */ /* 0x000fc60003f05270 */
[----:B------:R-:W-:Y:S10]  /*1a20*/  @!P1 BRA `(.L_x_81) ;  /* 0x0000000000c09947 */ /* 0x000ff40003800000 */
[----:B------:R-:W0:Y:S01]  /*1a30*/  LDCU.64 UR4, c[0x0][0x380] ;  /* 0x00007000ff0477ac */ /* 0x000e220008000a00 */
[----:B------:R-:W-:Y:S01]  /*1a40*/  IADD3 R9, P2, PT, R0, R3, RZ ;  /* 0x0000000300097210 */ /* 0x000fe20007f5e0ff */
[----:B------:R-:W-:Y:S01]  /*1a50*/  IMAD.MOV.U32 R42, RZ, RZ, R0 ;  /* 0x000000ffff2a7224 */ /* 0x000fe200078e0000 */
[----:B------:R-:W-:-:S03]  /*1a60*/  LOP3.LUT R43, R4, 0xfffff0, RZ, 0xc0, !PT ;  /* 0x00fffff0042b7812 */ /* 0x000fc600078ec0ff */
[----:B------:R-:W-:Y:S02]  /*1a70*/  IMAD.X R10, RZ, RZ, R2, P2 ;  /* 0x000000ffff0a7224 */ /* 0x000fe400010e0602 */
[----:B------:R-:W-:Y:S01]  /*1a80*/  IMAD.MOV R43, RZ, RZ, -R43 ;  /* 0x000000ffff2b7224 */ /* 0x000fe200078e0a2b */
[----:B0-----:R-:W-:-:S04]  /*1a90*/  LEA R8, P1, R9, UR4, 0x3 ;  /* 0x0000000409087c11 */ /* 0x001fc8000f8218ff */
[----:B------:R-:W-:Y:S02]  /*1aa0*/  IADD3 R8, P2, PT, R8, 0x8000, RZ ;  /* 0x0000800008087810 */ /* 0x000fe40007f5e0ff */
[----:B------:R-:W-:-:S05]  /*1ab0*/  LEA.HI.X R9, R9, UR5, R10, 0x3, P1 ;  /* 0x0000000509097c11 */ /* 0x000fca00088f1c0a */
[----:B------:R-:W-:-:S07]  /*1ac0*/  IMAD.X R9, RZ, RZ, R9, P2 ;  /* 0x000000ffff097224 */ /* 0x000fce00010e0609 */
.L_x_82:
[----:B------:R-:W2:Y:S04]  /*1ad0*/  LDG.E.64 R10, desc[UR6][R8.64+-0x8000] ;  /* 0xff800006080a7981 */ /* 0x000ea8000c1e1b00 */
[----:B------:R-:W3:Y:S04]  /*1ae0*/  LDG.E.64 R12, desc[UR6][R8.64+-0x7000] ;  /* 0xff900006080c7981 */ /* 0x000ee8000c1e1b00 */
[----:B------:R-:W4:Y:S04]  /*1af0*/  LDG.E.64 R14, desc[UR6][R8.64+-0x6000] ;  /* 0xffa00006080e7981 */ /* 0x000f28000c1e1b00 */
[----:B------:R-:W5:Y:S04]  /*1b00*/  LDG.E.64 R16, desc[UR6][R8.64+-0x5000] ;  /* 0xffb0000608107981 */ /* 0x000f68000c1e1b00 */
        /* <DEDUP_REMOVED lines=11> */
[----:B------:R0:W5:Y:S01]  /*1bc0*/  LDG.E.64 R40, desc[UR6][R8.64+0x7000] ;  /* 0x0070000608287981 */ /* 0x000162000c1e1b00 */
[----:B------:R-:W-:-:S02]  /*1bd0*/  VIADD R43, R43, 0x10 ;  /* 0x000000102b2b7836 */ /* 0x000fc40000000000 */
        /* <DEDUP_REMOVED lines=21> */
.L_x_81:
[----:B------:R-:W-:Y:S05]  /*1d30*/  BSYNC.RECONVERGENT B2 ;  /* 0x0000000000027941 */ /* 0x000fea0003800200 */
.L_x_80:
[----:B------:R-:W-:Y:S05]  /*1d40*/  @!P0 BRA `(.L_x_79) ;  /* 0x0000000400048947 */ /* 0x000fea0003800000 */
[----:B------:R-:W-:Y:S01]  /*1d50*/  ISETP.GE.U32.AND P1, PT, R5, 0x8, PT ;  /* 0x000000080500780c */ /* 0x000fe20003f26070 */
[----:B------:R-:W-:Y:S01]  /*1d60*/  BSSY.RECONVERGENT B2, `(.L_x_83) ;  /* 0x000001a000027945 */ /* 0x000fe20003800200 */
[----:B------:R-:W-:-:S04]  /*1d70*/  LOP3.LUT R26, R4, 0x7, RZ, 0xc0, !PT ;  /* 0x00000007041a7812 */ /* 0x000fc800078ec0ff */
[----:B------:R-:W-:-:S07]  /*1d80*/  ISETP.NE.AND P0, PT, R26, RZ, PT ;  /* 0x000000ff1a00720c */ /* 0x000fce0003f05270 */
[----:B------:R-:W-:Y:S06]  /*1d90*/  @!P1 BRA `(.L_x_84) ;  /* 0x0000000000589947 */ /* 0x000fec0003800000 */
[----:B------:R-:W0:Y:S01]  /*1da0*/  LDCU.64 UR4, c[0x0][0x380] ;  /* 0x00007000ff0477ac */ /* 0x000e220008000a00 */
[----:B------:R-:W-:-:S05]  /*1db0*/  IADD3 R5, P1, PT, R42, R3, RZ ;  /* 0x000000032a057210 */ /* 0x000fca0007f3e0ff */
[----:B------:R-:W-:Y:S01]  /*1dc0*/  IMAD.X R10, RZ, RZ, R2, P1 ;  /* 0x000000ffff0a7224 */ /* 0x000fe200008e0602 */
[----:B0-----:R-:W-:-:S04]  /*1dd0*/  LEA R8, P1, R5, UR4, 0x3 ;  /* 0x0000000405087c11 */ /* 0x001fc8000f8218ff */
        /* <DEDUP_REMOVED lines=18> */
.L_x_84:
[----:B------:R-:W-:Y:S05]  /*1f00*/  BSYNC.RECONVERGENT B2 ;  /* 0x0000000000027941 */ /* 0x000fea0003800200 */
.L_x_83:
        /* <DEDUP_REMOVED lines=20> */
.L_x_86:
[----:B------:R-:W-:Y:S05]  /*2050*/  BSYNC.RECONVERGENT B2 ;  /* 0x0000000000027941 */ /* 0x000fea0003800200 */
.L_x_85:
[----:B------:R-:W-:Y:S05]  /*2060*/  @!P0 BRA `(.L_x_79) ;  /* 0x00000000003c8947 */ /* 0x000fea0003800000 */
[----:B------:R-:W0:Y:S01]  /*2070*/  LDCU.64 UR4, c[0x0][0x380] ;  /* 0x00007000ff0477ac */ /* 0x000e220008000a00 */
[----:B------:R-:W-:Y:S01]  /*2080*/  IADD3 R3, P0, PT, R42, R3, RZ ;  /* 0x000000032a037210 */ /* 0x000fe20007f1e0ff */
[----:B------:R-:W-:-:S04]  /*2090*/  IMAD.MOV R4, RZ, RZ, -R16 ;  /* 0x000000ffff047224 */ /* 0x000fc800078e0a10 */
[----:B------:R-:W-:Y:S01]  /*20a0*/  IMAD.X R2, RZ, RZ, R2, P0 ;  /* 0x000000ffff027224 */ /* 0x000fe200000e0602 */
[----:B0-----:R-:W-:-:S04]  /*20b0*/  LEA R5, P1, R3, UR4, 0x3 ;  /* 0x0000000403057c11 */ /* 0x001fc8000f8218ff */
[----:B------:R-:W-:-:S09]  /*20c0*/  LEA.HI.X R8, R3, UR5, R2, 0x3, P1 ;  /* 0x0000000503087c11 */ /* 0x000fd200088f1c02 */
.L_x_87:
        /* <DEDUP_REMOVED lines=9> */
.L_x_79:
[----:B------:R-:W-:Y:S05]  /*2160*/  BSYNC.RECONVERGENT B1 ;  /* 0x0000000000017941 */ /* 0x000fea0003800200 */
.L_x_77:
        /* <DEDUP_REMOVED lines=40> */
[----:B------:R-:W-:-:S03]  /*23f0*/  FSEL R5, R5, R3, P0 ;  /* 0x0000000305057208 */ /* 0x000fc60000000000 */
[----:B0-----:R-:W-:Y:S02]  /*2400*/  IMAD.MOV.U32 R2, RZ, RZ, R0 ;  /* 0x000000ffff027224 */ /* 0x001fe400078e0000 */
[----:B------:R-:W-:-:S04]  /*2410*/  IMAD.MOV.U32 R3, RZ, RZ, R5 ;  /* 0x000000ffff037224 */ /* 0x000fc800078e0005 */
[----:B------:R-:W-:Y:S05]  /*2420*/  @P1 BRA `(.L_x_75) ;  /* 0x0000000000681947 */ /* 0x000fea0003800000 */
        /* <DEDUP_REMOVED lines=26> */
.L_x_75:
[----:B------:R-:W-:Y:S05]  /*25d0*/  BSYNC.RECONVERGENT B0 ;  /* 0x0000000000007941 */ /* 0x000fea0003800200 */
.L_x_60:
[----:B------:R-:W-:Y:S05]  /*25e0*/  @P1 EXIT ;  /* 0x000000000000194d */ /* 0x000fea0003800000 */
[----:B------:R-:W0:Y:S01]  /*25f0*/  LDCU.64 UR4, c[0x0][0x3a0] ;  /* 0x00007400ff0477ac */ /* 0x000e220008000a00 */
[----:B------:R-:W1:Y:S01]  /*2600*/  LDC.64 R4, c[0x0][0x388] ;  /* 0x0000e200ff047b82 */ /* 0x000e620000000a00 */
[----:B0-----:R-:W-:-:S07]  /*2610*/  DADD R2, R2, UR4 ;  /* 0x0000000402027e29 */ /* 0x001fce0008000000 */
[----:B-1----:R-:W-:Y:S01]  /*2620*/  STG.E.64 desc[UR6][R4.64], R2 ;  /* 0x0000000204007986 */ /* 0x002fe2000c101b06 */
[----:B------:R-:W-:Y:S05]  /*2630*/  EXIT ;  /* 0x000000000000794d */ /* 0x000fea0003800000 */
.L_x_88:
        /* <DEDUP_REMOVED lines=12> */
.L_x_632:


//--------------------- .text._ZN3cub18CUB_300001_SM_10006detail6reduce28DeviceReduceSingleTileKernelINS2_10policy_hubIdjN4cuda3std3__44plusIdEEE10Policy1000EPdSC_iS9_ddNS7_10__identityEEEvT0_T1_T2_T3_T4_T6_ --------------------------
	.section	.text._ZN3cub18CUB_300001_SM_10006detail6reduce28DeviceReduceSingleTileKernelINS2_10policy_hubIdjN4cuda3std3__44plusIdEEE10Policy1000EPdSC_iS9_ddNS7_10__identityEEEvT0_T1_T2_T3_T4_T6_,"ax",@progbits
	.align	128
        .global         _ZN3cub18CUB_300001_SM_10006detail6reduce28DeviceReduceSingleTileKernelINS2_10policy_hubIdjN4cuda3std3__44plusIdEEE10Policy1000EPdSC_iS9_ddNS7_10__identityEEEvT0_T1_T2_T3_T4_T6_
        .type           _ZN3cub18CUB_300001_SM_10006detail6reduce28DeviceReduceSingleTileKernelINS2_10policy_hubIdjN4cuda3std3__44plusIdEEE10Policy1000EPdSC_iS9_ddNS7_10__identityEEEvT0_T1_T2_T3_T4_T6_,@function
        .size           _ZN3cub18CUB_300001_SM_10006detail6reduce28DeviceReduceSingleTileKernelINS2_10policy_hubIdjN4cuda3std3__44plusIdEEE10Policy1000EPdSC_iS9_ddNS7_10__identityEEEvT0_T1_T2_T3_T4_T6_,(.L_x_633 - _ZN3cub18CUB_300001_SM_10006detail6reduce28DeviceReduceSingleTileKernelINS2_10policy_hubIdjN4cuda3std3__44plusIdEEE10Policy1000EPdSC_iS9_ddNS7_10__identityEEEvT0_T1_T2_T3_T4_T6_)
        .other          _ZN3cub18CUB_300001_SM_10006detail6reduce28DeviceReduceSingleTileKernelINS2_10policy_hubIdjN4cuda3std3__44plusIdEEE10Policy1000EPdSC_iS9_ddNS7_10__identityEEEvT0_T1_T2_T3_T4_T6_,@"STO_CUDA_ENTRY STV_DEFAULT"
_ZN3cub18CUB_300001_SM_10006detail6reduce28DeviceReduceSingleTileKernelINS2_10policy_hubIdjN4cuda3std3__44plusIdEEE10Policy1000EPdSC_iS9_ddNS7_10__identityEEEvT0_T1_T2_T3_T4_T6_:
.text._ZN3cub18CUB_300001_SM_10006detail6reduce28DeviceReduceSingleTileKernelINS2_10policy_hubIdjN4cuda3std3__44plusIdEEE10Policy1000EPdSC_iS9_ddNS7_10__identityEEEvT0_T1_T2_T3_T4_T6_:
        /* <DEDUP_REMOVED lines=13> */
.L_x_89:
        /* <DEDUP_REMOVED lines=13> */
.L_x_93:
[----:B------:R-:W-:Y:S05]  /*01a0*/  BSYNC.RECONVERGENT B1 ;  /* 0x0000000000017941 */ /* 0x000fea0003800200 */
.L_x_92:
[----:B------:R-:W-:Y:S01]  /*01b0*/  ISETP.GE.AND P0, PT, R5, R4, PT ;  /* 0x000000040500720c */ /* 0x000fe20003f06270 */
[----:B------:R-:W-:-:S12]  /*01c0*/  BSSY.RECONVERGENT B1, `(.L_x_94) ;  /* 0x0000078000017945 */ /* 0x000fd80003800200 */
[----:B------:R-:W-:Y:S05]  /*01d0*/  @P0 BRA `(.L_x_95) ;  /* 0x0000000400d80947 */ /* 0x000fea0003800000 */
[----:B------:R-:W-:Y:S01]  /*01e0*/  LOP3.LUT R9, RZ, R5, RZ, 0x33, !PT ;  /* 0x00000005ff097212 */ /* 0x000fe200078e33ff */
[----:B------:R-:W-:Y:S04]  /*01f0*/  BSSY.RECONVERGENT B2, `(.L_x_96) ;  /* 0x0000019000027945 */ /* 0x000fe80003800200 */
[----:B------:R-:W-:-:S04]  /*0200*/  IMAD.IADD R9, R9, 0x1, R4 ;  /* 0x0000000109097824 */ /* 0x000fc800078e0204 */
[C---:B------:R-:W-:Y:S01]  /*0210*/  IMAD.HI.U32 R0, R9.reuse, -0x33333333, RZ ;  /* 0xcccccccd09007827 */ /* 0x040fe200078e00ff */
[----:B------:R-:W-:-:S04]  /*0220*/  ISETP.GE.U32.AND P0, PT, R9, 0x780, PT ;  /* 0x000007800900780c */ /* 0x000fc80003f06070 */
[----:B------:R-:W-:-:S04]  /*0230*/  SHF.R.U32.HI R0, RZ, 0x9, R0 ;  /* 0x00000009ff007819 */ /* 0x000fc80000011600 */
[----:B------:R-:W-:-:S04]  /*0240*/  LOP3.LUT R2, R0, 0x3, RZ, 0xc0, !PT ;  /* 0x0000000300027812 */ /* 0x000fc800078ec0ff */
[----:B------:R-:W-:-:S13]  /*0250*/  ISETP.NE.AND P1, PT, R2, 0x3, PT ;  /* 0x000000030200780c */ /* 0x000fda0003f25270 */
[----:B------:R-:W-:Y:S05]  /*0260*/  @!P1 BRA `(.L_x_97) ;  /* 0x0000000000449947 */ /* 0x000fea0003800000 */
[----:B------:R-:W0:Y:S01]  /*0270*/  LDC.64 R8, c[0x0][0x380] ;  /* 0x0000e000ff087b82 */ /* 0x000e220000000a00 */
[----:B------:R-:W-:-:S05]  /*0280*/  VIADD R0, R0, 0x1 ;  /* 0x0000000100007836 */ /* 0x000fca0000000000 */
[----:B------:R-:W-:-:S05]  /*0290*/  LOP3.LUT R0, R0, 0x3, RZ, 0xc0, !PT ;  /* 0x0000000300007812 */ /* 0x000fca00078ec0ff */
[----:B------:R-:W-:Y:S02]  /*02a0*/  IMAD.MOV R0, RZ, RZ, -R0 ;  /* 0x000000ffff007224 */ /* 0x000fe400078e0a00 */
[----:B0-----:R-:W-:-:S04]  /*02b0*/  IMAD.WIDE.U32 R8, R5, 0x8, R8 ;  /* 0x0000000805087825 */ /* 0x001fc800078e0008 */
[----:B------:R-:W-:Y:S02]  /*02c0*/  IMAD.MOV.U32 R2, RZ, RZ, R8 ;  /* 0x000000ffff027224 */ /* 0x000fe400078e0008 */
[----:B------:R-:W-:-:S07]  /*02d0*/  IMAD.MOV.U32 R11, RZ, RZ, R9 ;  /* 0x000000ffff0b7224 */ /* 0x000fce00078e0009 */
.L_x_98:
        /* <DEDUP_REMOVED lines=10> */
.L_x_97:
[----:B------:R-:W-:Y:S05]  /*0380*/  BSYNC.RECONVERGENT B2 ;  /* 0x0000000000027941 */ /* 0x000fea0003800200 */
.L_x_96:
        /* <DEDUP_REMOVED lines=8> */
.L_x_101:
        /* <DEDUP_REMOVED lines=43> */
.L_x_100:
[----:B------:R-:W-:Y:S05]  /*06c0*/  BSYNC.RECONVERGENT B2 ;  /* 0x0000000000027941 */ /* 0x000fea0003800200 */
.L_x_99:
        /* <DEDUP_REMOVED lines=26> */
.L_x_103:
[----:B------:R-:W-:Y:S05]  /*0870*/  BSYNC.RECONVERGENT B2 ;  /* 0x0000000000027941 */ /* 0x000fea0003800200 */
.L_x_102:
        /* <DEDUP_REMOVED lines=12> */
.L_x_95:
[----:B------:R-:W-:Y:S05]  /*0940*/  BSYNC.RECONVERGENT B1 ;  /* 0x0000000000017941 */ /* 0x000fea0003800200 */
.L_x_94:
        /* <DEDUP_REMOVED lines=47> */
[----:B------:R-:W0:Y:S04]  /*0c40*/  LDS.128 R8, [UR4+0x20] ;  /* 0x00002004ff087984 */ /* 0x000e280008000c00 */
[----:B------:R-:W1:Y:S04]  /*0c50*/  LDS.128 R16, [UR4+0x30] ;  /* 0x00003004ff107984 */ /* 0x000e680008000c00 */
[----:B--2---:R-:W2:Y:S01]  /*0c60*/  LDS.128 R4, [UR4+0x40] ;  /* 0x00004004ff047984 */ /* 0x004ea20008000c00 */
[----:B0-----:R-:W-:-:S03]  /*0c70*/  DADD R8, R12, R8 ;  /* 0x000000000c087229 */ /* 0x001fc60000000008 */
[----:B------:R-:W-:Y:S05]  /*0c80*/  LDS.128 R12, [UR4+0x60] ;  /* 0x00006004ff0c7984 */ /* 0x000fea0008000c00 */
[----:B------:R-:W-:Y:S02]  /*0c90*/  DADD R2, R8, R10 ;  /* 0x0000000008027229 */ /* 0x000fe4000000000a */
[----:B------:R-:W0:Y:S06]  /*0ca0*/  LDS.128 R8, [UR4+0x50] ;  /* 0x00005004ff087984 */ /* 0x000e2c0008000c00 */
[----:B-1----:R-:W-:-:S08]  /*0cb0*/  DADD R2, R2, R16 ;  /* 0x0000000002027229 */ /* 0x002fd00000000010 */
[----:B------:R-:W-:-:S08]  /*0cc0*/  DADD R2, R2, R18 ;  /* 0x0000000002027229 */ /* 0x000fd00000000012 */
[----:B--2---:R-:W-:-:S08]  /*0cd0*/  DADD R2, R2, R4 ;  /* 0x0000000002027229 */ /* 0x004fd00000000004 */
[----:B------:R-:W-:Y:S01]  /*0ce0*/  DADD R2, R2, R6 ;  /* 0x0000000002027229 */ /* 0x000fe20000000006 */
[----:B------:R-:W1:Y:S07]  /*0cf0*/  LDS.128 R4, [UR4+0x70] ;  /* 0x00007004ff047984 */ /* 0x000e6e0008000c00 */
[----:B0-----:R-:W-:-:S08]  /*0d00*/  DADD R2, R2, R8 ;  /* 0x0000000002027229 */ /* 0x001fd00000000008 */
[----:B------:R-:W-:Y:S01]  /*0d10*/  DADD R2, R2, R10 ;  /* 0x0000000002027229 */ /* 0x000fe2000000000a */
[----:B------:R-:W0:Y:S07]  /*0d20*/  LDS.128 R8, [UR4+0x80] ;  /* 0x00008004ff087984 */ /* 0x000e2e0008000c00 */
[----:B------:R-:W-:-:S08]  /*0d30*/  DADD R2, R2, R12 ;  /* 0x0000000002027229 */ /* 0x000fd0000000000c */
[----:B------:R-:W-:Y:S01]  /*0d40*/  DADD R2, R2, R14 ;  /* 0x0000000002027229 */ /* 0x000fe2000000000e */
[----:B------:R-:W2:Y:S07]  /*0d50*/  LDS.128 R12, [UR4+0x90] ;  /* 0x00009004ff0c7984 */ /* 0x000eae0008000c00 */
[----:B-1----:R-:W-:-:S08]  /*0d60*/  DADD R2, R2, R4 ;  /* 0x0000000002027229 */ /* 0x002fd00000000004 */
[----:B------:R-:W-:Y:S01]  /*0d70*/  DADD R2, R2, R6 ;  /* 0x0000000002027229 */ /* 0x000fe20000000006 */
[----:B------:R-:W1:Y:S07]  /*0d80*/  LDS.128 R4, [UR4+0xa0] ;  /* 0x0000a004ff047984 */ /* 0x000e6e0008000c00 */
[----:B0-----:R-:W-:Y:S01]  /*0d90*/  DADD R2, R2, R8 ;  /* 0x0000000002027229 */ /* 0x001fe20000000008 */
[----:B------:R-:W0:Y:S07]  /*0da0*/  LDS.64 R8, [UR4+0xb0] ;  /* 0x0000b004ff087984 */ /* 0x000e2e0008000a00 */
[----:B------:R-:W-:-:S08]  /*0db0*/  DADD R2, R2, R10 ;  /* 0x0000000002027229 */ /* 0x000fd0000000000a */
[----:B--2---:R-:W-:-:S08]  /*0dc0*/  DADD R2, R2, R12 ;  /* 0x0000000002027229 */ /* 0x004fd0000000000c */
[----:B------:R-:W-:-:S08]  /*0dd0*/  DADD R2, R2, R14 ;  /* 0x0000000002027229 */ /* 0x000fd0000000000e */
[----:B-1----:R-:W-:-:S08]  /*0de0*/  DADD R2, R2, R4 ;  /* 0x0000000002027229 */ /* 0x002fd00000000004 */
[----:B------:R-:W-:-:S08]  /*0df0*/  DADD R2, R2, R6 ;  /* 0x0000000002027229 */ /* 0x000fd00000000006 */
[----:B0-----:R-:W-:Y:S01]  /*0e00*/  DADD R12, R2, R8 ;  /* 0x00000000020c7229 */ /* 0x001fe20000000008 */
[----:B------:R-:W-:Y:S10]  /*0e10*/  BRA `(.L_x_105) ;  /* 0x0000001800487947 */ /* 0x000ff40003800000 */
.L_x_104:
        /* <DEDUP_REMOVED lines=32> */
[----:B------:R-:W-:Y:S01]  /*1020*/  VIADD R0, R2, 0x10 ;  /* 0x0000001002007836 */ /* 0x000fe20000000000 */
[----:B------:R-:W-:Y:S02]  /*1030*/  @!P1 SHF.R.U32.HI R2, RZ, 0x2, R3 ;  /* 0x00000002ff029819 */ /* 0x000fe40000011603 */
[----:B------:R-:W1:Y:S02]  /*1040*/  SHFL.DOWN PT, R7, R11, 0x8, R5 ;  /* 0x090000000b077989 */ /* 0x000e6400000e0005 */
[----:B------:R-:W-:Y:S01]  /*1050*/  @!P1 LOP3.LUT R2, R2, 0xf8, RZ, 0xc0, !PT ;  /* 0x000000f802029812 */ /* 0x000fe200078ec0ff */
[----:B-1----:R-:W-:-:S10]  /*1060*/  DADD R6, R6, R10 ;  /* 0x0000000006067229 */ /* 0x002fd4000000000a */
[----:B------:R-:W-:Y:S02]  /*1070*/  FSEL R8, R10, R6, P0 ;  /* 0x000000060a087208 */ /* 0x000fe40000000000 */
[----:B------:R-:W-:Y:S02]  /*1080*/  FSEL R9, R11, R7, P0 ;  /* 0x000000070b097208 */ /* 0x000fe40000000000 */
[----:B------:R-:W-:Y:S01]  /*1090*/  @!P1 MOV R10, 0x400 ;  /* 0x00000400000a9802 */ /* 0x000fe20000000f00 */
[----:B------:R-:W-:Y:S01]  /*10a0*/  SHFL.DOWN PT, R6, R8, 0x10, R5 ;  /* 0x0a00000008067989 */ /* 0x000fe200000e0005 */
[----:B------:R-:W-:Y:S02]  /*10b0*/  ISETP.GT.AND P0, PT, R0, R5, PT ;  /* 0x000000050000720c */ /* 0x000fe40003f04270 */
[----:B0-----:R-:W-:Y:S01]  /*10c0*/  @!P1 LEA R11, R13, R10, 0x18 ;  /* 0x0000000a0d0b9211 */ /* 0x001fe200078ec0ff */
        /* <DEDUP_REMOVED lines=13> */
[----:B------:R-:W0:Y:S04]  /*11a0*/  LDS.128 R16, [UR4+0x20] ;  /* 0x00002004ff107984 */ /* 0x000e280008000c00 */
[----:B-1----:R-:W1:Y:S01]  /*11b0*/  LDS.128 R8, [UR4+0x30] ;  /* 0x00003004ff087984 */ /* 0x002e620008000c00 */
[----:B0-----:R-:W-:-:S10]  /*11c0*/  DADD R16, R12, R16 ;  /* 0x000000000c107229 */ /* 0x001fd40000000010 */
[----:B------:R-:W-:Y:S02]  /*11d0*/  FSEL R2, R16, R12, P1 ;  /* 0x0000000c10027208 */ /* 0x000fe40000800000 */
[----:B------:R-:W-:Y:S02]  /*11e0*/  FSEL R3, R17, R13, P1 ;  /* 0x0000000d11037208 */ /* 0x000fe40000800000 */
[----:B------:R-:W-:Y:S01]  /*11f0*/  ISETP.GT.AND P1, PT, R4, 0x40, PT ;  /* 0x000000400400780c */ /* 0x000fe20003f24270 */
[----:B------:R-:W0:Y:S03]  /*1200*/  LDS.128 R12, [UR4+0x40] ;  /* 0x00004004ff0c7984 */ /* 0x000e260008000c00 */
        /* <DEDUP_REMOVED lines=65> */
[----:B------:R-:W1:Y:S01]  /*1620*/  LDS.64 R2, [UR4+0xb0] ;  /* 0x0000b004ff027984 */ /* 0x000e620008000a00 */
        /* <DEDUP_REMOVED lines=11> */
[----:B------:R-:W-:Y:S01]  /*16e0*/  FSEL R13, R3, R7, P1 ;  /* 0x00000007030d7208 */ /* 0x000fe20000800000 */
[----:B------:R-:W-:Y:S06]  /*16f0*/  BRA `(.L_x_105) ;  /* 0x0000001000107947 */ /* 0x000fec0003800000 */
.L_x_91:
[----:B------:R-:W0:Y:S01]  /*1700*/  S2R R0, SR_TID.X ;  /* 0x0000000000007919 */ /* 0x000e220000002100 */
[----:B------:R-:W0:Y:S02]  /*1710*/  LDC.64 R6, c[0x0][0x380] ;  /* 0x0000e000ff067b82 */ /* 0x000e240000000a00 */
[----:B0-----:R-:W-:-:S05]  /*1720*/  IMAD.WIDE.U32 R6, R0, 0x8, R6 ;  /* 0x0000000800067825 */ /* 0x001fca00078e0006 */
[----:B------:R-:W2:Y:S04]  /*1730*/  LDG.E.64.CONSTANT R20, desc[UR6][R6.64] ;  /* 0x0000000606147981 */ /* 0x000ea8000c1e9b00 */
[----:B------:R-:W2:Y:S04]  /*1740*/  LDG.E.64.CONSTANT R2, desc[UR6][R6.64+0x1400] ;  /* 0x0014000606027981 */ /* 0x000ea8000c1e9b00 */
[----:B------:R-:W3:Y:S04]  /*1750*/  LDG.E.64.CONSTANT R8, desc[UR6][R6.64+0x2800] ;  /* 0x0028000606087981 */ /* 0x000ee8000c1e9b00 */
[----:B------:R-:W4:Y:S04]  /*1760*/  LDG.E.64.CONSTANT R10, desc[UR6][R6.64+0x3c00] ;  /* 0x003c0006060a7981 */ /* 0x000f28000c1e9b00 */
[----:B------:R-:W5:Y:S04]  /*1770*/  LDG.E.64.CONSTANT R12, desc[UR6][R6.64+0x5000] ;  /* 0x00500006060c7981 */ /* 0x000f68000c1e9b00 */
[----:B------:R-:W5:Y:S04]  /*1780*/  LDG.E.64.CONSTANT R14, desc[UR6][R6.64+0x6400] ;  /* 0x00640006060e7981 */ /* 0x000f68000c1e9b00 */
[----:B------:R-:W5:Y:S04]  /*1790*/  LDG.E.64.CONSTANT R16, desc[UR6][R6.64+0x7800] ;  /* 0x0078000606107981 */ /* 0x000f68000c1e9b00 */
[----:B------:R-:W5:Y:S01]  /*17a0*/  LDG.E.64.CONSTANT R18, desc[UR6][R6.64+0x8c00] ;  /* 0x008c000606127981 */ /* 0x000f62000c1e9b00 */
[----:B------:R-:W-:Y:S01]  /*17b0*/  ISETP.GE.U32.AND P0, PT, R4, 0x2800, PT ;  /* 0x000028000400780c */ /* 0x000fe20003f06070 */
[----:B--2---:R-:W-:-:S08]  /*17c0*/  DADD R2, R20, R2 ;  /* 0x0000000014027229 */ /* 0x004fd00000000002 */
[----:B---3--:R-:W-:Y:S01]  /*17d0*/  DADD R2, R8, R2 ;  /* 0x0000000008027229 */ /* 0x008fe20000000002 */
[----:B------:R-:W-:-:S07]  /*17e0*/  IMAD.MOV.U32 R9, RZ, RZ, 0x1400 ;  /* 0x00001400ff097424 */ /* 0x000fce00078e00ff */
[----:B----4-:R-:W-:-:S08]  /*17f0*/  DADD R2, R10, R2 ;  /* 0x000000000a027229 */ /* 0x010fd00000000002 */
[----:B-----5:R-:W-:-:S08]  /*1800*/  DADD R2, R12, R2 ;  /* 0x000000000c027229 */ /* 0x020fd00000000002 */
[----:B------:R-:W-:-:S08]  /*1810*/  DADD R2, R14, R2 ;  /* 0x000000000e027229 */ /* 0x000fd00000000002 */
[----:B------:R-:W-:-:S08]  /*1820*/  DADD R2, R16, R2 ;  /* 0x0000000010027229 */ /* 0x000fd00000000002 */
[----:B------:R-:W-:Y:S01]  /*1830*/  DADD R2, R18, R2 ;  /* 0x0000000012027229 */ /* 0x000fe20000000002 */
[----:B------:R-:W-:Y:S10]  /*1840*/  @!P0 BRA `(.L_x_106) ;  /* 0x00000000006c8947 */ /* 0x000ff40003800000 */
[----:B------:R-:W0:Y:S01]  /*1850*/  LDC R26, c[0x0][0x390] ;  /* 0x0000e400ff1a7b82 */ /* 0x000e220000000800 */
[----:B------:R-:W-:Y:S02]  /*1860*/  VIADD R8, R4, 0xffffec00 ;  /* 0xffffec0004087836 */ /* 0x000fe40000000000 */
[----:B------:R-:W-:-:S07]  /*1870*/  IMAD.MOV.U32 R9, RZ, RZ, 0x1400 ;  /* 0x00001400ff097424 */ /* 0x000fce00078e00ff */
.L_x_108:
[----:B------:R-:W-:-:S05]  /*1880*/  IMAD.WIDE R12, R9, 0x8, R6 ;  /* 0x00000008090c7825 */ /* 0x000fca00078e0206 */
[----:B------:R-:W2:Y:S04]  /*1890*/  LDG.E.64.CONSTANT R4, desc[UR6][R12.64] ;  /* 0x000000060c047981 */ /* 0x000ea8000c1e9b00 */
[----:B------:R-:W3:Y:S04]  /*18a0*/  LDG.E.64.CONSTANT R14, desc[UR6][R12.64+0x1400] ;  /* 0x001400060c0e7981 */ /* 0x000ee8000c1e9b00 */
[----:B------:R-:W4:Y:S04]  /*18b0*/  LDG.E.64.CONSTANT R16, desc[UR6][R12.64+0x2800] ;  /* 0x002800060c107981 */ /* 0x000f28000c1e9b00 */
[----:B------:R-:W5:Y:S04]  /*18c0*/  LDG.E.64.CONSTANT R18, desc[UR6][R12.64+0x3c00] ;  /* 0x003c00060c127981 */ /* 0x000f68000c1e9b00 */
        /* <DEDUP_REMOVED lines=8> */
[----:B------:R-:W-:-:S08]  /*1950*/  DADD R4, R20, R4 ;  /* 0x0000000014047229 */ /* 0x000fd00000000004 */
[----:B------:R-:W-:Y:S01]  /*1960*/  DADD R22, R22, R4 ;  /* 0x0000000016167229 */ /* 0x000fe20000000004 */
[----:B0-----:R-:W-:-:S04]  /*1970*/  IMAD.MOV.U32 R4, RZ, RZ, R26 ;  /* 0x000000ffff047224 */ /* 0x001fc800078e001a */
[----:B------:R-:W-:-:S03]  /*1980*/  IMAD.IADD R2, R4, 0x1, -R9 ;  /* 0x0000000104027824 */ /* 0x000fc600078e0a09 */
[----:B------:R-:W-:Y:S02]  /*1990*/  DADD R22, R24, R22 ;  /* 0x0000000018167229 */ /* 0x000fe40000000016 */
[----:B------:R-:W-:-:S06]  /*19a0*/  ISETP.GE.AND P0, PT, R2, 0x1400, PT ;  /* 0x000014000200780c */ /* 0x000fcc0003f06270 */
[----:B------:R-:W-:-:S07]  /*19b0*/  DADD R2, R10, R22 ;  /* 0x000000000a027229 */ /* 0x000fce0000000016 */
[----:B------:R-:W-:Y:S05]  /*19c0*/  @!P0 BRA `(.L_x_107) ;  /* 0x0000000800348947 */ /* 0x000fea0003800000 */
[----:B------:R-:W-:-:S05]  /*19d0*/  VIADD R9, R9, 0x1400 ;  /* 0x0000140009097836 */ /* 0x000fca0000000000 */
[----:B------:R-:W-:-:S13]  /*19e0*/  ISETP.GT.AND P0, PT, R9, R8, PT ;  /* 0x000000080900720c */ /* 0x000fda0003f04270 */
[----:B------:R-:W-:Y:S05]  /*19f0*/  @!P0 BRA `(.L_x_108) ;  /* 0xfffffffc00a08947 */ /* 0x000fea000383ffff */
.L_x_106:
[----:B------:R-:W-:-:S13]  /*1a00*/  ISETP.GE.AND P0, PT, R9, R4, PT ;  /* 0x000000040900720c */ /* 0x000fda0003f06270 */
[----:B------:R-:W-:Y:S05]  /*1a10*/  @P0 BRA `(.L_x_107) ;  /* 0x0000000800200947 */ /* 0x000fea0003800000 */
[----:B------:R-:W-:Y:S01]  /*1a20*/  IMAD.IADD R39, R4, 0x1, -R9 ;  /* 0x0000000104277824 */ /* 0x000fe200078e0a09 */
[----:B------:R-:W-:Y:S04]  /*1a30*/  BSSY.RECONVERGENT B1, `(.L_x_107) ;  /* 0x0000086000017945 */ /* 0x000fe80003800200 */
[----:B------:R-:W-:-:S13]  /*1a40*/  ISETP.GE.AND P0, PT, R0, R39, PT ;  /* 0x000000270000720c */ /* 0x000fda0003f06270 */
[----:B------:R-:W-:Y:S05]  /*1a50*/  @P0 BRA `(.L_x_109) ;  /* 0x00000008000c0947 */ /* 0x000fea0003800000 */
[----:B------:R-:W-:Y:S01]  /*1a60*/  LOP3.LUT R5, RZ, R0, RZ, 0x33, !PT ;  /* 0x00000000ff057212 */ /* 0x000fe200078e33ff */
[----:B------:R-:W-:Y:S01]  /*1a70*/  BSSY.RECONVERGENT B2, `(.L_x_110) ;  /* 0x0000017000027945 */ /* 0x000fe20003800200 */
[----:B------:R-:W-:Y:S02]  /*1a80*/  IMAD.MOV.U32 R38, RZ, RZ, R0 ;  /* 0x000000ffff267224 */ /* 0x000fe400078e0000 */
[----:B------:R-:W-:-:S04]  /*1a90*/  IADD3 R5, PT, PT, -R9, R4, R5 ;  /* 0x0000000409057210 */ /* 0x000fc80007ffe105 */
[C---:B------:R-:W-:Y:S01]  /*1aa0*/  ISETP.GE.U32.AND P1, PT, R5.reuse, 0x780, PT ;  /* 0x000007800500780c */ /* 0x040fe20003f26070 */
[----:B------:R-:W-:-:S05]  /*1ab0*/  IMAD.HI.U32 R4, R5, -0x33333333, RZ ;  /* 0xcccccccd05047827 */ /* 0x000fca00078e00ff */
[----:B------:R-:W-:-:S04]  /*1ac0*/  SHF.R.U32.HI R4, RZ, 0x9, R4 ;  /* 0x00000009ff047819 */ /* 0x000fc80000011604 */
[----:B------:R-:W-:-:S04]  /*1ad0*/  LOP3.LUT R6, R4, 0x3, RZ, 0xc0, !PT ;  /* 0x0000000304067812 */ /* 0x000fc800078ec0ff */
[----:B------:R-:W-:-:S13]  /*1ae0*/  ISETP.NE.AND P0, PT, R6, 0x3, PT ;  /* 0x000000030600780c */ /* 0x000fda0003f05270 */
[----:B------:R-:W-:Y:S05]  /*1af0*/  @!P0 BRA `(.L_x_111) ;  /* 0x0000000000388947 */ /* 0x000fea0003800000 */
[----:B------:R-:W0:Y:S01]  /*1b00*/  LDC.64 R6, c[0x0][0x380] ;  /* 0x0000e000ff067b82 */ /* 0x000e220000000a00 */
[----:B------:R-:W-:Y:S02]  /*1b10*/  VIADD R4, R4, 0x1 ;  /* 0x0000000104047836 */ /* 0x000fe40000000000 */
[----:B------:R-:W-:Y:S02]  /*1b20*/  IMAD.IADD R11, R0, 0x1, R9 ;  /* 0x00000001000b7824 */ /* 0x000fe400078e0209 */
[----:B------:R-:W-:Y:S01]  /*1b30*/  IMAD.MOV.U32 R38, RZ, RZ, R0 ;  /* 0x000000ffff267224 */ /* 0x000fe200078e0000 */
[----:B------:R-:W-:-:S05]  /*1b40*/  LOP3.LUT R4, R4, 0x3, RZ, 0xc0, !PT ;  /* 0x0000000304047812 */ /* 0x000fca00078ec0ff */
[----:B------:R-:W-:-:S07]  /*1b50*/  IMAD.MOV R8, RZ, RZ, -R4 ;  /* 0x000000ffff087224 */ /* 0x000fce00078e0a04 */
.L_x_112:
[----:B0-----:R-:W-:-:S06]  /*1b60*/  IMAD.WIDE.U32 R4, R11, 0x8, R6 ;  /* 0x000000080b047825 */ /* 0x001fcc00078e0006 */
[----:B------:R-:W2:Y:S01]  /*1b70*/  LDG.E.64.CONSTANT R4, desc[UR6][R4.64] ;  /* 0x0000000604047981 */ /* 0x000ea2000c1e9b00 */
[----:B------:R-:W-:Y:S02]  /*1b80*/  VIADD R8, R8, 0x1 ;  /* 0x0000000108087836 */ /* 0x000fe40000000000 */
[----:B------:R-:W-:Y:S02]  /*1b90*/  VIADD R38, R38, 0x280 ;  /* 0x0000028026267836 */ /* 0x000fe40000000000 */
[----:B------:R-:W-:Y:S01]  /*1ba0*/  VIADD R11, R11, 0x280 ;  /* 0x000002800b0b7836 */ /* 0x000fe20000000000 */
[----:B------:R-:W-:Y:S01]  /*1bb0*/  ISETP.NE.AND P0, PT, R8, RZ, PT ;  /* 0x000000ff0800720c */ /* 0x000fe20003f05270 */
[----:B--2---:R-:W-:-:S12]  /*1bc0*/  DADD R2, R4, R2 ;  /* 0x0000000004027229 */ /* 0x004fd80000000002 */
[----:B------:R-:W-:Y:S05]  /*1bd0*/  @P0 BRA `(.L_x_112) ;  /* 0xfffffffc00e00947 */ /* 0x000fea000383ffff */
.L_x_111:
[----:B------:R-:W-:Y:S05]  /*1be0*/  BSYNC.RECONVERGENT B2 ;  /* 0x0000000000027941 */ /* 0x000fea0003800200 */
.L_x_110:
[----:B------:R-:W-:Y:S05]  /*1bf0*/  @!P1 BRA `(.L_x_109) ;  /* 0x0000000400a49947 */ /* 0x000fea0003800000 */
[----:B------:R-:W0:Y:S01]  /*1c00*/  LDCU.64 UR4, c[0x0][0x380] ;  /* 0x00007000ff0477ac */ /* 0x000e220008000a00 */
[----:B------:R-:W-:Y:S01]  /*1c10*/  IMAD.IADD R7, R39, 0x1, -R38 ;  /* 0x0000000127077824 */ /* 0x000fe200078e0a26 */
[C---:B------:R-:W-:Y:S01]  /*1c20*/  IADD3 R5, P0, PT, R38.reuse, R9, RZ ;  /* 0x0000000926057210 */ /* 0x040fe20007f1e0ff */
[----:B------:R-:W-:Y:S01]  /*1c30*/  BSSY.RECONVERGENT B2, `(.L_x_113) ;  /* 0x000003a000027945 */ /* 0x000fe20003800200 */
[----:B------:R-:W-:Y:S02]  /*1c40*/  IMAD.IADD R40, R38, 0x1, R9 ;  /* 0x0000000126287824 */ /* 0x000fe400078e0209 */
        /* <DEDUP_REMOVED lines=10> */
.L_x_115:
[----:B------:R-:W0:Y:S01]  /*1cf0*/  LDC.64 R30, c[0x0][0x380] ;  /* 0x0000e000ff1e7b82 */ /* 0x000e220000000a00 */
[----:B------:R-:W2:Y:S04]  /*1d00*/  LDG.E.64.CONSTANT R8, desc[UR6][R4.64+-0x1400] ;  /* 0xffec000604087981 */ /* 0x000ea8000c1e9b00 */
[----:B------:R-:W3:Y:S01]  /*1d10*/  LDG.E.64.CONSTANT R10, desc[UR6][R4.64] ;  /* 0x00000006040a7981 */ /* 0x000ee2000c1e9b00 */
[----:B------:R-:W-:-:S03]  /*1d20*/  VIADD R15, R40, 0xa00 ;  /* 0x00000a00280f7836 */ /* 0x000fc60000000000 */
[----:B------:R-:W4:Y:S04]  /*1d30*/  LDG.E.64.CONSTANT R12, desc[UR6][R4.64+0x1400] ;  /* 0x00140006040c7981 */ /* 0x000f28000c1e9b00 */
[----:B------:R-:W5:Y:S04]  /*1d40*/  LDG.E.64.CONSTANT R16, desc[UR6][R4.64+0x3c00] ;  /* 0x003c000604107981 */ /* 0x000f68000c1e9b00 */
[----:B------:R-:W5:Y:S01]  /*1d50*/  LDG.E.64.CONSTANT R18, desc[UR6][R4.64+0x5000] ;  /* 0x0050000604127981 */ /* 0x000f62000c1e9b00 */
[----:B------:R-:W-:-:S03]  /*1d60*/  VIADD R23, R40, 0x1400 ;  /* 0x0000140028177836 */ /* 0x000fc60000000000 */
[----:B------:R-:W5:Y:S01]  /*1d70*/  LDG.E.64.CONSTANT R20, desc[UR6][R4.64+0x6400] ;  /* 0x0064000604147981 */ /* 0x000f62000c1e9b00 */
[----:B0-----:R-:W-:-:S03]  /*1d80*/  IMAD.WIDE.U32 R6, R40, 0x8, R30 ;  /* 0x0000000828067825 */ /* 0x001fc600078e001e */
[----:B------:R-:W5:Y:S04]  /*1d90*/  LDG.E.64.CONSTANT R24, desc[UR6][R4.64+0x8c00] ;  /* 0x008c000604187981 */ /* 0x000f68000c1e9b00 */
[----:B------:R-:W5:Y:S04]  /*1da0*/  LDG.E.64.CONSTANT R26, desc[UR6][R4.64+0xa000] ;  /* 0x00a00006041a7981 */ /* 0x000f68000c1e9b00 */
[----:B------:R-:W2:Y:S01]  /*1db0*/  LDG.E.64.CONSTANT R6, desc[UR6][R6.64] ;  /* 0x0000000606067981 */ /* 0x000ea2000c1e9b00 */
[----:B------:R-:W-:-:S03]  /*1dc0*/  IMAD.WIDE.U32 R14, R15, 0x8, R30 ;  /* 0x000000080f0e7825 */ /* 0x000fc600078e001e */
[----:B------:R-:W5:Y:S04]  /*1dd0*/  LDG.E.64.CONSTANT R28, desc[UR6][R4.64+0xb400] ;  /* 0x00b40006041c7981 */ /* 0x000f68000c1e9b00 */
[----:B------:R-:W5:Y:S01]  /*1de0*/  LDG.E.64.CONSTANT R14, desc[UR6][R14.64] ;  /* 0x000000060e0e7981 */ /* 0x000f62000c1e9b00 */
[----:B------:R-:W-:-:S03]  /*1df0*/  IMAD.WIDE.U32 R22, R23, 0x8, R30 ;  /* 0x0000000817167825 */ /* 0x000fc600078e001e */
[----:B------:R-:W5:Y:S04]  /*1e00*/  LDG.E.64.CONSTANT R34, desc[UR6][R4.64+0xf000] ;  /* 0x00f0000604227981 */ /* 0x000f68000c1e9b00 */
[----:B------:R-:W5:Y:S01]  /*1e10*/  LDG.E.64.CONSTANT R22, desc[UR6][R22.64] ;  /* 0x0000000616167981 */ /* 0x000f62000c1e9b00 */
[----:B------:R-:W-:-:S03]  /*1e20*/  VIADD R33, R40, 0x1e00 ;  /* 0x00001e0028217836 */ /* 0x000fc60000000000 */
[----:B------:R-:W5:Y:S01]  /*1e30*/  LDG.E.64.CONSTANT R36, desc[UR6][R4.64+0x10400] ;  /* 0x0104000604247981 */ /* 0x000f62000c1e9b00 */
[----:B------:R-:W-:-:S03]  /*1e40*/  IMAD.WIDE.U32 R30, R33, 0x8, R30 ;  /* 0x00000008211e7825 */ /* 0x000fc600078e001e */
[----:B------:R0:W5:Y:S04]  /*1e50*/  LDG.E.64.CONSTANT R32, desc[UR6][R4.64+0xdc00] ;  /* 0x00dc000604207981 */ /* 0x000168000c1e9b00 */
[----:B------:R-:W5:Y:S01]  /*1e60*/  LDG.E.64.CONSTANT R30, desc[UR6][R30.64] ;  /* 0x000000061e1e7981 */ /* 0x000f62000c1e9b00 */
[----:B------:R-:W-:-:S05]  /*1e70*/  VIADD R38, R38, 0x2800 ;  /* 0x0000280026267836 */ /* 0x000fca0000000000 */
[----:B------:R-:W-:Y:S02]  /*1e80*/  ISETP.GE.AND P1, PT, R38, R41, PT ;  /* 0x000000292600720c */ /* 0x000fe40003f26270 */
[----:B0-----:R-:W-:Y:S01]  /*1e90*/  IADD3 R4, P2, PT, R4, 0x14000, RZ ;  /* 0x0001400004047810 */ /* 0x001fe20007f5e0ff */
[----:B------:R-:W-:-:S04]  /*1ea0*/  VIADD R40, R40, 0x2800 ;  /* 0x0000280028287836 */ /* 0x000fc80000000000 */
[----:B------:R-:W-:Y:S01]  /*1eb0*/  IMAD.X R5, RZ, RZ, R5, P2 ;  /* 0x000000ffff057224 */ /* 0x000fe200010e0605 */
[----:B--2---:R-:W-:-:S08]  /*1ec0*/  DADD R6, R6, R2 ;  /* 0x0000000006067229 */ /* 0x004fd00000000002 */
[----:B------:R-:W-:-:S08]  /*1ed0*/  DADD R6, R6, R8 ;  /* 0x0000000006067229 */ /* 0x000fd00000000008 */
        /* <DEDUP_REMOVED lines=15> */
.L_x_114:
[----:B------:R-:W-:Y:S05]  /*1fd0*/  BSYNC.RECONVERGENT B2 ;  /* 0x0000000000027941 */ /* 0x000fea0003800200 */
.L_x_113:
[----:B------:R-:W-:Y:S01]  /*1fe0*/  IMAD.IADD R6, R39, 0x1, -R38 ;  /* 0x0000000127067824 */ /* 0x000fe200078e0a26 */
[----:B------:R-:W-:Y:S04]  /*1ff0*/  BSSY.RECONVERGENT B2, `(.L_x_116) ;  /* 0x000001d000027945 */ /* 0x000fe80003800200 */
[----:B------:R-:W-:-:S13]  /*2000*/  ISETP.GT.AND P1, PT, R6, 0xa00, PT ;  /* 0x00000a000600780c */ /* 0x000fda0003f24270 */
[----:B------:R-:W-:Y:S05]  /*2010*/  @!P1 BRA `(.L_x_117) ;  /* 0x0000000000689947 */ /* 0x000fea0003800000 */
[----:B------:R-:W0:Y:S01]  /*2020*/  LDC.64 R14, c[0x0][0x380] ;  /* 0x0000e000ff0e7b82 */ /* 0x000e220000000a00 */
[----:B------:R-:W2:Y:S04]  /*2030*/  LDG.E.64.CONSTANT R8, desc[UR6][R4.64+-0x1400] ;  /* 0xffec000604087981 */ /* 0x000ea8000c1e9b00 */
[----:B------:R-:W3:Y:S01]  /*2040*/  LDG.E.64.CONSTANT R10, desc[UR6][R4.64] ;  /* 0x00000006040a7981 */ /* 0x000ee2000c1e9b00 */
[----:B------:R-:W-:-:S03]  /*2050*/  VIADD R17, R40, 0xa00 ;  /* 0x00000a0028117836 */ /* 0x000fc60000000000 */
[----:B------:R-:W4:Y:S04]  /*2060*/  LDG.E.64.CONSTANT R12, desc[UR6][R4.64+0x1400] ;  /* 0x00140006040c7981 */ /* 0x000f28000c1e9b00 */
[----:B------:R-:W5:Y:S04]  /*2070*/  LDG.E.64.CONSTANT R18, desc[UR6][R4.64+0x5000] ;  /* 0x0050000604127981 */ /* 0x000f68000c1e9b00 */
[----:B------:R1:W5:Y:S01]  /*2080*/  LDG.E.64.CONSTANT R20, desc[UR6][R4.64+0x6400] ;  /* 0x0064000604147981 */ /* 0x000362000c1e9b00 */
[----:B0-----:R-:W-:-:S06]  /*2090*/  IMAD.WIDE.U32 R6, R40, 0x8, R14 ;  /* 0x0000000828067825 */ /* 0x001fcc00078e000e */
[----:B------:R-:W2:Y:S01]  /*20a0*/  LDG.E.64.CONSTANT R6, desc[UR6][R6.64] ;  /* 0x0000000606067981 */ /* 0x000ea2000c1e9b00 */
[----:B------:R-:W-:-:S03]  /*20b0*/  IMAD.WIDE.U32 R14, R17, 0x8, R14 ;  /* 0x00000008110e7825 */ /* 0x000fc600078e000e */
[----:B------:R-:W5:Y:S04]  /*20c0*/  LDG.E.64.CONSTANT R16, desc[UR6][R4.64+0x3c00] ;  /* 0x003c000604107981 */ /* 0x000f68000c1e9b00 */
[----:B------:R-:W5:Y:S01]  /*20d0*/  LDG.E.64.CONSTANT R14, desc[UR6][R14.64] ;  /* 0x000000060e0e7981 */ /* 0x000f62000c1e9b00 */
[----:B------:R-:W-:Y:S01]  /*20e0*/  PLOP3.LUT P0, PT, PT, PT, PT, 0x8, 0x80 ;  /* 0x000000000080781c */ /* 0x000fe20003f0e170 */
[----:B------:R-:W-:Y:S02]  /*20f0*/  VIADD R38, R38, 0x1400 ;  /* 0x0000140026267836 */ /* 0x000fe40000000000 */
[----:B------:R-:W-:Y:S01]  /*2100*/  VIADD R40, R40, 0x1400 ;  /* 0x0000140028287836 */ /* 0x000fe20000000000 */
[----:B--2---:R-:W-:-:S08]  /*2110*/  DADD R2, R2, R6 ;  /* 0x0000000002027229 */ /* 0x004fd00000000006 */
[----:B------:R-:W-:-:S08]  /*2120*/  DADD R2, R2, R8 ;  /* 0x0000000002027229 */ /* 0x000fd00000000008 */
[----:B---3--:R-:W-:-:S08]  /*2130*/  DADD R2, R2, R10 ;  /* 0x0000000002027229 */ /* 0x008fd0000000000a */
[----:B----4-:R-:W-:-:S08]  /*2140*/  DADD R2, R2, R12 ;  /* 0x0000000002027229 */ /* 0x010fd0000000000c */
[----:B-----5:R-:W-:-:S08]  /*2150*/  DADD R2, R2, R14 ;  /* 0x0000000002027229 */ /* 0x020fd0000000000e */
[----:B------:R-:W-:Y:S01]  /*2160*/  DADD R2, R2, R16 ;  /* 0x0000000002027229 */ /* 0x000fe20000000010 */
[----:B------:R-:W-:-:S07]  /*2170*/  IADD3 R6, P1, PT, R4, 0xa000, RZ ;  /* 0x0000a00004067810 */ /* 0x000fce0007f3e0ff */
[----:B------:R-:W-:Y:S01]  /*2180*/  DADD R2, R2, R18 ;  /* 0x0000000002027229 */ /* 0x000fe20000000012 */
[----:B-1----:R-:W-:Y:S02]  /*2190*/  IMAD.X R5, RZ, RZ, R5, P1 ;  /* 0x000000ffff057224 */ /* 0x002fe400008e0605 */
[----:B------:R-:W-:-:S05]  /*21a0*/  IMAD.MOV.U32 R4, RZ, RZ, R6 ;  /* 0x000000ffff047224 */ /* 0x000fca00078e0006 */
[----:B------:R-:W-:-:S11]  /*21b0*/  DADD R2, R2, R20 ;  /* 0x0000000002027229 */ /* 0x000fd60000000014 */
.L_x_117:
[----:B------:R-:W-:Y:S05]  /*21c0*/  BSYNC.RECONVERGENT B2 ;  /* 0x0000000000027941 */ /* 0x000fea0003800200 */
.L_x_116:
[----:B------:R-:W-:-:S13]  /*21d0*/  ISETP.LT.OR P0, PT, R38, R39, P0 ;  /* 0x000000272600720c */ /* 0x000fda0000701670 */
[----:B------:R-:W-:Y:S05]  /*21e0*/  @!P0 BRA `(.L_x_109) ;  /* 0x0000000000288947 */ /* 0x000fea0003800000 */
[----:B------:R-:W0:Y:S01]  /*21f0*/  LDC.64 R6, c[0x0][0x380] ;  /* 0x0000e000ff067b82 */ /* 0x000e220000000a00 */
[----:B------:R-:W2:Y:S04]  /*2200*/  LDG.E.64.CONSTANT R8, desc[UR6][R4.64] ;  /* 0x0000000604087981 */ /* 0x000ea8000c1e9b00 */
[----:B------:R-:W3:Y:S01]  /*2210*/  LDG.E.64.CONSTANT R10, desc[UR6][R4.64+0x1400] ;  /* 0x00140006040a7981 */ /* 0x000ee2000c1e9b00 */
[----:B0-----:R-:W-:-:S03]  /*2220*/  IMAD.WIDE.U32 R40, R40, 0x8, R6 ;  /* 0x0000000828287825 */ /* 0x001fc600078e0006 */
[----:B------:R-:W4:Y:S04]  /*2230*/  LDG.E.64.CONSTANT R6, desc[UR6][R4.64+-0x1400] ;  /* 0xffec000604067981 */ /* 0x000f28000c1e9b00 */
[----:B------:R-:W5:Y:S02]  /*2240*/  LDG.E.64.CONSTANT R40, desc[UR6][R40.64] ;  /* 0x0000000628287981 */ /* 0x000f64000c1e9b00 */
[----:B-----5:R-:W-:-:S08]  /*2250*/  DADD R2, R2, R40 ;  /* 0x0000000002027229 */ /* 0x020fd00000000028 */
[----:B----4-:R-:W-:-:S08]  /*2260*/  DADD R2, R2, R6 ;  /* 0x0000000002027229 */ /* 0x010fd00000000006 */
[----:B--2---:R-:W-:-:S08]  /*2270*/  DADD R2, R2, R8 ;  /* 0x0000000002027229 */ /* 0x004fd00000000008 */
[----:B---3--:R-:W-:-:S11]  /*2280*/  DADD R2, R2, R10 ;  /* 0x0000000002027229 */ /* 0x008fd6000000000a */
.L_x_109:
[----:B------:R-:W-:Y:S05]  /*2290*/  BSYNC.RECONVERGENT B1 ;  /* 0x0000000000017941 */ /* 0x000fea0003800200 */
.L_x_107:
        /* <DEDUP_REMOVED lines=16> */
[----:B------:R-:W-:Y:S01]  /*23a0*/  SHFL.DOWN PT, R2, R4, 0x4, 0x1f ;  /* 0x08801f0004027f89 */ /* 0x000fe200000e0000 */
[----:B------:R-:W-:Y:S02]  /*23b0*/  @!P1 MOV R7, 0x400 ;  /* 0x0000040000079802 */ /* 0x000fe40000000f00 */
[----:B------:R-:W-:Y:S01]  /*23c0*/  @!P1 SHF.R.U32.HI R6, RZ, 0x2, R0 ;  /* 0x00000002ff069819 */ /* 0x000fe20000011600 */
[----:B------:R-:W0:Y:S01]  /*23d0*/  SHFL.DOWN PT, R3, R5, 0x4, 0x1f ;  /* 0x08801f0005037f89 */ /* 0x000e2200000e0000 */
[----:B-1----:R-:W-:-:S02]  /*23e0*/  @!P1 LEA R7, R12, R7, 0x18 ;  /* 0x000000070c079211 */ /* 0x002fc400078ec0ff */
[----:B------:R-:W-:-:S05]  /*23f0*/  @!P1 LOP3.LUT R6, R6, 0xf8, RZ, 0xc0, !PT ;  /* 0x000000f806069812 */ /* 0x000fca00078ec0ff */
[----:B------:R-:W-:Y:S01]  /*2400*/  @!P1 IMAD.IADD R7, R6, 0x1, R7 ;  /* 0x0000000106079824 */ /* 0x000fe200078e0207 */
        /* <DEDUP_REMOVED lines=22> */
[----:B------:R-:W1:Y:S04]  /*2570*/  LDS.128 R8, [UR4+0x20] ;  /* 0x00002004ff087984 */ /* 0x000e680008000c00 */
[----:B------:R-:W2:Y:S04]  /*2580*/  LDS.128 R16, [UR4+0x30] ;  /* 0x00003004ff107984 */ /* 0x000ea80008000c00 */
[----:B0-----:R-:W0:Y:S01]  /*2590*/  LDS.128 R4, [UR4+0x40] ;  /* 0x00004004ff047984 */ /* 0x001e220008000c00 */
[----:B-1----:R-:W-:-:S03]  /*25a0*/  DADD R8, R12, R8 ;  /* 0x000000000c087229 */ /* 0x002fc60000000008 */
[----:B------:R-:W-:Y:S05]  /*25b0*/  LDS.128 R12, [UR4+0x60] ;  /* 0x00006004ff0c7984 */ /* 0x000fea0008000c00 */
[----:B------:R-:W-:Y:S02]  /*25c0*/  DADD R2, R8, R10 ;  /* 0x0000000008027229 */ /* 0x000fe4000000000a */
[----:B------:R-:W1:Y:S06]  /*25d0*/  LDS.128 R8, [UR4+0x50] ;  /* 0x00005004ff087984 */ /* 0x000e6c0008000c00 */
[----:B--2---:R-:W-:-:S08]  /*25e0*/  DADD R2, R2, R16 ;  /* 0x0000000002027229 */ /* 0x004fd00000000010 */
[----:B------:R-:W-:-:S08]  /*25f0*/  DADD R2, R2, R18 ;  /* 0x0000000002027229 */ /* 0x000fd00000000012 */
[----:B0-----:R-:W-:-:S08]  /*2600*/  DADD R2, R2, R4 ;  /* 0x0000000002027229 */ /* 0x001fd00000000004 */
[----:B------:R-:W-:Y:S01]  /*2610*/  DADD R2, R2, R6 ;  /* 0x0000000002027229 */ /* 0x000fe20000000006 */
[----:B------:R-:W0:Y:S07]  /*2620*/  LDS.128 R4, [UR4+0x70] ;  /* 0x00007004ff047984 */ /* 0x000e2e0008000c00 */
[----:B-1----:R-:W-:-:S08]  /*2630*/  DADD R2, R2, R8 ;  /* 0x0000000002027229 */ /* 0x002fd00000000008 */
[----:B------:R-:W-:Y:S01]  /*2640*/  DADD R2, R2, R10 ;  /* 0x0000000002027229 */ /* 0x000fe2000000000a */
[----:B------:R-:W1:Y:S07]  /*2650*/  LDS.128 R8, [UR4+0x80] ;  /* 0x00008004ff087984 */ /* 0x000e6e0008000c00 */
[----:B------:R-:W-:-:S08]  /*2660*/  DADD R2, R2, R12 ;  /* 0x0000000002027229 */ /* 0x000fd0000000000c */
[----:B------:R-:W-:Y:S01]  /*2670*/  DADD R2, R2, R14 ;  /* 0x0000000002027229 */ /* 0x000fe2000000000e */
[----:B------:R-:W2:Y:S07]  /*2680*/  LDS.128 R12, [UR4+0x90] ;  /* 0x00009004ff0c7984 */ /* 0x000eae0008000c00 */
[----:B0-----:R-:W-:-:S08]  /*2690*/  DADD R2, R2, R4 ;  /* 0x0000000002027229 */ /* 0x001fd00000000004 */
[----:B------:R-:W-:Y:S01]  /*26a0*/  DADD R2, R2, R6 ;  /* 0x0000000002027229 */ /* 0x000fe20000000006 */
[----:B------:R-:W0:Y:S07]  /*26b0*/  LDS.128 R4, [UR4+0xa0] ;  /* 0x0000a004ff047984 */ /* 0x000e2e0008000c00 */
[----:B-1----:R-:W-:Y:S01]  /*26c0*/  DADD R2, R2, R8 ;  /* 0x0000000002027229 */ /* 0x002fe20000000008 */
[----:B------:R-:W1:Y:S07]  /*26d0*/  LDS.64 R8, [UR4+0xb0] ;  /* 0x0000b004ff087984 */ /* 0x000e6e0008000a00 */
[----:B------:R-:W-:-:S08]  /*26e0*/  DADD R2, R2, R10 ;  /* 0x0000000002027229 */ /* 0x000fd0000000000a */
[----:B--2---:R-:W-:-:S08]  /*26f0*/  DADD R2, R2, R12 ;  /* 0x0000000002027229 */ /* 0x004fd0000000000c */
[----:B------:R-:W-:-:S08]  /*2700*/  DADD R2, R2, R14 ;  /* 0x0000000002027229 */ /* 0x000fd0000000000e */
[----:B0-----:R-:W-:-:S08]  /*2710*/  DADD R2, R2, R4 ;  /* 0x0000000002027229 */ /* 0x001fd00000000004 */
[----:B------:R-:W-:-:S08]  /*2720*/  DADD R2, R2, R6 ;  /* 0x0000000002027229 */ /* 0x000fd00000000006 */
[----:B-1----:R-:W-:-:S11]  /*2730*/  DADD R12, R2, R8 ;  /* 0x00000000020c7229 */ /* 0x002fd60000000008 */
.L_x_105:
[----:B------:R-:W-:Y:S05]  /*2740*/  BSYNC.RECONVERGENT B0 ;  /* 0x0000000000007941 */ /* 0x000fea0003800200 */
.L_x_90:
[----:B------:R-:W-:Y:S05]  /*2750*/  @P0 EXIT ;  /* 0x000000000000094d */ /* 0x000fea0003800000 */
[----:B------:R-:W1:Y:S01]  /*2760*/  LDCU.64 UR4, c[0x0][0x398] ;  /* 0x00007300ff0477ac */ /* 0x000e620008000a00 */
[----:B0-----:R-:W0:Y:S01]  /*2770*/  LDC.64 R2, c[0x0][0x388] ;  /* 0x0000e200ff027b82 */ /* 0x001e220000000a00 */
[----:B-1----:R-:W-:-:S07]  /*2780*/  DADD R12, R12, UR4 ;  /* 0x000000040c0c7e29 */ /* 0x002fce0008000000 */
[----:B0-----:R-:W-:Y:S01]  /*2790*/  STG.E.64 desc[UR6][R2.64], R12 ;  /* 0x0000000c02007986 */ /* 0x001fe2000c101b06 */
[----:B------:R-:W-:Y:S05]  /*27a0*/  EXIT ;  /* 0x000000000000794d */ /* 0x000fea0003800000 */
.L_x_118:
        /* <DEDUP_REMOVED lines=13> */
.L_x_633:


//--------------------- .text._ZN3cub18CUB_300001_SM_10006detail6reduce18DeviceReduceKernelINS2_10policy_hubIdjN4cuda3std3__44plusIdEEE10Policy1000EN6thrust24THRUST_300001_SM_1000_NS10device_ptrIdEEjS9_dNS7_10__identityEEEvT0_PT3_T1_NS0_13GridEvenShareISK_EET2_T4_ --------------------------
	.section	.text._ZN3cub18CUB_300001_SM_10006detail6reduce18DeviceReduceKernelINS2_10policy_hubIdjN4cuda3std3__44plusIdEEE10Policy1000EN6thrust24THRUST_300001_SM_1000_NS10device_ptrIdEEjS9_dNS7_10__identityEEEvT0_PT3_T1_NS0_13GridEvenShareISK_EET2_T4_,"ax",@progbits
	.align	128
        .global         _ZN3cub18CUB_300001_SM_10006detail6reduce18DeviceReduceKernelINS2_10policy_hubIdjN4cuda3std3__44plusIdEEE10Policy1000EN6thrust24THRUST_300001_SM_1000_NS10device_ptrIdEEjS9_dNS7_10__identityEEEvT0_PT3_T1_NS0_13GridEvenShareISK_EET2_T4_
        .type           _ZN3cub18CUB_300001_SM_10006detail6reduce18DeviceReduceKernelINS2_10policy_hubIdjN4cuda3std3__44plusIdEEE10Policy1000EN6thrust24THRUST_300001_SM_1000_NS10device_ptrIdEEjS9_dNS7_10__identityEEEvT0_PT3_T1_NS0_13GridEvenShareISK_EET2_T4_,@function
        .size           _ZN3cub18CUB_300001_SM_10006detail6reduce18DeviceReduceKernelINS2_10policy_hubIdjN4cuda3std3__44plusIdEEE10Policy1000EN6thrust24THRUST_300001_SM_1000_NS10device_ptrIdEEjS9_dNS7_10__identityEEEvT0_PT3_T1_NS0_13GridEvenShareISK_EET2_T4_,(.L_x_634 - _ZN3cub18CUB_300001_SM_10006detail6reduce18DeviceReduceKernelINS2_10policy_hubIdjN4cuda3std3__44plusIdEEE10Policy1000EN6thrust24THRUST_300001_SM_1000_NS10device_ptrIdEEjS9_dNS7_10__identityEEEvT0_PT3_T1_NS0_13GridEvenShareISK_EET2_T4_)
        .other          _ZN3cub18CUB_300001_SM_10006detail6reduce18DeviceReduceKernelINS2_10policy_hubIdjN4cuda3std3__44plusIdEEE10Policy1000EN6thrust24THRUST_300001_SM_1000_NS10device_ptrIdEEjS9_dNS7_10__identityEEEvT0_PT3_T1_NS0_13GridEvenShareISK_EET2_T4_,@"STO_CUDA_ENTRY STV_DEFAULT"
_ZN3cub18CUB_300001_SM_10006detail6reduce18DeviceReduceKernelINS2_10policy_hubIdjN4cuda3std3__44plusIdEEE10Policy1000EN6thrust24THRUST_300001_SM_1000_NS10device_ptrIdEEjS9_dNS7_10__identityEEEvT0_PT3_T1_NS0_13GridEvenShareISK_EET2_T4_:
.text._ZN3cub18CUB_300001_SM_10006detail6reduce18DeviceReduceKernelINS2_10policy_hubIdjN4cuda3std3__44plusIdEEE10Policy1000EN6thrust24THRUST_300001_SM_1000_NS10device_ptrIdEEjS9_dNS7_10__identityEEEvT0_PT3_T1_NS0_13GridEvenShareISK_EET2_T4_:
[----:B------:R-:W-:Y:S08]  /*0000*/  LDC R1, c[0x0][0x37c] ;  /* 0x0000df00ff017b82 */ /* 0x000ff00000000800 */
[----:B------:R-:W0:Y:S01]  /*0010*/  S2UR UR9, SR_CTAID.X ;  /* 0x00000000000979c3 */ /* 0x000e220000002500 */
[----:B------:R-:W1:Y:S01]  /*0020*/  LDCU.64 UR12, c[0x0][0x3a8] ;  /* 0x00007500ff0c77ac */ /* 0x000e620008000a00 */
[----:B------:R-:W-:Y:S01]  /*0030*/  BSSY.RECONVERGENT B0, `(.L_x_119) ;  /* 0x00002d4000007945 */ /* 0x000fe20003800200 */
[----:B------:R-:W2:Y:S01]  /*0040*/  LDCU.64 UR10, c[0x0][0x358] ;  /* 0x00006b00ff0a77ac */ /* 0x000ea20008000a00 */
[----:B-1----:R-:W-:Y:S01]  /*0050*/  IMAD.U32 R4, RZ, RZ, UR12 ;  /* 0x0000000cff047e24 */ /* 0x002fe2000f8e00ff */
[----:B------:R-:W-:-:S02]  /*0060*/  UIMAD UR8, UR13, 0x1400, URZ ;  /* 0x000014000d0878a4 */ /* 0x000fc4000f8e02ff */
[----:B0-----:R-:W-:-:S06]  /*0070*/  UIMAD UR4, UR9, 0x1400, URZ ;  /* 0x00001400090478a4 */ /* 0x001fcc000f8e02ff */
[----:B------:R-:W-:-:S05]  /*0080*/  VIADD R0, R4, -UR4 ;  /* 0x8000000404007c36 */ /* 0x000fca0008000000 */
[----:B------:R-:W-:-:S13]  /*0090*/  ISETP.GT.U32.AND P0, PT, R0, 0x13ff, PT ;  /* 0x000013ff0000780c */ /* 0x000fda0003f04070 */
[----:B--2---:R-:W-:Y:S05]  /*00a0*/  @P0 BRA `(.L_x_120) ;  /* 0x0000001800380947 */ /* 0x004fea0003800000 */
[----:B------:R-:W0:Y:S01]  /*00b0*/  S2R R3, SR_TID.X ;  /* 0x0000000000037919 */ /* 0x000e220000002100 */
[----:B------:R-:W-:Y:S01]  /*00c0*/  BSSY.RECONVERGENT B1, `(.L_x_121) ;  /* 0x000000a000017945 */ /* 0x000fe20003800200 */
[----:B------:R-:W-:Y:S02]  /*00d0*/  CS2R R20, SRZ ;  /* 0x0000000000147805 */ /* 0x000fe4000001ff00 */
[----:B0-----:R-:W-:Y:S01]  /*00e0*/  ISETP.GE.U32.AND P0, PT, R3, R0, PT ;  /* 0x000000000300720c */ /* 0x001fe20003f06070 */
[----:B------:R-:W-:-:S12]  /*00f0*/  IMAD.MOV.U32 R19, RZ, RZ, R3 ;  /* 0x000000ffff137224 */ /* 0x000fd800078e0003 */
[----:B------:R-:W-:Y:S05]  /*0100*/  @P0 BRA `(.L_x_122) ;  /* 0x0000000000140947 */ /* 0x000fea0003800000 */
[----:B------:R-:W0:Y:S01]  /*0110*/  LDC.64 R20, c[0x0][0x380] ;  /* 0x0000e000ff147b82 */ /* 0x000e220000000a00 */
[----:B------:R-:W-:-:S04]  /*0120*/  VIADD R5, R3, UR4 ;  /* 0x0000000403057c36 */ /* 0x000fc80008000000 */
[----:B0-----:R-:W-:-:S06]  /*0130*/  IMAD.WIDE.U32 R20, R5, 0x8, R20 ;  /* 0x0000000805147825 */ /* 0x001fcc00078e0014 */
[----:B------:R-:W5:Y:S01]  /*0140*/  LDG.E.64 R20, desc[UR10][R20.64] ;  /* 0x0000000a14147981 */ /* 0x000f62000c1e1b00 */
[----:B------:R-:W-:-:S07]  /*0150*/  VIADD R19, R3, 0x280 ;  /* 0x0000028003137836 */ /* 0x000fce0000000000 */
.L_x_122:
[----:B------:R-:W-:Y:S05]  /*0160*/  BSYNC.RECONVERGENT B1 ;  /* 0x0000000000017941 */ /* 0x000fea0003800200 */
.L_x_121:
[----:B------:R-:W-:Y:S01]  /*0170*/  ISETP.GE.U32.AND P0, PT, R19, R0, PT ;  /* 0x000000001300720c */ /* 0x000fe20003f06070 */
[----:B------:R-:W-:-:S12]  /*0180*/  BSSY.RECONVERGENT B1, `(.L_x_123) ;  /* 0x00000a5000017945 */ /* 0x000fd80003800200 */
[----:B------:R-:W-:Y:S05]  /*0190*/  @P0 BRA `(.L_x_124) ;  /* 0x00000008008c0947 */ /* 0x000fea0003800000 */
[----:B------:R-:W-:Y:S01]  /*01a0*/  LOP3.LUT R5, RZ, R19, RZ, 0x33, !PT ;  /* 0x00000013ff057212 */ /* 0x000fe200078e33ff */
[----:B------:R-:W-:Y:S03]  /*01b0*/  BSSY.RECONVERGENT B2, `(.L_x_125) ;  /* 0x0000053000027945 */ /* 0x000fe60003800200 */
[----:B------:R-:W-:-:S04]  /*01c0*/  IADD3 R5, PT, PT, R4, -UR4, R5 ;  /* 0x8000000404057c10 */ /* 0x000fc8000fffe005 */
[C---:B------:R-:W-:Y:S01]  /*01d0*/  ISETP.GE.U32.AND P0, PT, R5.reuse, 0x2580, PT ;  /* 0x000025800500780c */ /* 0x040fe20003f06070 */
[----:B------:R-:W-:-:S05]  /*01e0*/  IMAD.HI.U32 R4, R5, -0x33333333, RZ ;  /* 0xcccccccd05047827 */ /* 0x000fca00078e00ff */
[----:B------:R-:W-:-:S04]  /*01f0*/  LEA.HI R4, R4, 0x1, RZ, 0x17 ;  /* 0x0000000104047811 */ /* 0x000fc800078fb8ff */
[----:B------:R-:W-:-:S03]  /*0200*/  LOP3.LUT R5, R4, 0xf, RZ, 0xc0, !PT ;  /* 0x0000000f04057812 */ /* 0x000fc600078ec0ff */
[----:B------:R-:W-:Y:S05]  /*0210*/  @!P0 BRA `(.L_x_126) ;  /* 0x0000000400308947 */ /* 0x000fea0003800000 */
[----:B------:R-:W-:Y:S01]  /*0220*/  LOP3.LUT R24, R4, 0xfffff0, RZ, 0xc0, !PT ;  /* 0x00fffff004187812 */ /* 0x000fe200078ec0ff */
[----:B------:R-:W-:Y:S01]  /*0230*/  BSSY.RECONVERGENT B3, `(.L_x_127) ;  /* 0x0000049000037945 */ /* 0x000fe20003800200 */
[C---:B------:R-:W-:Y:S02]  /*0240*/  VIADD R2, R19.reuse, 0x1400 ;  /* 0x0000140013027836 */ /* 0x040fe40000000000 */
[----:B------:R-:W-:Y:S02]  /*0250*/  VIADD R25, R19, UR4 ;  /* 0x0000000413197c36 */ /* 0x000fe40008000000 */
[----:B------:R-:W-:-:S07]  /*0260*/  IMAD.MOV R24, RZ, RZ, -R24 ;  /* 0x000000ffff187224 */ /* 0x000fce00078e0a18 */
.L_x_128:
[----:B------:R-:W0:Y:S02]  /*0270*/  LDC.64 R22, c[0x0][0x380] ;  /* 0x0000e000ff167b82 */ /* 0x000e240000000a00 */
[----:B0-----:R-:W-:-:S06]  /*0280*/  IMAD.WIDE.U32 R18, R25, 0x8, R22 ;  /* 0x0000000819127825 */ /* 0x001fcc00078e0016 */
[----:B------:R-:W2:Y:S01]  /*0290*/  LDG.E.64 R18, desc[UR10][R18.64] ;  /* 0x0000000a12127981 */ /* 0x000ea2000c1e1b00 */
[C---:B------:R-:W-:Y:S02]  /*02a0*/  VIADD R7, R25.reuse, 0x280 ;  /* 0x0000028019077836 */ /* 0x040fe40000000000 */
[----:B------:R-:W-:Y:S02]  /*02b0*/  VIADD R17, R25, 0x500 ;  /* 0x0000050019117836 */ /* 0x000fe40000000000 */
[----:B------:R-:W-:-:S04]  /*02c0*/  IMAD.WIDE.U32 R6, R7, 0x8, R22 ;  /* 0x0000000807067825 */ /* 0x000fc800078e0016 */
[--C-:B------:R-:W-:Y:S02]  /*02d0*/  IMAD.WIDE.U32 R16, R17, 0x8, R22.reuse ;  /* 0x0000000811107825 */ /* 0x100fe400078e0016 */
[----:B------:R-:W3:Y:S02]  /*02e0*/  LDG.E.64 R6, desc[UR10][R6.64] ;  /* 0x0000000a06067981 */ /* 0x000ee4000c1e1b00 */
[C---:B------:R-:W-:Y:S02]  /*02f0*/  VIADD R15, R25.reuse, 0x780 ;  /* 0x00000780190f7836 */ /* 0x040fe40000000000 */
[----:B------:R-:W4:Y:S01]  /*0300*/  LDG.E.64 R16, desc[UR10][R16.64] ;  /* 0x0000000a10107981 */ /* 0x000f22000c1e1b00 */
[----:B------:R-:W-:Y:S02]  /*0310*/  VIADD R13, R25, 0xa00 ;  /* 0x00000a00190d7836 */ /* 0x000fe40000000000 */
[----:B------:R-:W-:-:S04]  /*0320*/  IMAD.WIDE.U32 R14, R15, 0x8, R22 ;  /* 0x000000080f0e7825 */ /* 0x000fc800078e0016 */
[--C-:B------:R-:W-:Y:S02]  /*0330*/  IMAD.WIDE.U32 R12, R13, 0x8, R22.reuse ;  /* 0x000000080d0c7825 */ /* 0x100fe400078e0016 */
[----:B------:R-:W4:Y:S02]  /*0340*/  LDG.E.64 R14, desc[UR10][R14.64] ;  /* 0x0000000a0e0e7981 */ /* 0x000f24000c1e1b00 */
[C---:B------:R-:W-:Y:S02]  /*0350*/  VIADD R11, R25.reuse, 0xc80 ;  /* 0x00000c80190b7836 */ /* 0x040fe40000000000 */
[----:B------:R-:W4:Y:S01]  /*0360*/  LDG.E.64 R12, desc[UR10][R12.64] ;  /* 0x0000000a0c0c7981 */ /* 0x000f22000c1e1b00 */
[----:B------:R-:W-:Y:S02]  /*0370*/  VIADD R9, R25, 0xf00 ;  /* 0x00000f0019097836 */ /* 0x000fe40000000000 */
[----:B------:R-:W-:-:S04]  /*0380*/  IMAD.WIDE.U32 R10, R11, 0x8, R22 ;  /* 0x000000080b0a7825 */ /* 0x000fc800078e0016 */
[----:B------:R-:W-:Y:S02]  /*0390*/  IMAD.WIDE.U32 R8, R9, 0x8, R22 ;  /* 0x0000000809087825 */ /* 0x000fe400078e0016 */
[----:B------:R-:W4:Y:S04]  /*03a0*/  LDG.E.64 R10, desc[UR10][R10.64] ;  /* 0x0000000a0a0a7981 */ /* 0x000f28000c1e1b00 */
[----:B------:R-:W4:Y:S01]  /*03b0*/  LDG.E.64 R8, desc[UR10][R8.64] ;  /* 0x0000000a08087981 */ /* 0x000f22000c1e1b00 */
[----:B--2--5:R-:W-:Y:S01]  /*03c0*/  DADD R18, R18, R20 ;  /* 0x0000000012127229 */ /* 0x024fe20000000014 */
[----:B------:R-:W-:-:S04]  /*03d0*/  VIADD R21, R25, 0x1180 ;  /* 0x0000118019157836 */ /* 0x000fc80000000000 */
[----:B------:R-:W-:-:S06]  /*03e0*/  IMAD.WIDE.U32 R20, R21, 0x8, R22 ;  /* 0x0000000815147825 */ /* 0x000fcc00078e0016 */
[----:B------:R-:W2:Y:S01]  /*03f0*/  LDG.E.64 R20, desc[UR10][R20.64] ;  /* 0x0000000a14147981 */ /* 0x000ea2000c1e1b00 */
[----:B---3--:R-:W-:Y:S01]  /*0400*/  DADD R18, R18, R6 ;  /* 0x0000000012127229 */ /* 0x008fe20000000006 */
[----:B------:R-:W-:-:S04]  /*0410*/  VIADD R7, R25, 0x1400 ;  /* 0x0000140019077836 */ /* 0x000fc80000000000 */
[----:B------:R-:W-:-:S03]  /*0420*/  IMAD.WIDE.U32 R6, R7, 0x8, R22 ;  /* 0x0000000807067825 */ /* 0x000fc600078e0016 */
[----:B----4-:R-:W-:Y:S01]  /*0430*/  DADD R16, R18, R16 ;  /* 0x0000000012107229 */ /* 0x010fe20000000010 */
[----:B------:R-:W-:Y:S02]  /*0440*/  VIADD R19, R25, 0x1680 ;  /* 0x0000168019137836 */ /* 0x000fe40000000000 */
[----:B------:R-:W3:Y:S02]  /*0450*/  LDG.E.64 R6, desc[UR10][R6.64] ;  /* 0x0000000a06067981 */ /* 0x000ee4000c1e1b00 */
[----:B------:R-:W-:-:S03]  /*0460*/  IMAD.WIDE.U32 R18, R19, 0x8, R22 ;  /* 0x0000000813127825 */ /* 0x000fc600078e0016 */
[----:B------:R-:W-:Y:S01]  /*0470*/  DADD R14, R16, R14 ;  /* 0x00000000100e7229 */ /* 0x000fe2000000000e */
[----:B------:R-:W-:Y:S02]  /*0480*/  VIADD R17, R25, 0x1900 ;  /* 0x0000190019117836 */ /* 0x000fe40000000000 */
[----:B------:R-:W4:Y:S02]  /*0490*/  LDG.E.64 R18, desc[UR10][R18.64] ;  /* 0x0000000a12127981 */ /* 0x000f24000c1e1b00 */
        /* <DEDUP_REMOVED lines=12> */
[----:B------:R-:W-:-:S06]  /*0560*/  IMAD.WIDE.U32 R10, R11, 0x8, R22 ;  /* 0x000000080b0a7825 */ /* 0x000fcc00078e0016 */
[----:B------:R-:W4:Y:S01]  /*0570*/  LDG.E.64 R10, desc[UR10][R10.64] ;  /* 0x0000000a0a0a7981 */ /* 0x000f22000c1e1b00 */
[C---:B------:R-:W-:Y:S01]  /*0580*/  VIADD R27, R25.reuse, 0x2580 ;  /* 0x00002580191b7836 */ /* 0x040fe20000000000 */
[----:B--2---:R-:W-:Y:S01]  /*0590*/  DADD R20, R8, R20 ;  /* 0x0000000008147229 */ /* 0x004fe20000000014 */
[----:B------:R-:W-:-:S04]  /*05a0*/  VIADD R9, R25, 0x2300 ;  /* 0x0000230019097836 */ /* 0x000fc80000000000 */
[----:B------:R-:W-:-:S04]  /*05b0*/  IMAD.WIDE.U32 R8, R9, 0x8, R22 ;  /* 0x0000000809087825 */ /* 0x000fc800078e0016 */
[----:B------:R-:W-:Y:S02]  /*05c0*/  IMAD.WIDE.U32 R22, R27, 0x8, R22 ;  /* 0x000000081b167825 */ /* 0x000fe400078e0016 */
[----:B------:R-:W2:Y:S04]  /*05d0*/  LDG.E.64 R8, desc[UR10][R8.64] ;  /* 0x0000000a08087981 */ /* 0x000ea8000c1e1b00 */
[----:B------:R-:W2:Y:S01]  /*05e0*/  LDG.E.64 R22, desc[UR10][R22.64] ;  /* 0x0000000a16167981 */ /* 0x000ea2000c1e1b00 */
[----:B---3--:R-:W-:-:S08]  /*05f0*/  DADD R6, R20, R6 ;  /* 0x0000000014067229 */ /* 0x008fd00000000006 */
[----:B----4-:R-:W-:-:S08]  /*0600*/  DADD R6, R6, R18 ;  /* 0x0000000006067229 */ /* 0x010fd00000000012 */
[----:B------:R-:W-:-:S08]  /*0610*/  DADD R6, R6, R16 ;  /* 0x0000000006067229 */ /* 0x000fd00000000010 */
[----:B------:R-:W-:Y:S01]  /*0620*/  DADD R6, R6, R14 ;  /* 0x0000000006067229 */ /* 0x000fe2000000000e */
[----:B------:R-:W-:-:S07]  /*0630*/  VIADD R24, R24, 0x10 ;  /* 0x0000001018187836 */ /* 0x000fce0000000000 */
[----:B------:R-:W-:Y:S01]  /*0640*/  DADD R6, R6, R12 ;  /* 0x0000000006067229 */ /* 0x000fe2000000000c */
[----:B------:R-:W-:-:S07]  /*0650*/  ISETP.NE.AND P0, PT, R24, RZ, PT ;  /* 0x000000ff1800720c */ /* 0x000fce0003f05270 */
[----:B------:R-:W-:Y:S01]  /*0660*/  DADD R6, R6, R10 ;  /* 0x0000000006067229 */ /* 0x000fe2000000000a */
[----:B------:R-:W-:Y:S02]  /*0670*/  VIADD R2, R2, 0x2800 ;  /* 0x0000280002027836 */ /* 0x000fe40000000000 */
[----:B------:R-:W-:-:S05]  /*0680*/  VIADD R25, R25, 0x2800 ;  /* 0x0000280019197836 */ /* 0x000fca0000000000 */
[----:B--2---:R-:W-:-:S08]  /*0690*/  DADD R6, R6, R8 ;  /* 0x0000000006067229 */ /* 0x004fd00000000008 */
[----:B------:R-:W-:Y:S01]  /*06a0*/  DADD R20, R6, R22 ;  /* 0x0000000006147229 */ /* 0x000fe20000000016 */
[----:B------:R-:W-:Y:S10]  /*06b0*/  @P0 BRA `(.L_x_128) ;  /* 0xfffffff800ec0947 */ /* 0x000ff4000383ffff */
[----:B------:R-:W-:Y:S05]  /*06c0*/  BSYNC.RECONVERGENT B3 ;  /* 0x0000000000037941 */ /* 0x000fea0003800200 */
.L_x_127:
[----:B------:R-:W-:-:S07]  /*06d0*/  VIADD R19, R2, 0xffffec00 ;  /* 0xffffec0002137836 */ /* 0x000fce0000000000 */
.L_x_126:
[----:B------:R-:W-:Y:S05]  /*06e0*/  BSYNC.RECONVERGENT B2 ;  /* 0x0000000000027941 */ /* 0x000fea0003800200 */
.L_x_125:
[----:B------:R-:W-:-:S13]  /*06f0*/  ISETP.NE.AND P0, PT, R5, RZ, PT ;  /* 0x000000ff0500720c */ /* 0x000fda0003f05270 */
[----:B------:R-:W-:Y:S05]  /*0700*/  @!P0 BRA `(.L_x_124) ;  /* 0x0000000400308947 */ /* 0x000fea0003800000 */
[----:B------:R-:W-:Y:S01]  /*0710*/  ISETP.GE.U32.AND P0, PT, R5, 0x8, PT ;  /* 0x000000080500780c */ /* 0x000fe20003f06070 */
[----:B------:R-:W-:Y:S01]  /*0720*/  BSSY.RECONVERGENT B2, `(.L_x_129) ;  /* 0x0000026000027945 */ /* 0x000fe20003800200 */
[----:B------:R-:W-:-:S04]  /*0730*/  LOP3.LUT R2, R4, 0x7, RZ, 0xc0, !PT ;  /* 0x0000000704027812 */ /* 0x000fc800078ec0ff */
[----:B------:R-:W-:-:S07]  /*0740*/  ISETP.NE.AND P1, PT, R2, RZ, PT ;  /* 0x000000ff0200720c */ /* 0x000fce0003f25270 */
[----:B------:R-:W-:Y:S06]  /*0750*/  @!P0 BRA `(.L_x_130) ;  /* 0x0000000000888947 */ /* 0x000fec0003800000 */
[----:B------:R-:W0:Y:S01]  /*0760*/  LDC.64 R22, c[0x0][0x380] ;  /* 0x0000e000ff167b82 */ /* 0x000e220000000a00 */
[----:B------:R-:W-:-:S04]  /*0770*/  VIADD R5, R19, UR4 ;  /* 0x0000000413057c36 */ /* 0x000fc80008000000 */
[C---:B------:R-:W-:Y:S02]  /*0780*/  VIADD R15, R5.reuse, 0x280 ;  /* 0x00000280050f7836 */ /* 0x040fe40000000000 */
[C---:B------:R-:W-:Y:S02]  /*0790*/  VIADD R13, R5.reuse, 0x500 ;  /* 0x00000500050d7836 */ /* 0x040fe40000000000 */
[----:B0-----:R-:W-:-:S04]  /*07a0*/  IMAD.WIDE.U32 R16, R5, 0x8, R22 ;  /* 0x0000000805107825 */ /* 0x001fc800078e0016 */
[--C-:B------:R-:W-:Y:S02]  /*07b0*/  IMAD.WIDE.U32 R14, R15, 0x8, R22.reuse ;  /* 0x000000080f0e7825 */ /* 0x100fe400078e0016 */
[----:B------:R-:W2:Y:S02]  /*07c0*/  LDG.E.64 R16, desc[UR10][R16.64] ;  /* 0x0000000a10107981 */ /* 0x000ea4000c1e1b00 */
[----:B------:R-:W-:Y:S02]  /*07d0*/  IMAD.WIDE.U32 R12, R13, 0x8, R22 ;  /* 0x000000080d0c7825 */ /* 0x000fe400078e0016 */
[----:B------:R-:W3:Y:S02]  /*07e0*/  LDG.E.64 R14, desc[UR10][R14.64] ;  /* 0x0000000a0e0e7981 */ /* 0x000ee4000c1e1b00 */
[C---:B------:R-:W-:Y:S02]  /*07f0*/  VIADD R11, R5.reuse, 0x780 ;  /* 0x00000780050b7836 */ /* 0x040fe40000000000 */
[----:B------:R-:W4:Y:S01]  /*0800*/  LDG.E.64 R12, desc[UR10][R12.64] ;  /* 0x0000000a0c0c7981 */ /* 0x000f22000c1e1b00 */
[----:B------:R-:W-:-:S02]  /*0810*/  VIADD R9, R5, 0xa00 ;  /* 0x00000a0005097836 */ /* 0x000fc40000000000 */
[----:B------:R-:W-:-:S04]  /*0820*/  IMAD.WIDE.U32 R10, R11, 0x8, R22 ;  /* 0x000000080b0a7825 */ /* 0x000fc800078e0016 */
[--C-:B------:R-:W-:Y:S02]  /*0830*/  IMAD.WIDE.U32 R8, R9, 0x8, R22.reuse ;  /* 0x0000000809087825 */ /* 0x100fe400078e0016 */
[----:B------:R-:W4:Y:S02]  /*0840*/  LDG.E.64 R10, desc[UR10][R10.64] ;  /* 0x0000000a0a0a7981 */ /* 0x000f24000c1e1b00 */
[C---:B------:R-:W-:Y:S02]  /*0850*/  VIADD R7, R5.reuse, 0xc80 ;  /* 0x00000c8005077836 */ /* 0x040fe40000000000 */
[----:B------:R-:W4:Y:S01]  /*0860*/  LDG.E.64 R8, desc[UR10][R8.64] ;  /* 0x0000000a08087981 */ /* 0x000f22000c1e1b00 */
[----:B------:R-:W-:Y:S02]  /*0870*/  VIADD R25, R5, 0xf00 ;  /* 0x00000f0005197836 */ /* 0x000fe40000000000 */
[----:B------:R-:W-:-:S04]  /*0880*/  IMAD.WIDE.U32 R6, R7, 0x8, R22 ;  /* 0x0000000807067825 */ /* 0x000fc800078e0016 */
[--C-:B------:R-:W-:Y:S02]  /*0890*/  IMAD.WIDE.U32 R24, R25, 0x8, R22.reuse ;  /* 0x0000000819187825 */ /* 0x100fe400078e0016 */
[----:B------:R-:W4:Y:S02]  /*08a0*/  LDG.E.64 R6, desc[UR10][R6.64] ;  /* 0x0000000a06067981 */ /* 0x000f24000c1e1b00 */
[----:B------:R-:W-:Y:S02]  /*08b0*/  VIADD R5, R5, 0x1180 ;  /* 0x0000118005057836 */ /* 0x000fe40000000000 */
[----:B------:R-:W4:Y:S02]  /*08c0*/  LDG.E.64 R24, desc[UR10][R24.64] ;  /* 0x0000000a18187981 */ /* 0x000f24000c1e1b00 */
[----:B------:R-:W-:-:S06]  /*08d0*/  IMAD.WIDE.U32 R22, R5, 0x8, R22 ;  /* 0x0000000805167825 */ /* 0x000fcc00078e0016 */
        /* <DEDUP_REMOVED lines=10> */
.L_x_130:
[----:B------:R-:W-:Y:S05]  /*0980*/  BSYNC.RECONVERGENT B2 ;  /* 0x0000000000027941 */ /* 0x000fea0003800200 */
.L_x_129:
        /* <DEDUP_REMOVED lines=13> */
[--C-:B------:R-:W-:Y:S02]  /*0a60*/  IMAD.WIDE.U32 R12, R13, 0x8, R8.reuse ;  /* 0x000000080d0c7825 */ /* 0x100fe400078e0008 */
[----:B------:R-:W3:Y:S02]  /*0a70*/  LDG.E.64 R10, desc[UR10][R10.64] ;  /* 0x0000000a0a0a7981 */ /* 0x000ee4000c1e1b00 */
        /* <DEDUP_REMOVED lines=8> */
[----:B------:R-:W-:-:S11]  /*0b00*/  DADD R20, R20, R8 ;  /* 0x0000000014147229 */ /* 0x000fd60000000008 */
.L_x_132:
[----:B------:R-:W-:Y:S05]  /*0b10*/  BSYNC.RECONVERGENT B2 ;  /* 0x0000000000027941 */ /* 0x000fea0003800200 */
.L_x_131:
[----:B------:R-:W-:Y:S05]  /*0b20*/  @!P1 BRA `(.L_x_124) ;  /* 0x0000000000289947 */ /* 0x000fea0003800000 */
[----:B------:R-:W0:Y:S01]  /*0b30*/  LDC.64 R6, c[0x0][0x380] ;  /* 0x0000e000ff067b82 */ /* 0x000e220000000a00 */
[----:B------:R-:W-:Y:S02]  /*0b40*/  VIADD R9, R19, UR4 ;  /* 0x0000000413097c36 */ /* 0x000fe40008000000 */
[----:B------:R-:W-:-:S07]  /*0b50*/  IMAD.MOV R2, RZ, RZ, -R4 ;  /* 0x000000ffff027224 */ /* 0x000fce00078e0a04 */
.L_x_133:
[----:B0-----:R-:W-:-:S06]  /*0b60*/  IMAD.WIDE.U32 R4, R9, 0x8, R6 ;  /* 0x0000000809047825 */ /* 0x001fcc00078e0006 */
[----:B------:R-:W2:Y:S01]  /*0b70*/  LDG.E.64 R4, desc[UR10][R4.64] ;  /* 0x0000000a04047981 */ /* 0x000ea2000c1e1b00 */
[----:B------:R-:W-:Y:S02]  /*0b80*/  VIADD R2, R2, 0x1 ;  /* 0x0000000102027836 */ /* 0x000fe40000000000 */
[----:B------:R-:W-:-:S03]  /*0b90*/  VIADD R9, R9, 0x280 ;  /* 0x0000028009097836 */ /* 0x000fc60000000000 */
[----:B------:R-:W-:Y:S01]  /*0ba0*/  ISETP.NE.AND P0, PT, R2, RZ, PT ;  /* 0x000000ff0200720c */ /* 0x000fe20003f05270 */
[----:B--2--5:R-:W-:-:S12]  /*0bb0*/  DADD R20, R4, R20 ;  /* 0x0000000004147229 */ /* 0x024fd80000000014 */
[----:B------:R-:W-:Y:S05]  /*0bc0*/  @P0 BRA `(.L_x_133) ;  /* 0xfffffffc00e40947 */ /* 0x000fea000383ffff */
.L_x_124:
[----:B------:R-:W-:Y:S05]  /*0bd0*/  BSYNC.RECONVERGENT B1 ;  /* 0x0000000000017941 */ /* 0x000fea0003800200 */
.L_x_123:
[----:B------:R-:W-:-:S13]  /*0be0*/  ISETP.GE.U32.AND P0, PT, R0, 0x280, PT ;  /* 0x000002800000780c */ /* 0x000fda0003f06070 */
        /* <DEDUP_REMOVED lines=50> */
[----:B------:R-:W1:Y:S05]  /*0f10*/  LDS.128 R4, [UR4+0x50] ;  /* 0x00005004ff047984 */ /* 0x000e6a0008000c00 */
[----:B------:R-:W-:-:S08]  /*0f20*/  DADD R16, R16, R18 ;  /* 0x0000000010107229 */ /* 0x000fd00000000012 */
[----:B--2---:R-:W-:-:S08]  /*0f30*/  DADD R12, R16, R12 ;  /* 0x00000000100c7229 */ /* 0x004fd0000000000c */
[----:B------:R-:W-:Y:S02]  /*0f40*/  DADD R2, R12, R14 ;  /* 0x000000000c027229 */ /* 0x000fe4000000000e */
[----:B------:R-:W2:Y:S06]  /*0f50*/  LDS.128 R12, [UR4+0x60] ;  /* 0x00006004ff0c7984 */ /* 0x000eac0008000c00 */
[----:B0-----:R-:W-:-:S08]  /*0f60*/  DADD R2, R2, R8 ;  /* 0x0000000002027229 */ /* 0x001fd00000000008 */
[----:B------:R-:W-:Y:S01]  /*0f70*/  DADD R2, R2, R10 ;  /* 0x0000000002027229 */ /* 0x000fe2000000000a */
[----:B------:R-:W0:Y:S07]  /*0f80*/  LDS.128 R8, [UR4+0x70] ;  /* 0x00007004ff087984 */ /* 0x000e2e0008000c00 */
        /* <DEDUP_REMOVED lines=16> */
[----:B-1----:R-:W-:Y:S01]  /*1090*/  DADD R4, R2, R4 ;  /* 0x0000000002047229 */ /* 0x002fe20000000004 */
[----:B------:R-:W-:Y:S10]  /*10a0*/  BRA `(.L_x_135) ;  /* 0x0000001c00307947 */ /* 0x000ff40003800000 */
.L_x_134:
[----:B------:R-:W-:-:S04]  /*10b0*/  LOP3.LUT R2, R3, 0x3e0, RZ, 0xc0, !PT ;  /* 0x000003e003027812 */ /* 0x000fc800078ec0ff */
[----:B------:R-:W-:Y:S01]  /*10c0*/  LOP3.LUT R7, RZ, R2, RZ, 0x33, !PT ;  /* 0x00000002ff077212 */ /* 0x000fe200078e33ff */
[----:B------:R-:W-:Y:S02]  /*10d0*/  VIADD R5, R2, 0x20 ;  /* 0x0000002002057836 */ /* 0x000fe40000000000 */
[----:B------:R-:W0:Y:S02]  /*10e0*/  S2R R2, SR_LANEID ;  /* 0x0000000000027919 */ /* 0x000e240000000000 */
[----:B------:R-:W-:Y:S01]  /*10f0*/  IMAD.IADD R7, R0, 0x1, R7 ;  /* 0x0000000100077824 */ /* 0x000fe200078e0207 */
[----:B------:R-:W-:-:S04]  /*1100*/  ISETP.GT.U32.AND P0, PT, R5, R0, PT ;  /* 0x000000000500720c */ /* 0x000fc80003f04070 */
[----:B------:R-:W-:-:S05]  /*1110*/  SEL R7, R7, 0x1f, P0 ;  /* 0x0000001f07077807 */ /* 0x000fca0000000000 */
[----:B-----5:R-:W-:Y:S04]  /*1120*/  SHFL.DOWN PT, R4, R20, 0x1, R7 ;  /* 0x0820000014047989 */ /* 0x020fe800000e0007 */
[----:B------:R-:W1:Y:S01]  /*1130*/  SHFL.DOWN PT, R5, R21, 0x1, R7 ;  /* 0x0820000015057989 */ /* 0x000e6200000e0007 */
[C---:B0-----:R-:W-:Y:S01]  /*1140*/  ISETP.GE.AND P0, PT, R2.reuse, R7, PT ;  /* 0x000000070200720c */ /* 0x041fe20003f06270 */
[----:B------:R-:W-:Y:S01]  /*1150*/  VIADD R6, R2, 0x2 ;  /* 0x0000000202067836 */ /* 0x000fe20000000000 */
[----:B-1----:R-:W-:-:S10]  /*1160*/  DADD R4, R4, R20 ;  /* 0x0000000004047229 */ /* 0x002fd40000000014 */
        /* <DEDUP_REMOVED lines=11> */
[----:B------:R-:W-:-:S03]  /*1220*/  VIADD R6, R2, 0x8 ;  /* 0x0000000802067836 */ /* 0x000fc60000000000 */
[----:B------:R-:W0:Y:S02]  /*1230*/  SHFL.DOWN PT, R5, R11, 0x4, R7 ;  /* 0x088000000b057989 */ /* 0x000e2400000e0007 */
[----:B------:R-:W-:Y:S01]  /*1240*/  ISETP.GT.AND P1, PT, R6, R7, PT ;  /* 0x000000070600720c */ /* 0x000fe20003f24270 */
[----:B0-----:R-:W-:-:S10]  /*1250*/  DADD R4, R4, R10 ;  /* 0x0000000004047229 */ /* 0x001fd4000000000a */
[----:B------:R-:W-:Y:S02]  /*1260*/  FSEL R8, R10, R4, P0 ;  /* 0x000000040a087208 */ /* 0x000fe40000000000 */
[----:B------:R-:W-:Y:S02]  /*1270*/  FSEL R9, R11, R5, P0 ;  /* 0x000000050b097208 */ /* 0x000fe40000000000 */
[C---:B------:R-:W-:Y:S01]  /*1280*/  ISETP.NE.AND P0, PT, R2.reuse, RZ, PT ;  /* 0x000000ff0200720c */ /* 0x040fe20003f05270 */
[----:B------:R-:W-:Y:S01]  /*1290*/  SHFL.DOWN PT, R4, R8, 0x8, R7 ;  /* 0x0900000008047989 */ /* 0x000fe200000e0007 */
[----:B------:R-:W-:-:S03]  /*12a0*/  VIADD R2, R2, 0x10 ;  /* 0x0000001002027836 */ /* 0x000fc60000000000 */
[----:B------:R-:W0:Y:S08]  /*12b0*/  SHFL.DOWN PT, R5, R9, 0x8, R7 ;  /* 0x0900000009057989 */ /* 0x000e3000000e0007 */
[----:B------:R-:W1:Y:S01]  /*12c0*/  @!P0 S2R R13, SR_CgaCtaId ;  /* 0x00000000000d8919 */ /* 0x000e620000008800 */
[----:B------:R-:W-:-:S04]  /*12d0*/  @!P0 SHF.R.U32.HI R6, RZ, 0x2, R3 ;  /* 0x00000002ff068819 */ /* 0x000fc80000011603 */
[----:B------:R-:W-:Y:S01]  /*12e0*/  @!P0 LOP3.LUT R6, R6, 0xf8, RZ, 0xc0, !PT ;  /* 0x000000f806068812 */ /* 0x000fe200078ec0ff */
        /* <DEDUP_REMOVED lines=18> */
[----:B------:R-:W-:Y:S01]  /*1410*/  ISETP.GT.U32.AND P1, PT, R0, 0x20, PT ;  /* 0x000000200000780c */ /* 0x000fe20003f24070 */
[----:B0-----:R-:W-:-:S09]  /*1420*/  ULEA UR4, UR5, UR4, 0x18 ;  /* 0x0000000405047291 */ /* 0x001fd2000f8ec0ff */
[----:B------:R-:W0:Y:S04]  /*1430*/  LDS.128 R12, [UR4+0x20] ;  /* 0x00002004ff0c7984 */ /* 0x000e280008000c00 */
[----:B------:R-:W1:Y:S01]  /*1440*/  LDS.128 R8, [UR4+0x30] ;  /* 0x00003004ff087984 */ /* 0x000e620008000c00 */
[----:B0-----:R-:W-:-:S10]  /*1450*/  DADD R12, R4, R12 ;  /* 0x00000000040c7229 */ /* 0x001fd4000000000c */
[----:B------:R-:W-:Y:S02]  /*1460*/  FSEL R2, R12, R4, P1 ;  /* 0x000000040c027208 */ /* 0x000fe40000800000 */
[----:B------:R-:W-:Y:S02]  /*1470*/  FSEL R3, R13, R5, P1 ;  /* 0x000000050d037208 */ /* 0x000fe40000800000 */
[----:B------:R-:W-:Y:S01]  /*1480*/  ISETP.GT.U32.AND P1, PT, R0, 0x40, PT ;  /* 0x000000400000780c */ /* 0x000fe20003f24070 */
[----:B------:R-:W0:Y:S03]  /*1490*/  LDS.128 R4, [UR4+0x40] ;  /* 0x00004004ff047984 */ /* 0x000e260008000c00 */
[----:B------:R-:W-:-:S10]  /*14a0*/  DADD R14, R2, R14 ;  /* 0x00000000020e7229 */ /* 0x000fd4000000000e */
[----:B------:R-:W-:Y:S02]  /*14b0*/  FSEL R2, R14, R2, P1 ;  /* 0x000000020e027208 */ /* 0x000fe40000800000 */
[----:B------:R-:W-:Y:S02]  /*14c0*/  FSEL R3, R15, R3, P1 ;  /* 0x000000030f037208 */ /* 0x000fe40000800000 */
[----:B------:R-:W-:-:S04]  /*14d0*/  ISETP.GT.U32.AND P1, PT, R0, 0x60, PT ;  /* 0x000000600000780c */ /* 0x000fc80003f24070 */
[----:B-1----:R-:W-:-:S10]  /*14e0*/  DADD R8, R8, R2 ;  /* 0x0000000008087229 */ /* 0x002fd40000000002 */
[----:B------:R-:W-:Y:S02]  /*14f0*/  FSEL R2, R8, R2, P1 ;  /* 0x0000000208027208 */ /* 0x000fe40000800000 */
[----:B------:R-:W-:Y:S02]  /*1500*/  FSEL R3, R9, R3, P1 ;  /* 0x0000000309037208 */ /* 0x000fe40000800000 */
[----:B------:R-:W-:-:S04]  /*1510*/  ISETP.GT.U32.AND P1, PT, R0, 0x80, PT ;  /* 0x000000800000780c */ /* 0x000fc80003f24070 */
[----:B------:R-:W-:-:S10]  /*1520*/  DADD R10, R2, R10 ;  /* 0x00000000020a7229 */ /* 0x000fd4000000000a */
[----:B------:R-:W-:Y:S02]  /*1530*/  FSEL R2, R10, R2, P1 ;  /* 0x000000020a027208 */ /* 0x000fe40000800000 */
[----:B------:R-:W-:Y:S02]  /*1540*/  FSEL R3, R11, R3, P1 ;  /* 0x000000030b037208 */ /* 0x000fe40000800000 */
[----:B------:R-:W1:Y:S01]  /*1550*/  LDS.128 R8, [UR4+0x50] ;  /* 0x00005004ff087984 */ /* 0x000e620008000c00 */
[----:B------:R-:W-:-:S03]  /*1560*/  ISETP.GT.U32.AND P1, PT, R0, 0xa0, PT ;  /* 0x000000a00000780c */ /* 0x000fc60003f24070 */
[----:B0-----:R-:W-:-:S10]  /*1570*/  DADD R4, R4, R2 ;  /* 0x0000000004047229 */ /* 0x001fd40000000002 */
[----:B------:R-:W-:Y:S02]  /*1580*/  FSEL R2, R4, R2, P1 ;  /* 0x0000000204027208 */ /* 0x000fe40000800000 */
[----:B------:R-:W-:Y:S02]  /*1590*/  FSEL R3, R5, R3, P1 ;  /* 0x0000000305037208 */ /* 0x000fe40000800000 */
[----:B------:R-:W-:-:S04]  /*15a0*/  ISETP.GT.U32.AND P1, PT, R0, 0xc0, PT ;  /* 0x000000c00000780c */ /* 0x000fc80003f24070 */
[----:B------:R-:W-:-:S10]  /*15b0*/  DADD R6, R2, R6 ;  /* 0x0000000002067229 */ /* 0x000fd40000000006 */
[----:B------:R-:W-:Y:S02]  /*15c0*/  FSEL R2, R6, R2, P1 ;  /* 0x0000000206027208 */ /* 0x000fe40000800000 */
[----:B------:R-:W-:Y:S02]  /*15d0*/  FSEL R3, R7, R3, P1 ;  /* 0x0000000307037208 */ /* 0x000fe40000800000 */
[----:B------:R-:W0:Y:S01]  /*15e0*/  LDS.128 R4, [UR4+0x60] ;  /* 0x00006004ff047984 */ /* 0x000e220008000c00 */
[----:B------:R-:W-:-:S03]  /*15f0*/  ISETP.GT.U32.AND P1, PT, R0, 0xe0, PT ;  /* 0x000000e00000780c */ /* 0x000fc60003f24070 */
        /* <DEDUP_REMOVED lines=43> */
[----:B------:R-:W1:Y:S01]  /*18b0*/  LDS.64 R2, [UR4+0xb0] ;  /* 0x0000b004ff027984 */ /* 0x000e620008000a00 */
        /* <DEDUP_REMOVED lines=8> */
[----:B------:R-:W-:-:S04]  /*1940*/  ISETP.GT.U32.AND P1, PT, R0, 0x260, PT ;  /* 0x000002600000780c */ /* 0x000fc80003f24070 */
[----:B-1----:R-:W-:-:S10]  /*1950*/  DADD R2, R2, R4 ;  /* 0x0000000002027229 */ /* 0x002fd40000000004 */
[----:B------:R-:W-:Y:S02]  /*1960*/  FSEL R4, R2, R4, P1 ;  /* 0x0000000402047208 */ /* 0x000fe40000800000 */
[----:B------:R-:W-:Y:S01]  /*1970*/  FSEL R5, R3, R5, P1 ;  /* 0x0000000503057208 */ /* 0x000fe20000800000 */
[----:B------:R-:W-:Y:S06]  /*1980*/  BRA `(.L_x_135) ;  /* 0x0000001000f87947 */ /* 0x000fec0003800000 */
.L_x_120:
[----:B------:R-:W0:Y:S01]  /*1990*/  S2R R5, SR_TID.X ;  /* 0x0000000000057919 */ /* 0x000e220000002100 */
[----:B------:R-:W1:Y:S02]  /*19a0*/  LDCU.64 UR6, c[0x0][0x380] ;  /* 0x00007000ff0677ac */ /* 0x000e640008000a00 */
[----:B-1----:R-:W-:Y:S02]  /*19b0*/  IMAD.U32 R6, RZ, RZ, UR6 ;  /* 0x00000006ff067e24 */ /* 0x002fe4000f8e00ff */
[----:B------:R-:W-:Y:S01]  /*19c0*/  IMAD.U32 R7, RZ, RZ, UR7 ;  /* 0x00000007ff077e24 */ /* 0x000fe2000f8e00ff */
[----:B0-----:R-:W-:-:S05]  /*19d0*/  IADD3 R21, PT, PT, R5, UR4, RZ ;  /* 0x0000000405157c10 */ /* 0x001fca000fffe0ff */
[----:B------:R-:W-:-:S05]  /*19e0*/  IMAD.WIDE.U32 R20, R21, 0x8, R6 ;  /* 0x0000000815147825 */ /* 0x000fca00078e0006 */
[----:B------:R-:W2:Y:S04]  /*19f0*/  LDG.E.64 R14, desc[UR10][R20.64] ;  /* 0x0000000a140e7981 */ /* 0x000ea8000c1e1b00 */
[----:B------:R-:W2:Y:S04]  /*1a00*/  LDG.E.64 R16, desc[UR10][R20.64+0x1400] ;  /* 0x0014000a14107981 */ /* 0x000ea8000c1e1b00 */
[----:B------:R-:W3:Y:S04]  /*1a10*/  LDG.E.64 R18, desc[UR10][R20.64+0x2800] ;  /* 0x0028000a14127981 */ /* 0x000ee8000c1e1b00 */
[----:B------:R-:W4:Y:S04]  /*1a20*/  LDG.E.64 R12, desc[UR10][R20.64+0x3c00] ;  /* 0x003c000a140c7981 */ /* 0x000f28000c1e1b00 */
[----:B------:R-:W5:Y:S04]  /*1a30*/  LDG.E.64 R10, desc[UR10][R20.64+0x5000] ;  /* 0x0050000a140a7981 */ /* 0x000f68000c1e1b00 */
[----:B------:R-:W5:Y:S04]  /*1a40*/  LDG.E.64 R8, desc[UR10][R20.64+0x6400] ;  /* 0x0064000a14087981 */ /* 0x000f68000c1e1b00 */
[----:B------:R-:W5:Y:S04]  /*1a50*/  LDG.E.64 R2, desc[UR10][R20.64+0x7800] ;  /* 0x0078000a14027981 */ /* 0x000f68000c1e1b00 */
[----:B------:R-:W5:Y:S01]  /*1a60*/  LDG.E.64 R28, desc[UR10][R20.64+0x8c00] ;  /* 0x008c000a141c7981 */ /* 0x000f62000c1e1b00 */
[----:B------:R-:W-:Y:S01]  /*1a70*/  ISETP.GE.U32.AND P0, PT, R0, UR8, PT ;  /* 0x0000000800007c0c */ /* 0x000fe2000bf06070 */
[----:B--2---:R-:W-:-:S08]  /*1a80*/  DADD R14, R14, R16 ;  /* 0x000000000e0e7229 */ /* 0x004fd00000000010 */
[----:B---3--:R-:W-:-:S08]  /*1a90*/  DADD R14, R18, R14 ;  /* 0x00000000120e7229 */ /* 0x008fd0000000000e */
[----:B----4-:R-:W-:-:S08]  /*1aa0*/  DADD R12, R12, R14 ;  /* 0x000000000c0c7229 */ /* 0x010fd0000000000e */
[----:B-----5:R-:W-:-:S08]  /*1ab0*/  DADD R10, R10, R12 ;  /* 0x000000000a0a7229 */ /* 0x020fd0000000000c */
[----:B------:R-:W-:-:S08]  /*1ac0*/  DADD R8, R8, R10 ;  /* 0x0000000008087229 */ /* 0x000fd0000000000a */
[----:B------:R-:W-:-:S08]  /*1ad0*/  DADD R2, R2, R8 ;  /* 0x0000000002027229 */ /* 0x000fd00000000008 */
[----:B------:R-:W-:Y:S01]  /*1ae0*/  DADD R28, R28, R2 ;  /* 0x000000001c1c7229 */ /* 0x000fe20000000002 */
[----:B------:R-:W-:Y:S10]  /*1af0*/  @!P0 BRA `(.L_x_136) ;  /* 0x0000000c00708947 */ /* 0x000ff40003800000 */
[----:B------:R-:W-:Y:S01]  /*1b00*/  UIMAD UR12, UR13, 0x1400, UR4 ;  /* 0x000014000d0c78a4 */ /* 0x000fe2000f8e0204 */
[----:B------:R-:W-:Y:S01]  /*1b10*/  VIADD R0, R4, 0xffffec00 ;  /* 0xffffec0004007836 */ /* 0x000fe20000000000 */
[----:B------:R-:W-:Y:S01]  /*1b20*/  UIADD3 UR5, UPT, UPT, UR9, UR13, URZ ;  /* 0x0000000d09057290 */ /* 0x000fe2000fffe0ff */
[----:B------:R-:W-:-:S03]  /*1b30*/  LOP3.LUT R3, RZ, R5, RZ, 0x33, !PT ;  /* 0x00000005ff037212 */ /* 0x000fc600078e33ff */
[----:B------:R-:W-:Y:S01]  /*1b40*/  ISETP.LT.U32.AND P0, PT, R0, UR12, PT ;  /* 0x0000000c00007c0c */ /* 0x000fe2000bf01070 */
[----:B------:R-:W-:Y:S01]  /*1b50*/  UIMAD UR5, UR5, 0x1400, URZ ;  /* 0x00001400050578a4 */ /* 0x000fe2000f8e02ff */
[----:B------:R-:W-:-:S05]  /*1b60*/  IADD3 R3, PT, PT, R4, -UR8, R3 ;  /* 0x8000000804037c10 */ /* 0x000fca000fffe003 */
[----:B------:R-:W-:Y:S01]  /*1b70*/  IMAD.U32 R8, RZ, RZ, UR5 ;  /* 0x00000005ff087e24 */ /* 0x000fe2000f8e00ff */
[----:B------:R-:W-:Y:S01]  /*1b80*/  UMOV UR6, UR5 ;  /* 0x0000000500067c82 */ /* 0x000fe20008000000 */
[----:B------:R-:W-:Y:S01]  /*1b90*/  VIADD R2, R3, -UR4 ;  /* 0x8000000403027c36 */ /* 0x000fe20008000000 */
[----:B------:R-:W-:Y:S02]  /*1ba0*/  UMOV UR4, URZ ;  /* 0x000000ff00047c82 */ /* 0x000fe40008000000 */
[----:B------:R-:W-:Y:S01]  /*1bb0*/  IADD3 R5, PT, PT, R8, 0x1400, R5 ;  /* 0x0000140008057810 */ /* 0x000fe20007ffe005 */
[----:B------:R-:W-:Y:S06]  /*1bc0*/  @P0 BRA `(.L_x_137) ;  /* 0x0000000000840947 */ /* 0x000fec0003800000 */
[----:B------:R-:W0:Y:S01]  /*1bd0*/  LDC R4, c[0x0][0x3a8] ;  /* 0x0000ea00ff047b82 */ /* 0x000e220000000800 */
[----:B------:R-:W1:Y:S07]  /*1be0*/  LDCU UR7, c[0x0][0x3ac] ;  /* 0x00007580ff0777ac */ /* 0x000e6e0008000800 */
[----:B------:R-:W2:Y:S02]  /*1bf0*/  LDC.64 R6, c[0x0][0x380] ;  /* 0x0000e000ff067b82 */ /* 0x000ea40000000a00 */
.L_x_138:
[----:B------:R-:W3:Y:S02]  /*1c00*/  S2R R25, SR_TID.X ;  /* 0x0000000000197919 */ /* 0x000ee40000002100 */
[----:B---3--:R-:W-:-:S04]  /*1c10*/  VIADD R25, R25, UR12 ;  /* 0x0000000c19197c36 */ /* 0x008fc80008000000 */
[----:B--2---:R-:W-:-:S05]  /*1c20*/  IMAD.WIDE.U32 R24, R25, 0x8, R6 ;  /* 0x0000000819187825 */ /* 0x004fca00078e0006 */
        /* <DEDUP_REMOVED lines=8> */
[----:B0-----:R-:W-:-:S05]  /*1cb0*/  VIADD R3, R4, -UR12 ;  /* 0x8000000c04037c36 */ /* 0x001fca0008000000 */
[----:B------:R-:W-:Y:S01]  /*1cc0*/  ISETP.GE.U32.AND P0, PT, R3, UR8, PT ;  /* 0x0000000803007c0c */ /* 0x000fe2000bf06070 */
        /* <DEDUP_REMOVED lines=8> */
[----:B------:R-:W-:Y:S10]  /*1d50*/  @!P0 BRA `(.L_x_136) ;  /* 0x0000000800d88947 */ /* 0x000ff40003800000 */
[----:B-1----:R-:W-:Y:S01]  /*1d60*/  UMOV UR13, UR7 ;  /* 0x00000007000d7c82 */ /* 0x002fe20008000000 */
[----:B------:R-:W-:Y:S01]  /*1d70*/  UIADD3 UR4, UPT, UPT, UR4, 0x1, URZ ;  /* 0x0000000104047890 */ /* 0x000fe2000fffe0ff */
[----:B------:R-:W-:Y:S01]  /*1d80*/  VIADD R2, R2, -UR8 ;  /* 0x8000000802027c36 */ /* 0x000fe20008000000 */
[----:B------:R-:W-:Y:S01]  /*1d90*/  UIMAD UR12, UR13, 0x1400, UR12 ;  /* 0x000014000d0c78a4 */ /* 0x000fe2000f8e020c */
[----:B------:R-:W-:Y:S01]  /*1da0*/  VIADD R5, R5, UR8 ;  /* 0x0000000805057c36 */ /* 0x000fe20008000000 */
[----:B------:R-:W-:-:S04]  /*1db0*/  UIADD3 UR6, UPT, UPT, UR8, UR6, URZ ;  /* 0x0000000608067290 */ /* 0x000fc8000fffe0ff */
[----:B------:R-:W-:-:S13]  /*1dc0*/  ISETP.LT.U32.AND P0, PT, R0, UR12, PT ;  /* 0x0000000c00007c0c */ /* 0x000fda000bf01070 */
[----:B------:R-:W-:Y:S05]  /*1dd0*/  @!P0 BRA `(.L_x_138) ;  /* 0xfffffffc00888947 */ /* 0x000fea000383ffff */
.L_x_137:
[----:B------:R-:W0:Y:S01]  /*1de0*/  S2R R9, SR_TID.X ;  /* 0x0000000000097919 */ /* 0x000e220000002100 */
[----:B------:R-:W-:Y:S01]  /*1df0*/  VIADD R0, R4, -UR12 ;  /* 0x8000000c04007c36 */ /* 0x000fe20008000000 */
[----:B------:R-:W-:Y:S04]  /*1e00*/  BSSY.RECONVERGENT B1, `(.L_x_136) ;  /* 0x00000ab000017945 */ /* 0x000fe80003800200 */
[----:B0-----:R-:W-:-:S04]  /*1e10*/  ISETP.GE.AND P0, PT, R9, R0, PT ;  /* 0x000000000900720c */ /* 0x001fc80003f06270 */
[----:B------:R-:W-:-:S13]  /*1e20*/  ISETP.LE.U32.OR P0, PT, R4, UR12, P0 ;  /* 0x0000000c04007c0c */ /* 0x000fda0008703470 */
[----:B------:R-:W-:Y:S05]  /*1e30*/  @P0 BRA `(.L_x_139) ;  /* 0x00000008009c0947 */ /* 0x000fea0003800000 */
[----:B------:R-:W-:Y:S01]  /*1e40*/  UIMAD UR7, UR4, UR13, URZ ;  /* 0x0000000d040772a4 */ /* 0x000fe2000f8e02ff */
[----:B------:R-:W-:Y:S01]  /*1e50*/  LOP3.LUT R3, RZ, R9, RZ, 0x33, !PT ;  /* 0x00000009ff037212 */ /* 0x000fe200078e33ff */
[----:B------:R-:W-:Y:S01]  /*1e60*/  BSSY.RECONVERGENT B2, `(.L_x_140) ;  /* 0x0000056000027945 */ /* 0x000fe20003800200 */
[----:B------:R-:W-:Y:S02]  /*1e70*/  IMAD.MOV.U32 R0, RZ, RZ, R9 ;  /* 0x000000ffff007224 */ /* 0x000fe400078e0009 */
[----:B------:R-:W-:Y:S01]  /*1e80*/  IADD3 R4, PT, PT, R4, -UR5, R3 ;  /* 0x8000000504047c10 */ /* 0x000fe2000fffe003 */
[----:B------:R-:W-:-:S04]  /*1e90*/  IMAD.U32 R3, RZ, RZ, UR7 ;  /* 0x00000007ff037e24 */ /* 0x000fc8000f8e00ff */
[----:B------:R-:W-:-:S04]  /*1ea0*/  IMAD R4, R3, -0x1400, R4 ;  /* 0xffffec0003047824 */ /* 0x000fc800078e0204 */
[C---:B------:R-:W-:Y:S01]  /*1eb0*/  IMAD.HI.U32 R3, R4.reuse, -0x33333333, RZ ;  /* 0xcccccccd04037827 */ /* 0x040fe200078e00ff */
[----:B------:R-:W-:-:S04]  /*1ec0*/  ISETP.GE.U32.AND P0, PT, R4, 0x2580, PT ;  /* 0x000025800400780c */ /* 0x000fc80003f06070 */
[----:B------:R-:W-:-:S04]  /*1ed0*/  LEA.HI R3, R3, 0x1, RZ, 0x17 ;  /* 0x0000000103037811 */ /* 0x000fc800078fb8ff */
[----:B------:R-:W-:-:S05]  /*1ee0*/  LOP3.LUT R4, R3, 0xf, RZ, 0xc0, !PT ;  /* 0x0000000f03047812 */ /* 0x000fca00078ec0ff */
[----:B------:R-:W-:Y:S05]  /*1ef0*/  @!P0 BRA `(.L_x_141) ;  /* 0x0000000400308947 */ /* 0x000fea0003800000 */
[----:B------:R-:W-:Y:S01]  /*1f00*/  IMAD.HI.U32 R0, R2, -0x33333333, RZ ;  /* 0xcccccccd02007827 */ /* 0x000fe200078e00ff */
[----:B------:R-:W-:Y:S04]  /*1f10*/  BSSY.RECONVERGENT B3, `(.L_x_142) ;  /* 0x0000049000037945 */ /* 0x000fe80003800200 */
[----:B------:R-:W-:-:S04]  /*1f20*/  LEA.HI R0, R0, 0x1, RZ, 0x17 ;  /* 0x0000000100007811 */ /* 0x000fc800078fb8ff */
[----:B------:R-:W-:Y:S02]  /*1f30*/  LOP3.LUT R26, R0, 0xfffff0, RZ, 0xc0, !PT ;  /* 0x00fffff0001a7812 */ /* 0x000fe400078ec0ff */
[----:B------:R-:W-:-:S03]  /*1f40*/  LOP3.LUT R0, R9, 0x1400, RZ, 0xfc, !PT ;  /* 0x0000140009007812 */ /* 0x000fc600078efcff */
[----:B------:R-:W-:-:S07]  /*1f50*/  IMAD.MOV R26, RZ, RZ, -R26 ;  /* 0x000000ffff1a7224 */ /* 0x000fce00078e0a1a */
.L_x_143:
[C---:B------:R-:W-:Y:S02]  /*1f60*/  VIADD R23, R5.reuse, 0xffffec00 ;  /* 0xffffec0005177836 */ /* 0x040fe40000000000 */
[----:B------:R-:W-:Y:S02]  /*1f70*/  VIADD R19, R5, 0xffffee80 ;  /* 0xffffee8005137836 */ /* 0x000fe40000000000 */
[----:B------:R-:W-:-:S04]  /*1f80*/  IMAD.WIDE.U32 R22, R23, 0x8, R6 ;  /* 0x0000000817167825 */ /* 0x000fc800078e0006 */
[--C-:B------:R-:W-:Y:S02]  /*1f90*/  IMAD.WIDE.U32 R18, R19, 0x8, R6.reuse ;  /* 0x0000000813127825 */ /* 0x100fe400078e0006 */
[----:B------:R-:W2:Y:S02]  /*1fa0*/  LDG.E.64 R22, desc[UR10][R22.64] ;  /* 0x0000000a16167981 */ /* 0x000ea4000c1e1b00 */
[C---:B------:R-:W-:Y:S02]  /*1fb0*/  VIADD R17, R5.reuse, 0xfffff100 ;  /* 0xfffff10005117836 */ /* 0x040fe40000000000 */
[----:B------:R-:W3:Y:S01]  /*1fc0*/  LDG.E.64 R18, desc[UR10][R18.64] ;  /* 0x0000000a12127981 */ /* 0x000ee2000c1e1b00 */
[----:B------:R-:W-:Y:S02]  /*1fd0*/  VIADD R15, R5, 0xfffff380 ;  /* 0xfffff380050f7836 */ /* 0x000fe40000000000 */
[----:B------:R-:W-:-:S04]  /*1fe0*/  IMAD.WIDE.U32 R16, R17, 0x8, R6 ;  /* 0x0000000811107825 */ /* 0x000fc800078e0006 */
[--C-:B------:R-:W-:Y:S02]  /*1ff0*/  IMAD.WIDE.U32 R14, R15, 0x8, R6.reuse ;  /* 0x000000080f0e7825 */ /* 0x100fe400078e0006 */
[----:B------:R-:W4:Y:S02]  /*2000*/  LDG.E.64 R16, desc[UR10][R16.64] ;  /* 0x0000000a10107981 */ /* 0x000f24000c1e1b00 */
[C---:B------:R-:W-:Y:S02]  /*2010*/  VIADD R13, R5.reuse, 0xfffff600 ;  /* 0xfffff600050d7836 */ /* 0x040fe40000000000 */
[----:B------:R-:W5:Y:S01]  /*2020*/  LDG.E.64 R14, desc[UR10][R14.64] ;  /* 0x0000000a0e0e7981 */ /* 0x000f62000c1e1b00 */
[----:B------:R-:W-:Y:S02]  /*2030*/  VIADD R11, R5, 0xfffff880 ;  /* 0xfffff880050b7836 */ /* 0x000fe40000000000 */
[----:B------:R-:W-:-:S04]  /*2040*/  IMAD.WIDE.U32 R12, R13, 0x8, R6 ;  /* 0x000000080d0c7825 */ /* 0x000fc800078e0006 */
[--C-:B------:R-:W-:Y:S02]  /*2050*/  IMAD.WIDE.U32 R10, R11, 0x8, R6.reuse ;  /* 0x000000080b0a7825 */ /* 0x100fe400078e0006 */
[----:B------:R-:W5:Y:S02]  /*2060*/  LDG.E.64 R12, desc[UR10][R12.64] ;  /* 0x0000000a0c0c7981 */ /* 0x000f64000c1e1b00 */
[C---:B------:R-:W-:Y:S02]  /*2070*/  VIADD R9, R5.reuse, 0xfffffb00 ;  /* 0xfffffb0005097836 */ /* 0x040fe40000000000 */
[----:B------:R-:W5:Y:S01]  /*2080*/  LDG.E.64 R10, desc[UR10][R10.64] ;  /* 0x0000000a0a0a7981 */ /* 0x000f62000c1e1b00 */
[----:B------:R-:W-:Y:S02]  /*2090*/  VIADD R21, R5, 0xfffffd80 ;  /* 0xfffffd8005157836 */ /* 0x000fe40000000000 */
[----:B------:R-:W-:-:S04]  /*20a0*/  IMAD.WIDE.U32 R8, R9, 0x8, R6 ;  /* 0x0000000809087825 */ /* 0x000fc800078e0006 */
[----:B------:R-:W-:Y:S02]  /*20b0*/  IMAD.WIDE.U32 R20, R21, 0x8, R6 ;  /* 0x0000000815147825 */ /* 0x000fe400078e0006 */
[----:B------:R-:W5:Y:S04]  /*20c0*/  LDG.E.64 R8, desc[UR10][R8.64] ;  /* 0x0000000a08087981 */ /* 0x000f68000c1e1b00 */
[----:B------:R-:W5:Y:S01]  /*20d0*/  LDG.E.64 R20, desc[UR10][R20.64] ;  /* 0x0000000a14147981 */ /* 0x000f62000c1e1b00 */
[----:B------:R-:W-:Y:S01]  /*20e0*/  VIADD R25, R5, 0x280 ;  /* 0x0000028005197836 */ /* 0x000fe20000000000 */
[----:B--2---:R-:W-:-:S08]  /*20f0*/  DADD R22, R22, R28 ;  /* 0x0000000016167229 */ /* 0x004fd0000000001c */
[----:B---3--:R-:W-:Y:S01]  /*2100*/  DADD R18, R22, R18 ;  /* 0x0000000016127229 */ /* 0x008fe20000000012 */
[----:B------:R-:W-:-:S06]  /*2110*/  IMAD.WIDE.U32 R22, R5, 0x8, R6 ;  /* 0x0000000805167825 */ /* 0x000fcc00078e0006 */
[----:B------:R-:W2:Y:S01]  /*2120*/  LDG.E.64 R22, desc[UR10][R22.64] ;  /* 0x0000000a16167981 */ /* 0x000ea2000c1e1b00 */
[----:B----4-:R-:W-:Y:S01]  /*2130*/  DADD R16, R18, R16 ;  /* 0x0000000012107229 */ /* 0x010fe20000000010 */
[----:B------:R-:W-:-:S04]  /*2140*/  IMAD.WIDE.U32 R18, R25, 0x8, R6 ;  /* 0x0000000819127825 */ /* 0x000fc800078e0006 */
[----:B------:R-:W-:Y:S02]  /*2150*/  VIADD R25, R5, 0x500 ;  /* 0x0000050005197836 */ /* 0x000fe40000000000 */
[----:B------:R-:W3:Y:S01]  /*2160*/  LDG.E.64 R18, desc[UR10][R18.64] ;  /* 0x0000000a12127981 */ /* 0x000ee2000c1e1b00 */
[----:B-----5:R-:W-:Y:S01]  /*2170*/  DADD R14, R16, R14 ;  /* 0x00000000100e7229 */ /* 0x020fe2000000000e */
[----:B------:R-:W-:-:S04]  /*2180*/  IMAD.WIDE.U32 R16, R25, 0x8, R6 ;  /* 0x0000000819107825 */ /* 0x000fc800078e0006 */
[----:B------:R-:W-:Y:S02]  /*2190*/  VIADD R25, R5, 0x780 ;  /* 0x0000078005197836 */ /* 0x000fe40000000000 */
[----:B------:R-:W4:Y:S01]  /*21a0*/  LDG.E.64 R16, desc[UR10][R16.64] ;  /* 0x0000000a10107981 */ /* 0x000f22000c1e1b00 */
[----:B------:R-:W-:Y:S01]  /*21b0*/  DADD R12, R14, R12 ;  /* 0x000000000e0c7229 */ /* 0x000fe2000000000c */
[----:B------:R-:W-:-:S04]  /*21c0*/  IMAD.WIDE.U32 R14, R25, 0x8, R6 ;  /* 0x00000008190e7825 */ /* 0x000fc800078e0006 */
[----:B------:R-:W-:Y:S02]  /*21d0*/  VIADD R25, R5, 0xa00 ;  /* 0x00000a0005197836 */ /* 0x000fe40000000000 */
[----:B------:R-:W5:Y:S01]  /*21e0*/  LDG.E.64 R14, desc[UR10][R14.64] ;  /* 0x0000000a0e0e7981 */ /* 0x000f62000c1e1b00 */
        /* <DEDUP_REMOVED lines=9> */
[----:B------:R-:W-:Y:S01]  /*2280*/  IMAD.WIDE.U32 R8, R25, 0x8, R6 ;  /* 0x0000000819087825 */ /* 0x000fe200078e0006 */
[----:B------:R-:W-:-:S05]  /*2290*/  IADD3 R25, PT, PT, R5, 0x1180, RZ ;  /* 0x0000118005197810 */ /* 0x000fca0007ffe0ff */
[----:B------:R-:W5:Y:S01]  /*22a0*/  LDG.E.64 R8, desc[UR10][R8.64] ;  /* 0x0000000a08087981 */ /* 0x000f62000c1e1b00 */
[----:B------:R-:W-:-:S06]  /*22b0*/  IMAD.WIDE.U32 R24, R25, 0x8, R6 ;  /* 0x0000000819187825 */ /* 0x000fcc00078e0006 */
[----:B------:R-:W5:Y:S01]  /*22c0*/  LDG.E.64 R24, desc[UR10][R24.64] ;  /* 0x0000000a18187981 */ /* 0x000f62000c1e1b00 */
[----:B------:R-:W-:Y:S02]  /*22d0*/  VIADD R26, R26, 0x10 ;  /* 0x000000101a1a7836 */ /* 0x000fe40000000000 */
[----:B------:R-:W-:Y:S02]  /*22e0*/  VIADD R0, R0, 0x2800 ;  /* 0x0000280000007836 */ /* 0x000fe40000000000 */
[----:B------:R-:W-:Y:S01]  /*22f0*/  VIADD R5, R5, 0x2800 ;  /* 0x0000280005057836 */ /* 0x000fe20000000000 */
[----:B------:R-:W-:Y:S01]  /*2300*/  ISETP.NE.AND P0, PT, R26, RZ, PT ;  /* 0x000000ff1a00720c */ /* 0x000fe20003f05270 */
        /* <DEDUP_REMOVED lines=9> */
[----:B------:R-:W-:Y:S05]  /*23a0*/  BSYNC.RECONVERGENT B3 ;  /* 0x0000000000037941 */ /* 0x000fea0003800200 */
.L_x_142:
[----:B------:R-:W-:-:S07]  /*23b0*/  VIADD R0, R0, 0xffffec00 ;  /* 0xffffec0000007836 */ /* 0x000fce0000000000 */
.L_x_141:
[----:B------:R-:W-:Y:S05]  /*23c0*/  BSYNC.RECONVERGENT B2 ;  /* 0x0000000000027941 */ /* 0x000fea0003800200 */
.L_x_140:
[----:B------:R-:W-:-:S13]  /*23d0*/  ISETP.NE.AND P0, PT, R4, RZ, PT ;  /* 0x000000ff0400720c */ /* 0x000fda0003f05270 */
[----:B------:R-:W-:Y:S05]  /*23e0*/  @!P0 BRA `(.L_x_139) ;  /* 0x0000000400308947 */ /* 0x000fea0003800000 */
[----:B------:R-:W-:Y:S01]  /*23f0*/  ISETP.GE.U32.AND P0, PT, R4, 0x8, PT ;  /* 0x000000080400780c */ /* 0x000fe20003f06070 */
[----:B------:R-:W-:Y:S01]  /*2400*/  BSSY.RECONVERGENT B2, `(.L_x_144) ;  /* 0x0000025000027945 */ /* 0x000fe20003800200 */
[----:B------:R-:W-:-:S04]  /*2410*/  LOP3.LUT R22, R3, 0x7, RZ, 0xc0, !PT ;  /* 0x0000000703167812 */ /* 0x000fc800078ec0ff */
[----:B------:R-:W-:-:S07]  /*2420*/  ISETP.NE.AND P1, PT, R22, RZ, PT ;  /* 0x000000ff1600720c */ /* 0x000fce0003f25270 */
[----:B------:R-:W-:Y:S06]  /*2430*/  @!P0 BRA `(.L_x_145) ;  /* 0x0000000000848947 */ /* 0x000fec0003800000 */
[----:B------:R-:W-:-:S04]  /*2440*/  VIADD R19, R0, UR12 ;  /* 0x0000000c00137c36 */ /* 0x000fc80008000000 */
[----:B------:R-:W-:-:S04]  /*2450*/  IMAD.WIDE.U32 R4, R19, 0x8, R6 ;  /* 0x0000000813047825 */ /* 0x000fc800078e0006 */
[C---:B------:R-:W-:Y:S02]  /*2460*/  VIADD R17, R19.reuse, 0x280 ;  /* 0x0000028013117836 */ /* 0x040fe40000000000 */
[----:B------:R-:W2:Y:S01]  /*2470*/  LDG.E.64 R4, desc[UR10][R4.64] ;  /* 0x0000000a04047981 */ /* 0x000ea2000c1e1b00 */
        /* <DEDUP_REMOVED lines=14> */
[--C-:B------:R-:W-:Y:S02]  /*2560*/  IMAD.WIDE.U32 R20, R21, 0x8, R6.reuse ;  /* 0x0000000815147825 */ /* 0x100fe400078e0006 */
[----:B------:R-:W5:Y:S02]  /*2570*/  LDG.E.64 R8, desc[UR10][R8.64] ;  /* 0x0000000a08087981 */ /* 0x000f64000c1e1b00 */
[----:B------:R-:W-:Y:S02]  /*2580*/  VIADD R19, R19, 0x1180 ;  /* 0x0000118013137836 */ /* 0x000fe40000000000 */
[----:B------:R-:W5:Y:S02]  /*2590*/  LDG.E.64 R20, desc[UR10][R20.64] ;  /* 0x0000000a14147981 */ /* 0x000f64000c1e1b00 */
[----:B------:R-:W-:-:S06]  /*25a0*/  IMAD.WIDE.U32 R18, R19, 0x8, R6 ;  /* 0x0000000813127825 */ /* 0x000fcc00078e0006 */
        /* <DEDUP_REMOVED lines=10> */
.L_x_145:
[----:B------:R-:W-:Y:S05]  /*2650*/  BSYNC.RECONVERGENT B2 ;  /* 0x0000000000027941 */ /* 0x000fea0003800200 */
.L_x_144:
[----:B------:R-:W-:Y:S05]  /*2660*/  @!P1 BRA `(.L_x_139) ;  /* 0x0000000000909947 */ /* 0x000fea0003800000 */
[----:B------:R-:W-:Y:S01]  /*2670*/  ISETP.GE.U32.AND P0, PT, R22, 0x4, PT ;  /* 0x000000041600780c */ /* 0x000fe20003f06070 */
[----:B------:R-:W-:Y:S01]  /*2680*/  BSSY.RECONVERGENT B2, `(.L_x_146) ;  /* 0x0000014000027945 */ /* 0x000fe20003800200 */
[----:B------:R-:W-:-:S11]  /*2690*/  LOP3.LUT P1, RZ, R3, 0x3, RZ, 0xc0, !PT ;  /* 0x0000000303ff7812 */ /* 0x000fd6000782c0ff */
[----:B------:R-:W-:Y:S05]  /*26a0*/  @!P0 BRA `(.L_x_147) ;  /* 0x0000000000448947 */ /* 0x000fea0003800000 */
        /* <DEDUP_REMOVED lines=8> */
[----:B------:R-:W-:Y:S02]  /*2730*/  VIADD R13, R3, 0x780 ;  /* 0x00000780030d7836 */ /* 0x000fe40000000000 */
[----:B------:R-:W4:Y:S02]  /*2740*/  LDG.E.64 R10, desc[UR10][R10.64] ;  /* 0x0000000a0a0a7981 */ /* 0x000f24000c1e1b00 */
[----:B------:R-:W-:-:S06]  /*2750*/  IMAD.WIDE.U32 R12, R13, 0x8, R6 ;  /* 0x000000080d0c7825 */ /* 0x000fcc00078e0006 */
[----:B------:R-:W5:Y:S01]  /*2760*/  LDG.E.64 R12, desc[UR10][R12.64] ;  /* 0x0000000a0c0c7981 */ /* 0x000f62000c1e1b00 */
[----:B------:R-:W-:Y:S01]  /*2770*/  VIADD R0, R0, 0xa00 ;  /* 0x00000a0000007836 */ /* 0x000fe20000000000 */
[----:B--2---:R-:W-:-:S08]  /*2780*/  DADD R28, R28, R4 ;  /* 0x000000001c1c7229 */ /* 0x004fd00000000004 */
[----:B---3--:R-:W-:-:S08]  /*2790*/  DADD R28, R28, R8 ;  /* 0x000000001c1c7229 */ /* 0x008fd00000000008 */
[----:B----4-:R-:W-:-:S08]  /*27a0*/  DADD R28, R28, R10 ;  /* 0x000000001c1c7229 */ /* 0x010fd0000000000a */
[----:B-----5:R-:W-:-:S11]  /*27b0*/  DADD R28, R28, R12 ;  /* 0x000000001c1c7229 */ /* 0x020fd6000000000c */
.L_x_147:
[----:B------:R-:W-:Y:S05]  /*27c0*/  BSYNC.RECONVERGENT B2 ;  /* 0x0000000000027941 */ /* 0x000fea0003800200 */
.L_x_146:
[----:B------:R-:W-:Y:S05]  /*27d0*/  @!P1 BRA `(.L_x_139) ;  /* 0x0000000000349947 */ /* 0x000fea0003800000 */
[----:B------:R-:W-:-:S04]  /*27e0*/  IMAD.HI.U32 R2, R2, -0x33333333, RZ ;  /* 0xcccccccd02027827 */ /* 0x000fc800078e00ff */
[----:B------:R-:W-:Y:S01]  /*27f0*/  VIADD R5, R0, UR6 ;  /* 0x0000000600057c36 */ /* 0x000fe20008000000 */
[----:B------:R-:W-:-:S04]  /*2800*/  LOP3.LUT R2, R2, 0xffff, RZ, 0xc0, !PT ;  /* 0x0000ffff02027812 */ /* 0x000fc800078ec0ff */
[----:B------:R-:W-:-:S04]  /*2810*/  LEA.HI R2, R2, 0x1, RZ, 0x17 ;  /* 0x0000000102027811 */ /* 0x000fc800078fb8ff */
[----:B------:R-:W-:-:S05]  /*2820*/  LOP3.LUT R2, R2, 0x3, RZ, 0xc0, !PT ;  /* 0x0000000302027812 */ /* 0x000fca00078ec0ff */
[----:B------:R-:W-:-:S07]  /*2830*/  IMAD.MOV R0, RZ, RZ, -R2 ;  /* 0x000000ffff007224 */ /* 0x000fce00078e0a02 */
.L_x_148:
[----:B------:R-:W-:-:S06]  /*2840*/  IMAD.WIDE.U32 R2, R5, 0x8, R6 ;  /* 0x0000000805027825 */ /* 0x000fcc00078e0006 */
[----:B------:R-:W2:Y:S01]  /*2850*/  LDG.E.64 R2, desc[UR10][R2.64] ;  /* 0x0000000a02027981 */ /* 0x000ea2000c1e1b00 */
[----:B------:R-:W-:Y:S02]  /*2860*/  VIADD R0, R0, 0x1 ;  /* 0x0000000100007836 */ /* 0x000fe40000000000 */
[----:B------:R-:W-:-:S03]  /*2870*/  VIADD R5, R5, 0x280 ;  /* 0x0000028005057836 */ /* 0x000fc60000000000 */
[----:B------:R-:W-:Y:S01]  /*2880*/  ISETP.NE.AND P0, PT, R0, RZ, PT ;  /* 0x000000ff0000720c */ /* 0x000fe20003f05270 */
[----:B--2---:R-:W-:-:S12]  /*2890*/  DADD R28, R2, R28 ;  /* 0x00000000021c7229 */ /* 0x004fd8000000001c */
[----:B------:R-:W-:Y:S05]  /*28a0*/  @P0 BRA `(.L_x_148) ;  /* 0xfffffffc00e40947 */ /* 0x000fea000383ffff */
.L_x_139:
[----:B------:R-:W-:Y:S05]  /*28b0*/  BSYNC.RECONVERGENT B1 ;  /* 0x0000000000017941 */ /* 0x000fea0003800200 */
.L_x_136:
[----:B------:R-:W0:Y:S01]  /*28c0*/  S2R R0, SR_LANEID ;  /* 0x0000000000007919 */ /* 0x000e220000000000 */
[----:B------:R-:W-:Y:S04]  /*28d0*/  SHFL.DOWN PT, R2, R28, 0x1, 0x1f ;  /* 0x08201f001c027f89 */ /* 0x000fe800000e0000 */
[----:B------:R-:W2:Y:S01]  /*28e0*/  SHFL.DOWN PT, R3, R29, 0x1, 0x1f ;  /* 0x08201f001d037f89 */ /* 0x000ea200000e0000 */
[----:B------:R-:W3:Y:S01]  /*28f0*/  S2R R11, SR_TID.X ;  /* 0x00000000000b7919 */ /* 0x000ee20000002100 */
[----:B--2---:R-:W-:Y:S01]  /*2900*/  DADD R2, R2, R28 ;  /* 0x0000000002027229 */ /* 0x004fe2000000001c */
[C---:B0-----:R-:W-:Y:S02]  /*2910*/  ISETP.GT.AND P0, PT, R0.reuse, 0x1e, PT ;  /* 0x0000001e0000780c */ /* 0x041fe40003f04270 */
[----:B------:R-:W-:-:S07]  /*2920*/  ISETP.NE.AND P1, PT, R0, RZ, PT ;  /* 0x000000ff0000720c */ /* 0x000fce0003f25270 */
[----:B------:R-:W-:Y:S02]  /*2930*/  FSEL R4, R28, R2, P0 ;  /* 0x000000021c047208 */ /* 0x000fe40000000000 */
[----:B------:R-:W-:Y:S02]  /*2940*/  FSEL R5, R29, R3, P0 ;  /* 0x000000031d057208 */ /* 0x000fe40000000000 */
[----:B------:R-:W-:Y:S01]  /*2950*/  ISETP.GT.AND P0, PT, R0, 0x1d, PT ;  /* 0x0000001d0000780c */ /* 0x000fe20003f04270 */
[----:B------:R-:W-:Y:S04]  /*2960*/  SHFL.DOWN PT, R2, R4, 0x2, 0x1f ;  /* 0x08401f0004027f89 */ /* 0x000fe800000e0000 */
[----:B------:R-:W0:Y:S01]  /*2970*/  SHFL.DOWN PT, R3, R5, 0x2, 0x1f ;  /* 0x08401f0005037f89 */ /* 0x000e2200000e0000 */
[----:B------:R-:W2:Y:S01]  /*2980*/  @!P1 S2R R10, SR_CgaCtaId ;  /* 0x00000000000a9919 */ /* 0x000ea20000008800 */
        /* <DEDUP_REMOVED lines=12> */
[----:B---3--:R-:W-:Y:S01]  /*2a50*/  @!P1 SHF.R.U32.HI R6, RZ, 0x2, R11 ;  /* 0x00000002ff069819 */ /* 0x008fe2000001160b */
[----:B------:R-:W0:Y:S01]  /*2a60*/  SHFL.DOWN PT, R3, R9, 0x8, 0x1f ;  /* 0x09001f0009037f89 */ /* 0x000e2200000e0000 */
[----:B--2---:R-:W-:-:S02]  /*2a70*/  @!P1 LEA R7, R10, R7, 0x18 ;  /* 0x000000070a079211 */ /* 0x004fc400078ec0ff */
        /* <DEDUP_REMOVED lines=19> */
[----:B------:R-:W3:Y:S04]  /*2bb0*/  LDS.128 R12, [UR4+0x30] ;  /* 0x00003004ff0c7984 */ /* 0x000ee80008000c00 */
[----:B------:R-:W4:Y:S01]  /*2bc0*/  LDS.128 R8, [UR4+0x40] ;  /* 0x00004004ff087984 */ /* 0x000f220008000c00 */
[----:B0-----:R-:W-:-:S03]  /*2bd0*/  DADD R16, R4, R16 ;  /* 0x0000000004107229 */ /* 0x001fc60000000010 */
[----:B--2---:R-:W0:Y:S05]  /*2be0*/  LDS.128 R4, [UR4+0x50] ;  /* 0x00005004ff047984 */ /* 0x004e2a0008000c00 */
[----:B------:R-:W-:-:S08]  /*2bf0*/  DADD R16, R16, R18 ;  /* 0x0000000010107229 */ /* 0x000fd00000000012 */
[----:B---3--:R-:W-:-:S08]  /*2c00*/  DADD R12, R16, R12 ;  /* 0x00000000100c7229 */ /* 0x008fd0000000000c */
[----:B------:R-:W-:Y:S02]  /*2c10*/  DADD R2, R12, R14 ;  /* 0x000000000c027229 */ /* 0x000fe4000000000e */
[----:B------:R-:W2:Y:S06]  /*2c20*/  LDS.128 R12, [UR4+0x60] ;  /* 0x00006004ff0c7984 */ /* 0x000eac0008000c00 */
[----:B----4-:R-:W-:-:S08]  /*2c30*/  DADD R2, R2, R8 ;  /* 0x0000000002027229 */ /* 0x010fd00000000008 */
[----:B------:R-:W-:Y:S01]  /*2c40*/  DADD R2, R2, R10 ;  /* 0x0000000002027229 */ /* 0x000fe2000000000a */
[----:B------:R-:W3:Y:S07]  /*2c50*/  LDS.128 R8, [UR4+0x70] ;  /* 0x00007004ff087984 */ /* 0x000eee0008000c00 */
[----:B0-----:R-:W-:-:S08]  /*2c60*/  DADD R2, R2, R4 ;  /* 0x0000000002027229 */ /* 0x001fd00000000004 */
[----:B------:R-:W-:Y:S01]  /*2c70*/  DADD R2, R2, R6 ;  /* 0x0000000002027229 */ /* 0x000fe20000000006 */
[----:B------:R-:W0:Y:S07]  /*2c80*/  LDS.128 R4, [UR4+0x80] ;  /* 0x00008004ff047984 */ /* 0x000e2e0008000c00 */
[----:B--2---:R-:W-:-:S08]  /*2c90*/  DADD R2, R2, R12 ;  /* 0x0000000002027229 */ /* 0x004fd0000000000c */
[----:B------:R-:W-:Y:S01]  /*2ca0*/  DADD R2, R2, R14 ;  /* 0x0000000002027229 */ /* 0x000fe2000000000e */
[----:B------:R-:W2:Y:S07]  /*2cb0*/  LDS.128 R12, [UR4+0x90] ;  /* 0x00009004ff0c7984 */ /* 0x000eae0008000c00 */
[----:B---3--:R-:W-:-:S08]  /*2cc0*/  DADD R2, R2, R8 ;  /* 0x0000000002027229 */ /* 0x008fd00000000008 */
[----:B------:R-:W-:Y:S01]  /*2cd0*/  DADD R2, R2, R10 ;  /* 0x0000000002027229 */ /* 0x000fe2000000000a */
[----:B------:R-:W3:Y:S07]  /*2ce0*/  LDS.128 R8, [UR4+0xa0] ;  /* 0x0000a004ff087984 */ /* 0x000eee0008000c00 */
[----:B0-----:R-:W-:Y:S01]  /*2cf0*/  DADD R2, R2, R4 ;  /* 0x0000000002027229 */ /* 0x001fe20000000004 */
[----:B------:R-:W0:Y:S07]  /*2d00*/  LDS.64 R4, [UR4+0xb0] ;  /* 0x0000b004ff047984 */ /* 0x000e2e0008000a00 */
[----:B------:R-:W-:-:S08]  /*2d10*/  DADD R2, R2, R6 ;  /* 0x0000000002027229 */ /* 0x000fd00000000006 */
[----:B--2---:R-:W-:-:S08]  /*2d20*/  DADD R2, R2, R12 ;  /* 0x0000000002027229 */ /* 0x004fd0000000000c */
[----:B------:R-:W-:-:S08]  /*2d30*/  DADD R2, R2, R14 ;  /* 0x0000000002027229 */ /* 0x000fd0000000000e */
[----:B---3--:R-:W-:-:S08]  /*2d40*/  DADD R2, R2, R8 ;  /* 0x0000000002027229 */ /* 0x008fd00000000008 */
[----:B------:R-:W-:-:S08]  /*2d50*/  DADD R2, R2, R10 ;  /* 0x0000000002027229 */ /* 0x000fd0000000000a */
[----:B0-----:R-:W-:-:S11]  /*2d60*/  DADD R4, R2, R4 ;  /* 0x0000000002047229 */ /* 0x001fd60000000004 */
.L_x_135:
[----:B-1----:R-:W-:Y:S05]  /*2d70*/  BSYNC.RECONVERGENT B0 ;  /* 0x0000000000007941 */ /* 0x002fea0003800200 */
.L_x_119:
[----:B------:R-:W-:Y:S05]  /*2d80*/  @P0 EXIT ;  /* 0x000000000000094d */ /* 0x000fea0003800000 */
[----:B------:R-:W1:Y:S02]  /*2d90*/  LDCU.64 UR4, c[0x0][0x388] ;  /* 0x00007100ff0477ac */ /* 0x000e640008000a00 */
[----:B-1----:R-:W-:-:S06]  /*2da0*/  UIMAD.WIDE.U32 UR4, UR9, 0x8, UR4 ;  /* 0x00000008090478a5 */ /* 0x002fcc000f8e0004 */
[----:B--2---:R-:W-:Y:S02]  /*2db0*/  IMAD.U32 R2, RZ, RZ, UR4 ;  /* 0x00000004ff027e24 */ /* 0x004fe4000f8e00ff */
[----:B------:R-:W-:-:S05]  /*2dc0*/  IMAD.U32 R3, RZ, RZ, UR5 ;  /* 0x00000005ff037e24 */ /* 0x000fca000f8e00ff */
[----:B------:R-:W-:Y:S01]  /*2dd0*/  STG.E.64 desc[UR10][R2.64], R4 ;  /* 0x0000000402007986 */ /* 0x000fe2000c101b0a */
[----:B------:R-:W-:Y:S05]  /*2de0*/  EXIT ;  /* 0x000000000000794d */ /* 0x000fea0003800000 */
.L_x_149:
        /* <DEDUP_REMOVED lines=9> */
.L_x_634:


//--------------------- .text._ZN3cub18CUB_300001_SM_10006detail6reduce28DeviceReduceSingleTileKernelINS2_10policy_hubIdjN4cuda3std3__44plusIdEEE10Policy1000EN6thrust24THRUST_300001_SM_1000_NS10device_ptrIdEEPdjS9_ddNS7_10__identityEEEvT0_T1_T2_T3_T4_T6_ --------------------------
	.section	.text._ZN3cub18CUB_300001_SM_10006detail6reduce28DeviceReduceSingleTileKernelINS2_10policy_hubIdjN4cuda3std3__44plusIdEEE10Policy1000EN6thrust24THRUST_300001_SM_1000_NS10device_ptrIdEEPdjS9_ddNS7_10__identityEEEvT0_T1_T2_T3_T4_T6_,"ax",@progbits
	.align	128
        .global         _ZN3cub18CUB_300001_SM_10006detail6reduce28DeviceReduceSingleTileKernelINS2_10policy_hubIdjN4cuda3std3__44plusIdEEE10Policy1000EN6thrust24THRUST_300001_SM_1000_NS10device_ptrIdEEPdjS9_ddNS7_10__identityEEEvT0_T1_T2_T3_T4_T6_
        .type           _ZN3cub18CUB_300001_SM_10006detail6reduce28DeviceReduceSingleTileKernelINS2_10policy_hubIdjN4cuda3std3__44plusIdEEE10Policy1000EN6thrust24THRUST_300001_SM_1000_NS10device_ptrIdEEPdjS9_ddNS7_10__identityEEEvT0_T1_T2_T3_T4_T6_,@function
        .size           _ZN3cub18CUB_300001_SM_10006detail6reduce28DeviceReduceSingleTileKernelINS2_10policy_hubIdjN4cuda3std3__44plusIdEEE10Policy1000EN6thrust24THRUST_300001_SM_1000_NS10device_ptrIdEEPdjS9_ddNS7_10__identityEEEvT0_T1_T2_T3_T4_T6_,(.L_x_635 - _ZN3cub18CUB_300001_SM_10006detail6reduce28DeviceReduceSingleTileKernelINS2_10policy_hubIdjN4cuda3std3__44plusIdEEE10Policy1000EN6thrust24THRUST_300001_SM_1000_NS10device_ptrIdEEPdjS9_ddNS7_10__identityEEEvT0_T1_T2_T3_T4_T6_)
        .other          _ZN3cub18CUB_300001_SM_10006detail6reduce28DeviceReduceSingleTileKernelINS2_10policy_hubIdjN4cuda3std3__44plusIdEEE10Policy1000EN6thrust24THRUST_300001_SM_1000_NS10device_ptrIdEEPdjS9_ddNS7_10__identityEEEvT0_T1_T2_T3_T4_T6_,@"STO_CUDA_ENTRY STV_DEFAULT"
_ZN3cub18CUB_300001_SM_10006detail6reduce28DeviceReduceSingleTileKernelINS2_10policy_hubIdjN4cuda3std3__44plusIdEEE10Policy1000EN6thrust24THRUST_300001_SM_1000_NS10device_ptrIdEEPdjS9_ddNS7_10__identityEEEvT0_T1_T2_T3_T4_T6_:
.text._ZN3cub18CUB_300001_SM_10006detail6reduce28DeviceReduceSingleTileKernelINS2_10policy_hubIdjN4cuda3std3__44plusIdEEE10Policy1000EN6thrust24THRUST_300001_SM_1000_NS10device_ptrIdEEPdjS9_ddNS7_10__identityEEEvT0_T1_T2_T3_T4_T6_:
        /* <DEDUP_REMOVED lines=13> */
.L_x_150:
[----:B------:R-:W-:Y:S01]  /*00d0*/  ISETP.GT.U32.AND P0, PT, R2, 0x13ff, PT ;  /* 0x000013ff0200780c */ /* 0x000fe20003f04070 */
[----:B------:R-:W-:-:S12]  /*00e0*/  BSSY.RECONVERGENT B0, `(.L_x_151) ;  /* 0x0000280000007945 */ /* 0x000fd80003800200 */
        /* <DEDUP_REMOVED lines=11> */
.L_x_154:
[----:B------:R-:W-:Y:S05]  /*01a0*/  BSYNC.RECONVERGENT B1 ;  /* 0x0000000000017941 */ /* 0x000fea0003800200 */
.L_x_153:
[----:B------:R-:W-:Y:S01]  /*01b0*/  ISETP.GE.U32.AND P0, PT, R41, R2, PT ;  /* 0x000000022900720c */ /* 0x000fe20003f06070 */
[----:B------:R-:W-:-:S12]  /*01c0*/  BSSY.RECONVERGENT B1, `(.L_x_155) ;  /* 0x0000073000017945 */ /* 0x000fd80003800200 */
[----:B------:R-:W-:Y:S05]  /*01d0*/  @P0 BRA `(.L_x_156) ;  /* 0x0000000400c40947 */ /* 0x000fea0003800000 */
[----:B------:R-:W-:Y:S01]  /*01e0*/  LOP3.LUT R5, RZ, R41, RZ, 0x33, !PT ;  /* 0x00000029ff057212 */ /* 0x000fe200078e33ff */
[----:B------:R-:W-:Y:S04]  /*01f0*/  BSSY.RECONVERGENT B2, `(.L_x_157) ;  /* 0x0000034000027945 */ /* 0x000fe80003800200 */
[----:B------:R-:W-:-:S04]  /*0200*/  IMAD.IADD R5, R5, 0x1, R2 ;  /* 0x0000000105057824 */ /* 0x000fc800078e0202 */
[C---:B------:R-:W-:Y:S01]  /*0210*/  IMAD.HI.U32 R40, R5.reuse, -0x33333333, RZ ;  /* 0xcccccccd05287827 */ /* 0x040fe200078e00ff */
[----:B------:R-:W-:-:S04]  /*0220*/  ISETP.GE.U32.AND P1, PT, R5, 0x2580, PT ;  /* 0x000025800500780c */ /* 0x000fc80003f26070 */
[----:B------:R-:W-:-:S04]  /*0230*/  LEA.HI R40, R40, 0x1, RZ, 0x17 ;  /* 0x0000000128287811 */ /* 0x000fc800078fb8ff */
[----:B------:R-:W-:-:S04]  /*0240*/  LOP3.LUT R42, R40, 0xf, RZ, 0xc0, !PT ;  /* 0x0000000f282a7812 */ /* 0x000fc800078ec0ff */
[----:B------:R-:W-:Y:S01]  /*0250*/  ISETP.NE.AND P0, PT, R42, RZ, PT ;  /* 0x000000ff2a00720c */ /* 0x000fe20003f05270 */
[----:B------:R-:W-:-:S12]  /*0260*/  @!P1 BRA `(.L_x_158) ;  /* 0x0000000000b09947 */ /* 0x000fd80003800000 */
[----:B------:R-:W0:Y:S01]  /*0270*/  LDC.64 R4, c[0x0][0x380] ;  /* 0x0000e000ff047b82 */ /* 0x000e220000000a00 */
[----:B------:R-:W-:-:S05]  /*0280*/  LOP3.LUT R0, R40, 0xfffff0, RZ, 0xc0, !PT ;  /* 0x00fffff028007812 */ /* 0x000fca00078ec0ff */
[----:B------:R-:W-:Y:S02]  /*0290*/  IMAD.MOV R0, RZ, RZ, -R0 ;  /* 0x000000ffff007224 */ /* 0x000fe400078e0a00 */
[----:B0-----:R-:W-:-:S03]  /*02a0*/  IMAD.WIDE.U32 R4, R41, 0x8, R4 ;  /* 0x0000000829047825 */ /* 0x001fc600078e0004 */
[----:B------:R-:W-:-:S05]  /*02b0*/  IADD3 R4, P1, PT, R4, 0xa000, RZ ;  /* 0x0000a00004047810 */ /* 0x000fca0007f3e0ff */
[----:B------:R-:W-:-:S08]  /*02c0*/  IMAD.X R5, RZ, RZ, R5, P1 ;  /* 0x000000ffff057224 */ /* 0x000fd000008e0605 */
.L_x_159:
        /* <DEDUP_REMOVED lines=38> */
.L_x_158:
[----:B------:R-:W-:Y:S05]  /*0530*/  BSYNC.RECONVERGENT B2 ;  /* 0x0000000000027941 */ /* 0x000fea0003800200 */
.L_x_157:
[----:B------:R-:W-:Y:S05]  /*0540*/  @!P0 BRA `(.L_x_156) ;  /* 0x0000000000e88947 */ /* 0x000fea0003800000 */
[----:B------:R-:W-:Y:S01]  /*0550*/  ISETP.GE.U32.AND P0, PT, R42, 0x8, PT ;  /* 0x000000082a00780c */ /* 0x000fe20003f06070 */
[----:B------:R-:W-:Y:S01]  /*0560*/  BSSY.RECONVERGENT B2, `(.L_x_160) ;  /* 0x0000017000027945 */ /* 0x000fe20003800200 */
[----:B------:R-:W-:-:S04]  /*0570*/  LOP3.LUT R22, R40, 0x7, RZ, 0xc0, !PT ;  /* 0x0000000728167812 */ /* 0x000fc800078ec0ff */
[----:B------:R-:W-:-:S07]  /*0580*/  ISETP.NE.AND P1, PT, R22, RZ, PT ;  /* 0x000000ff1600720c */ /* 0x000fce0003f25270 */
[----:B------:R-:W-:Y:S06]  /*0590*/  @!P0 BRA `(.L_x_161) ;  /* 0x00000000004c8947 */ /* 0x000fec0003800000 */
[----:B------:R-:W0:Y:S02]  /*05a0*/  LDC.64 R4, c[0x0][0x380] ;  /* 0x0000e000ff047b82 */ /* 0x000e240000000a00 */
[----:B0-----:R-:W-:-:S05]  /*05b0*/  IMAD.WIDE.U32 R20, R41, 0x8, R4 ;  /* 0x0000000829147825 */ /* 0x001fca00078e0004 */
        /* <DEDUP_REMOVED lines=17> */
.L_x_161:
[----:B------:R-:W-:Y:S05]  /*06d0*/  BSYNC.RECONVERGENT B2 ;  /* 0x0000000000027941 */ /* 0x000fea0003800200 */
.L_x_160:
        /* <DEDUP_REMOVED lines=17> */
.L_x_163:
[----:B------:R-:W-:Y:S05]  /*07f0*/  BSYNC.RECONVERGENT B2 ;  /* 0x0000000000027941 */ /* 0x000fea0003800200 */
.L_x_162:
[----:B------:R-:W-:Y:S05]  /*0800*/  @!P1 BRA `(.L_x_156) ;  /* 0x0000000000389947 */ /* 0x000fea0003800000 */
[----:B------:R-:W0:Y:S01]  /*0810*/  LDC.64 R4, c[0x0][0x380] ;  /* 0x0000e000ff047b82 */ /* 0x000e220000000a00 */
[----:B------:R-:W-:Y:S02]  /*0820*/  IMAD.MOV R0, RZ, RZ, -R0 ;  /* 0x000000ffff007224 */ /* 0x000fe400078e0a00 */
[----:B0-----:R-:W-:-:S04]  /*0830*/  IMAD.WIDE.U32 R4, R41, 0x8, R4 ;  /* 0x0000000829047825 */ /* 0x001fc800078e0004 */
[----:B------:R-:W-:Y:S02]  /*0840*/  IMAD.MOV.U32 R6, RZ, RZ, R4 ;  /* 0x000000ffff067224 */ /* 0x000fe400078e0004 */
[----:B------:R-:W-:-:S07]  /*0850*/  IMAD.MOV.U32 R7, RZ, RZ, R5 ;  /* 0x000000ffff077224 */ /* 0x000fce00078e0005 */
.L_x_164:
[----:B------:R-:W-:Y:S02]  /*0860*/  IMAD.MOV.U32 R4, RZ, RZ, R6 ;  /* 0x000000ffff047224 */ /* 0x000fe400078e0006 */
[----:B------:R-:W-:-:S06]  /*0870*/  IMAD.MOV.U32 R5, RZ, RZ, R7 ;  /* 0x000000ffff057224 */ /* 0x000fcc00078e0007 */
[----:B------:R-:W2:Y:S01]  /*0880*/  LDG.E.64 R4, desc[UR6][R4.64] ;  /* 0x0000000604047981 */ /* 0x000ea2000c1e1b00 */
[----:B------:R-:W-:Y:S01]  /*0890*/  VIADD R0, R0, 0x1 ;  /* 0x0000000100007836 */ /* 0x000fe20000000000 */
[----:B------:R-:W-:-:S04]  /*08a0*/  IADD3 R6, P1, PT, R6, 0x1400, RZ ;  /* 0x0000140006067810 */ /* 0x000fc80007f3e0ff */
[----:B------:R-:W-:Y:S01]  /*08b0*/  ISETP.NE.AND P0, PT, R0, RZ, PT ;  /* 0x000000ff0000720c */ /* 0x000fe20003f05270 */
[----:B------:R-:W-:Y:S01]  /*08c0*/  IMAD.X R7, RZ, RZ, R7, P1 ;  /* 0x000000ffff077224 */ /* 0x000fe200008e0607 */
[----:B--2--5:R-:W-:-:S11]  /*08d0*/  DADD R36, R4, R36 ;  /* 0x0000000004247229 */ /* 0x024fd60000000024 */
[----:B------:R-:W-:Y:S05]  /*08e0*/  @P0 BRA `(.L_x_164) ;  /* 0xfffffffc00dc0947 */ /* 0x000fea000383ffff */
.L_x_156:
[----:B------:R-:W-:Y:S05]  /*08f0*/  BSYNC.RECONVERGENT B1 ;  /* 0x0000000000017941 */ /* 0x000fea0003800200 */
.L_x_155:
        /* <DEDUP_REMOVED lines=28> */
[----:B-1----:R-:W-:-:S03]  /*0ac0*/  @!P1 LEA R9, R13, R2, 0x18 ;  /* 0x000000020d099211 */ /* 0x002fc600078ec0ff */
[----:B------:R-:W0:Y:S02]  /*0ad0*/  SHFL.DOWN PT, R5, R11, 0x8, 0x1f ;  /* 0x09001f000b057f89 */ /* 0x000e2400000e0000 */
[----:B0-----:R-:W-:-:S10]  /*0ae0*/  DADD R4, R4, R10 ;  /* 0x0000000004047229 */ /* 0x001fd4000000000a */
[----:B------:R-:W-:Y:S02]  /*0af0*/  FSEL R6, R10, R4, P0 ;  /* 0x000000040a067208 */ /* 0x000fe40000000000 */
[----:B------:R-:W-:Y:S01]  /*0b00*/  FSEL R7, R11, R5, P0 ;  /* 0x000000050b077208 */ /* 0x000fe20000000000 */
[----:B------:R-:W-:Y:S01]  /*0b10*/  @!P1 IMAD.IADD R11, R0, 0x1, R9 ;  /* 0x00000001000b9824 */ /* 0x000fe200078e0209 */
        /* <DEDUP_REMOVED lines=14> */
[----:B------:R-:W2:Y:S04]  /*0c00*/  LDS.128 R16, [UR4+0x30] ;  /* 0x00003004ff107984 */ /* 0x000ea80008000c00 */
[----:B-1----:R-:W1:Y:S01]  /*0c10*/  LDS.128 R4, [UR4+0x40] ;  /* 0x00004004ff047984 */ /* 0x002e620008000c00 */
[----:B0-----:R-:W-:-:S03]  /*0c20*/  DADD R12, R8, R12 ;  /* 0x00000000080c7229 */ /* 0x001fc6000000000c */
[----:B------:R-:W0:Y:S05]  /*0c30*/  LDS.128 R8, [UR4+0x50] ;  /* 0x00005004ff087984 */ /* 0x000e2a0008000c00 */
[----:B------:R-:W-:-:S08]  /*0c40*/  DADD R12, R12, R14 ;  /* 0x000000000c0c7229 */ /* 0x000fd0000000000e */
[----:B--2---:R-:W-:-:S08]  /*0c50*/  DADD R12, R12, R16 ;  /* 0x000000000c0c7229 */ /* 0x004fd00000000010 */
[----:B------:R-:W-:Y:S02]  /*0c60*/  DADD R18, R12, R18 ;  /* 0x000000000c127229 */ /* 0x000fe40000000012 */
[----:B------:R-:W2:Y:S06]  /*0c70*/  LDS.128 R12, [UR4+0x60] ;  /* 0x00006004ff0c7984 */ /* 0x000eac0008000c00 */
[----:B-1----:R-:W-:-:S08]  /*0c80*/  DADD R4, R18, R4 ;  /* 0x0000000012047229 */ /* 0x002fd00000000004 */
[----:B------:R-:W-:Y:S02]  /*0c90*/  DADD R2, R4, R6 ;  /* 0x0000000004027229 */ /* 0x000fe40000000006 */
[----:B------:R-:W1:Y:S06]  /*0ca0*/  LDS.128 R4, [UR4+0x70] ;  /* 0x00007004ff047984 */ /* 0x000e6c0008000c00 */
[----:B0-----:R-:W-:-:S08]  /*0cb0*/  DADD R2, R2, R8 ;  /* 0x0000000002027229 */ /* 0x001fd00000000008 */
[----:B------:R-:W-:Y:S01]  /*0cc0*/  DADD R2, R2, R10 ;  /* 0x0000000002027229 */ /* 0x000fe2000000000a */
[----:B------:R-:W0:Y:S07]  /*0cd0*/  LDS.128 R8, [UR4+0x80] ;  /* 0x00008004ff087984 */ /* 0x000e2e0008000c00 */
[----:B--2---:R-:W-:-:S08]  /*0ce0*/  DADD R2, R2, R12 ;  /* 0x0000000002027229 */ /* 0x004fd0000000000c */
        /* <DEDUP_REMOVED lines=14> */
.L_x_165:
        /* <DEDUP_REMOVED lines=26> */
[----:B0-----:R-:W-:-:S10]  /*0f70*/  DADD R4, R4, R8 ;  /* 0x0000000004047229 */ /* 0x001fd40000000008 */
[----:B------:R-:W-:Y:S02]  /*0f80*/  FSEL R6, R8, R4, P0 ;  /* 0x0000000408067208 */ /* 0x000fe40000000000 */
[----:B------:R-:W-:Y:S01]  /*0f90*/  FSEL R7, R9, R5, P0 ;  /* 0x0000000509077208 */ /* 0x000fe20000000000 */
[----:B------:R-:W0:Y:S01]  /*0fa0*/  @!P1 S2R R8, SR_CgaCtaId ;  /* 0x0000000000089919 */ /* 0x000e220000008800 */
[----:B------:R-:W-:Y:S01]  /*0fb0*/  ISETP.GT.AND P0, PT, R0, R13, PT ;  /* 0x0000000d0000720c */ /* 0x000fe20003f04270 */
[----:B------:R-:W-:Y:S01]  /*0fc0*/  VIADD R0, R12, 0x10 ;  /* 0x000000100c007836 */ /* 0x000fe20000000000 */
[----:B------:R-:W-:Y:S04]  /*0fd0*/  SHFL.DOWN PT, R4, R6, 0x8, R13 ;  /* 0x0900000006047989 */ /* 0x000fe800000e000d */
[----:B------:R-:W1:Y:S02]  /*0fe0*/  SHFL.DOWN PT, R5, R7, 0x8, R13 ;  /* 0x0900000007057989 */ /* 0x000e6400000e000d */
[----:B-1----:R-:W-:-:S10]  /*0ff0*/  DADD R4, R4, R6 ;  /* 0x0000000004047229 */ /* 0x002fd40000000006 */
[----:B------:R-:W-:Y:S02]  /*1000*/  FSEL R10, R6, R4, P0 ;  /* 0x00000004060a7208 */ /* 0x000fe40000000000 */
[----:B------:R-:W-:Y:S02]  /*1010*/  FSEL R11, R7, R5, P0 ;  /* 0x00000005070b7208 */ /* 0x000fe40000000000 */
[----:B------:R-:W-:Y:S01]  /*1020*/  @!P1 MOV R7, 0x400 ;  /* 0x0000040000079802 */ /* 0x000fe20000000f00 */
[----:B------:R-:W-:Y:S01]  /*1030*/  SHFL.DOWN PT, R4, R10, 0x10, R13 ;  /* 0x0a0000000a047989 */ /* 0x000fe200000e000d */
[----:B------:R-:W-:Y:S02]  /*1040*/  ISETP.GT.AND P0, PT, R0, R13, PT ;  /* 0x0000000d0000720c */ /* 0x000fe40003f04270 */
        /* <DEDUP_REMOVED lines=14> */
[----:B------:R-:W-:Y:S01]  /*1130*/  ISETP.GT.U32.AND P1, PT, R2, 0x20, PT ;  /* 0x000000200200780c */ /* 0x000fe20003f24070 */
[----:B-1----:R-:W-:-:S09]  /*1140*/  ULEA UR4, UR5, UR4, 0x18 ;  /* 0x0000000405047291 */ /* 0x002fd2000f8ec0ff */
[----:B------:R-:W1:Y:S04]  /*1150*/  LDS.128 R12, [UR4+0x20] ;  /* 0x00002004ff0c7984 */ /* 0x000e680008000c00 */
[----:B0-----:R-:W0:Y:S01]  /*1160*/  LDS.128 R4, [UR4+0x30] ;  /* 0x00003004ff047984 */ /* 0x001e220008000c00 */
        /* <DEDUP_REMOVED lines=70> */
[----:B------:R-:W0:Y:S01]  /*15d0*/  LDS.64 R4, [UR4+0xb0] ;  /* 0x0000b004ff047984 */ /* 0x000e220008000a00 */
        /* <DEDUP_REMOVED lines=8> */
[----:B------:R-:W-:-:S04]  /*1660*/  ISETP.GT.U32.AND P1, PT, R2, 0x260, PT ;  /* 0x000002600200780c */ /* 0x000fc80003f24070 */
[----:B0-----:R-:W-:-:S10]  /*1670*/  DADD R4, R4, R6 ;  /* 0x0000000004047229 */ /* 0x001fd40000000006 */
[----:B------:R-:W-:Y:S02]  /*1680*/  FSEL R8, R4, R6, P1 ;  /* 0x0000000604087208 */ /* 0x000fe40000800000 */
[----:B------:R-:W-:Y:S01]  /*1690*/  FSEL R9, R5, R7, P1 ;  /* 0x0000000705097208 */ /* 0x000fe20000800000 */
[----:B------:R-:W-:Y:S06]  /*16a0*/  BRA `(.L_x_166) ;  /* 0x00000010008c7947 */ /* 0x000fec0003800000 */
.L_x_152:
[----:B------:R-:W0:Y:S01]  /*16b0*/  S2R R0, SR_TID.X ;  /* 0x0000000000007919 */ /* 0x000e220000002100 */
[----:B------:R-:W1:Y:S02]  /*16c0*/  LDCU.64 UR4, c[0x0][0x380] ;  /* 0x00007000ff0477ac */ /* 0x000e640008000a00 */
[----:B-1----:R-:W-:Y:S02]  /*16d0*/  IMAD.U32 R6, RZ, RZ, UR4 ;  /* 0x00000004ff067e24 */ /* 0x002fe4000f8e00ff */
[----:B------:R-:W-:Y:S02]  /*16e0*/  IMAD.U32 R7, RZ, RZ, UR5 ;  /* 0x00000005ff077e24 */ /* 0x000fe4000f8e00ff */
[----:B0-----:R-:W-:-:S05]  /*16f0*/  IMAD.WIDE.U32 R20, R0, 0x8, R6 ;  /* 0x0000000800147825 */ /* 0x001fca00078e0006 */
        /* <DEDUP_REMOVED lines=8> */
[----:B------:R-:W-:Y:S01]  /*1780*/  VIADD R3, R2, 0xffffec00 ;  /* 0xffffec0002037836 */ /* 0x000fe20000000000 */
[----:B------:R-:W-:-:S04]  /*1790*/  UMOV UR4, 0x1400 ;  /* 0x0000140000047882 */ /* 0x000fc80000000000 */
[----:B------:R-:W-:Y:S01]  /*17a0*/  ISETP.GE.U32.AND P0, PT, R3, 0x1400, PT ;  /* 0x000014000300780c */ /* 0x000fe20003f06070 */
        /* <DEDUP_REMOVED lines=8> */
[----:B------:R-:W0:Y:S01]  /*1830*/  LDC R2, c[0x0][0x390] ;  /* 0x0000e400ff027b82 */ /* 0x000e220000000800 */
[----:B------:R-:W-:-:S07]  /*1840*/  UMOV UR4, 0x1400 ;  /* 0x0000140000047882 */ /* 0x000fce0000000000 */
[----:B------:R-:W1:Y:S02]  /*1850*/  LDC.64 R6, c[0x0][0x380] ;  /* 0x0000e000ff067b82 */ /* 0x000e640000000a00 */
.L_x_169:
[----:B------:R-:W-:-:S04]  /*1860*/  VIADD R9, R0, UR4 ;  /* 0x0000000400097c36 */ /* 0x000fc80008000000 */
[----:B-1----:R-:W-:-:S05]  /*1870*/  IMAD.WIDE.U32 R8, R9, 0x8, R6 ;  /* 0x0000000809087825 */ /* 0x002fca00078e0006 */
        /* <DEDUP_REMOVED lines=8> */
[----:B--2---:R-:W-:-:S08]  /*1900*/  DADD R10, R10, R38 ;  /* 0x000000000a0a7229 */ /* 0x004fd00000000026 */
[----:B---3--:R-:W-:Y:S01]  /*1910*/  DADD R10, R12, R10 ;  /* 0x000000000c0a7229 */ /* 0x008fe2000000000a */
[----:B0-----:R-:W-:-:S05]  /*1920*/  VIADD R12, R2, -UR4 ;  /* 0x80000004020c7c36 */ /* 0x001fca0008000000 */
[----:B------:R-:W-:Y:S02]  /*1930*/  ISETP.GE.U32.AND P0, PT, R12, 0x1400, PT ;  /* 0x000014000c00780c */ /* 0x000fe40003f06070 */
[----:B----4-:R-:W-:-:S08]  /*1940*/  DADD R10, R14, R10 ;  /* 0x000000000e0a7229 */ /* 0x010fd0000000000a */
[----:B-----5:R-:W-:-:S08]  /*1950*/  DADD R10, R16, R10 ;  /* 0x00000000100a7229 */ /* 0x020fd0000000000a */
[----:B------:R-:W-:-:S08]  /*1960*/  DADD R10, R18, R10 ;  /* 0x00000000120a7229 */ /* 0x000fd0000000000a */
[----:B------:R-:W-:-:S08]  /*1970*/  DADD R10, R20, R10 ;  /* 0x00000000140a7229 */ /* 0x000fd0000000000a */
[----:B------:R-:W-:-:S08]  /*1980*/  DADD R10, R22, R10 ;  /* 0x00000000160a7229 */ /* 0x000fd0000000000a */
[----:B------:R-:W-:Y:S01]  /*1990*/  DADD R38, R4, R10 ;  /* 0x0000000004267229 */ /* 0x000fe2000000000a */
[----:B------:R-:W-:Y:S10]  /*19a0*/  @!P0 BRA `(.L_x_168) ;  /* 0x0000000800a48947 */ /* 0x000ff40003800000 */
[----:B------:R-:W-:-:S06]  /*19b0*/  UIADD3 UR4, UPT, UPT, UR4, 0x1400, URZ ;  /* 0x0000140004047890 */ /* 0x000fcc000fffe0ff */
[----:B------:R-:W-:-:S13]  /*19c0*/  ISETP.LT.U32.AND P0, PT, R3, UR4, PT ;  /* 0x0000000403007c0c */ /* 0x000fda000bf01070 */
[----:B------:R-:W-:Y:S05]  /*19d0*/  @!P0 BRA `(.L_x_169) ;  /* 0xfffffffc00a08947 */ /* 0x000fea000383ffff */
.L_x_167:
[----:B------:R-:W-:Y:S01]  /*19e0*/  VIADD R3, R2, -UR4 ;  /* 0x8000000402037c36 */ /* 0x000fe20008000000 */
[----:B------:R-:W-:Y:S04]  /*19f0*/  BSSY.RECONVERGENT B1, `(.L_x_168) ;  /* 0x00000a4000017945 */ /* 0x000fe80003800200 */
[----:B------:R-:W-:-:S04]  /*1a00*/  ISETP.GE.AND P0, PT, R0, R3, PT ;  /* 0x000000030000720c */ /* 0x000fc80003f06270 */
[----:B------:R-:W-:-:S13]  /*1a10*/  ISETP.LE.U32.OR P0, PT, R2, UR4, P0 ;  /* 0x0000000402007c0c */ /* 0x000fda0008703470 */
[----:B------:R-:W-:Y:S05]  /*1a20*/  @P0 BRA `(.L_x_170) ;  /* 0x0000000800800947 */ /* 0x000fea0003800000 */
[----:B------:R-:W-:Y:S01]  /*1a30*/  LOP3.LUT R3, RZ, R0, RZ, 0x33, !PT ;  /* 0x00000000ff037212 */ /* 0x000fe200078e33ff */
[----:B------:R-:W-:Y:S03]  /*1a40*/  BSSY.RECONVERGENT B2, `(.L_x_171) ;  /* 0x0000053000027945 */ /* 0x000fe60003800200 */
[----:B------:R-:W-:-:S04]  /*1a50*/  IADD3 R3, PT, PT, R2, -UR4, R3 ;  /* 0x8000000402037c10 */ /* 0x000fc8000fffe003 */
[C---:B------:R-:W-:Y:S01]  /*1a60*/  ISETP.GE.U32.AND P0, PT, R3.reuse, 0x2580, PT ;  /* 0x000025800300780c */ /* 0x040fe20003f06070 */
[----:B------:R-:W-:-:S05]  /*1a70*/  IMAD.HI.U32 R2, R3, -0x33333333, RZ ;  /* 0xcccccccd03027827 */ /* 0x000fca00078e00ff */
[----:B------:R-:W-:Y:S01]  /*1a80*/  LEA.HI R3, R2, 0x1, RZ, 0x17 ;  /* 0x0000000102037811 */ /* 0x000fe200078fb8ff */
[----:B------:R-:W-:-:S03]  /*1a90*/  IMAD.MOV.U32 R2, RZ, RZ, R0 ;  /* 0x000000ffff027224 */ /* 0x000fc600078e0000 */
[----:B------:R-:W-:-:S03]  /*1aa0*/  LOP3.LUT R4, R3, 0xf, RZ, 0xc0, !PT ;  /* 0x0000000f03047812 */ /* 0x000fc600078ec0ff */
[----:B------:R-:W-:Y:S05]  /*1ab0*/  @!P0 BRA `(.L_x_172) ;  /* 0x00000004002c8947 */ /* 0x000fea0003800000 */
[----:B------:R-:W-:Y:S01]  /*1ac0*/  LOP3.LUT R42, R3, 0xfffff0, RZ, 0xc0, !PT ;  /* 0x00fffff0032a7812 */ /* 0x000fe200078ec0ff */
[----:B------:R-:W-:Y:S01]  /*1ad0*/  BSSY.RECONVERGENT B3, `(.L_x_173) ;  /* 0x0000048000037945 */ /* 0x000fe20003800200 */
[C---:B------:R-:W-:Y:S01]  /*1ae0*/  LOP3.LUT R2, R0.reuse, 0x1400, RZ, 0xfc, !PT ;  /* 0x0000140000027812 */ /* 0x040fe200078efcff */
[----:B------:R-:W-:Y:S02]  /*1af0*/  VIADD R5, R0, UR4 ;  /* 0x0000000400057c36 */ /* 0x000fe40008000000 */
[----:B------:R-:W-:-:S07]  /*1b00*/  IMAD.MOV R42, RZ, RZ, -R42 ;  /* 0x000000ffff2a7224 */ /* 0x000fce00078e0a2a */
.L_x_174:
        /* <DEDUP_REMOVED lines=68> */
[----:B------:R-:W-:Y:S05]  /*1f50*/  BSYNC.RECONVERGENT B3 ;  /* 0x0000000000037941 */ /* 0x000fea0003800200 */
.L_x_173:
[----:B------:R-:W-:-:S07]  /*1f60*/  VIADD R2, R2, 0xffffec00 ;  /* 0xffffec0002027836 */ /* 0x000fce0000000000 */
.L_x_172:
[----:B------:R-:W-:Y:S05]  /*1f70*/  BSYNC.RECONVERGENT B2 ;  /* 0x0000000000027941 */ /* 0x000fea0003800200 */
.L_x_171:
        /* <DEDUP_REMOVED lines=40> */
.L_x_176:
[----:B------:R-:W-:Y:S05]  /*2200*/  BSYNC.RECONVERGENT B2 ;  /* 0x0000000000027941 */ /* 0x000fea0003800200 */
.L_x_175:
        /* <DEDUP_REMOVED lines=23> */
.L_x_178:
[----:B------:R-:W-:Y:S05]  /*2380*/  BSYNC.RECONVERGENT B2 ;  /* 0x0000000000027941 */ /* 0x000fea0003800200 */
.L_x_177:
[----:B------:R-:W-:Y:S05]  /*2390*/  @!P1 BRA `(.L_x_170) ;  /* 0x0000000000249947 */ /* 0x000fea0003800000 */
[----:B------:R-:W-:Y:S02]  /*23a0*/  VIADD R5, R2, UR4 ;  /* 0x0000000402057c36 */ /* 0x000fe40008000000 */
[----:B------:R-:W-:-:S07]  /*23b0*/  IMAD.MOV R4, RZ, RZ, -R3 ;  /* 0x000000ffff047224 */ /* 0x000fce00078e0a03 */
.L_x_179:
[----:B------:R-:W-:-:S06]  /*23c0*/  IMAD.WIDE.U32 R2, R5, 0x8, R6 ;  /* 0x0000000805027825 */ /* 0x000fcc00078e0006 */
[----:B------:R-:W2:Y:S01]  /*23d0*/  LDG.E.64 R2, desc[UR6][R2.64] ;  /* 0x0000000602027981 */ /* 0x000ea2000c1e1b00 */
[----:B------:R-:W-:Y:S02]  /*23e0*/  VIADD R4, R4, 0x1 ;  /* 0x0000000104047836 */ /* 0x000fe40000000000 */
[----:B------:R-:W-:-:S03]  /*23f0*/  VIADD R5, R5, 0x280 ;  /* 0x0000028005057836 */ /* 0x000fc60000000000 */
[----:B------:R-:W-:Y:S01]  /*2400*/  ISETP.NE.AND P0, PT, R4, RZ, PT ;  /* 0x000000ff0400720c */ /* 0x000fe20003f05270 */
[----:B--2---:R-:W-:-:S12]  /*2410*/  DADD R38, R2, R38 ;  /* 0x0000000002267229 */ /* 0x004fd80000000026 */
[----:B------:R-:W-:Y:S05]  /*2420*/  @P0 BRA `(.L_x_179) ;  /* 0xfffffffc00e40947 */ /* 0x000fea000383ffff */
.L_x_170:
[----:B------:R-:W-:Y:S05]  /*2430*/  BSYNC.RECONVERGENT B1 ;  /* 0x0000000000017941 */ /* 0x000fea0003800200 */
.L_x_168:
        /* <DEDUP_REMOVED lines=49> */
[----:B------:R-:W0:Y:S05]  /*2750*/  LDS.128 R8, [UR4+0x50] ;  /* 0x00005004ff087984 */ /* 0x000e2a0008000c00 */
[----:B------:R-:W-:-:S08]  /*2760*/  DADD R12, R12, R14 ;  /* 0x000000000c0c7229 */ /* 0x000fd0000000000e */
[----:B-1----:R-:W-:-:S08]  /*2770*/  DADD R12, R12, R16 ;  /* 0x000000000c0c7229 */ /* 0x002fd00000000010 */
[----:B------:R-:W-:Y:S02]  /*2780*/  DADD R18, R12, R18 ;  /* 0x000000000c127229 */ /* 0x000fe40000000012 */
[----:B------:R-:W1:Y:S06]  /*2790*/  LDS.128 R12, [UR4+0x60] ;  /* 0x00006004ff0c7984 */ /* 0x000e6c0008000c00 */
        /* <DEDUP_REMOVED lines=12> */
[----:B0-----:R-:W-:Y:S01]  /*2860*/  DADD R2, R2, R8 ;  /* 0x0000000002027229 */ /* 0x001fe20000000008 */
[----:B------:R-:W0:Y:S07]  /*2870*/  LDS.64 R8, [UR4+0xb0] ;  /* 0x0000b004ff087984 */ /* 0x000e2e0008000a00 */
[----:B------:R-:W-:-:S08]  /*2880*/  DADD R2, R2, R10 ;  /* 0x0000000002027229 */ /* 0x000fd0000000000a */
[----:B-1----:R-:W-:-:S08]  /*2890*/  DADD R2, R2, R12 ;  /* 0x0000000002027229 */ /* 0x002fd0000000000c */
[----:B------:R-:W-:-:S08]  /*28a0*/  DADD R2, R2, R14 ;  /* 0x0000000002027229 */ /* 0x000fd0000000000e */
[----:B--2---:R-:W-:-:S08]  /*28b0*/  DADD R2, R2, R4 ;  /* 0x0000000002027229 */ /* 0x004fd00000000004 */
[----:B------:R-:W-:-:S08]  /*28c0*/  DADD R2, R2, R6 ;  /* 0x0000000002027229 */ /* 0x000fd00000000006 */
[----:B0-----:R-:W-:-:S11]  /*28d0*/  DADD R8, R2, R8 ;  /* 0x0000000002087229 */ /* 0x001fd60000000008 */
.L_x_166:
[----:B------:R-:W-:Y:S05]  /*28e0*/  BSYNC.RECONVERGENT B0 ;  /* 0x0000000000007941 */ /* 0x000fea0003800200 */
.L_x_151:
[----:B------:R-:W-:Y:S05]  /*28f0*/  @P0 EXIT ;  /* 0x000000000000094d */ /* 0x000fea0003800000 */
[----:B------:R-:W0:Y:S01]  /*2900*/  LDCU.64 UR4, c[0x0][0x398] ;  /* 0x00007300ff0477ac */ /* 0x000e220008000a00 */
[----:B--2---:R-:W2:Y:S01]  /*2910*/  LDC.64 R2, c[0x0][0x388] ;  /* 0x0000e200ff027b82 */ /* 0x004ea20000000a00 */
[----:B0-----:R-:W-:-:S07]  /*2920*/  DADD R8, R8, UR4 ;  /* 0x0000000408087e29 */ /* 0x001fce0008000000 */
[----:B--2---:R-:W-:Y:S01]  /*2930*/  STG.E.64 desc[UR6][R2.64], R8 ;  /* 0x0000000802007986 */ /* 0x004fe2000c101b06 */
[----:B------:R-:W-:Y:S05]  /*2940*/  EXIT ;  /* 0x000000000000794d */ /* 0x000fea0003800000 */
.L_x_180:
        /* <DEDUP_REMOVED lines=11> */
.L_x_635:


//--------------------- .text._ZN3cub18CUB_300001_SM_10006detail11EmptyKernelIvEEvv --------------------------
	.section	.text._ZN3cub18CUB_300001_SM_10006detail11EmptyKernelIvEEvv,"ax",@progbits
	.align	128
        .global         _ZN3cub18CUB_300001_SM_10006detail11EmptyKernelIvEEvv
        .type           _ZN3cub18CUB_300001_SM_10006detail11EmptyKernelIvEEvv,@function
        .size           _ZN3cub18CUB_300001_SM_10006detail11EmptyKernelIvEEvv,(.L_x_636 - _ZN3cub18CUB_300001_SM_10006detail11EmptyKernelIvEEvv)
        .other          _ZN3cub18CUB_300001_SM_10006detail11EmptyKernelIvEEvv,@"STO_CUDA_ENTRY STV_DEFAULT"
_ZN3cub18CUB_300001_SM_10006detail11EmptyKernelIvEEvv:
.text._ZN3cub18CUB_300001_SM_10006detail11EmptyKernelIvEEvv:
[----:B------:R-:W-:Y:S01]  /*0000*/  LDC R1, c[0x0][0x37c] ;  /* 0x0000df00ff017b82 */ /* 0x000fe20000000800 */
[----:B------:R-:W-:Y:S05]  /*0010*/  EXIT ;  /* 0x000000000000794d */ /* 0x000fea0003800000 */
.L_x_181:
        /* <DEDUP_REMOVED lines=14> */
.L_x_636:


//--------------------- .text._Z12ConservationPdS_S_S_dddd9InputPara --------------------------
	.section	.text._Z12ConservationPdS_S_S_dddd9InputPara,"ax",@progbits
	.align	128
        .global         _Z12ConservationPdS_S_S_dddd9InputPara
        .type           _Z12ConservationPdS_S_S_dddd9InputPara,@function
        .size           _Z12ConservationPdS_S_S_dddd9InputPara,(.L_x_637 - _Z12ConservationPdS_S_S_dddd9InputPara)
        .other          _Z12ConservationPdS_S_S_dddd9InputPara,@"STO_CUDA_ENTRY STV_DEFAULT"
_Z12ConservationPdS_S_S_dddd9InputPara:
.text._Z12ConservationPdS_S_S_dddd9InputPara:
[----:B------:R-:W-:Y:S01]  /*0000*/  LDC R1, c[0x0][0x37c] ;  /* 0x0000df00ff017b82 */ /* 0x000fe20000000800 */
[----:B------:R-:W0:Y:S07]  /*0010*/  LDCU UR4, c[0x0][0x360] ;  /* 0x00006c00ff0477ac */ /* 0x000e2e0008000800 */
[----:B------:R-:W1:Y:S01]  /*0020*/  LDC R7, c[0x0][0x370] ;  /* 0x0000dc00ff077b82 */ /* 0x000e620000000800 */
[----:B------:R-:W2:Y:S07]  /*0030*/  LDCU UR6, c[0x0][0x364] ;  /* 0x00006c80ff0677ac */ /* 0x000eae0008000800 */
[----:B------:R-:W3:Y:S01]  /*0040*/  LDC R0, c[0x0][0x374] ;  /* 0x0000dd00ff007b82 */ /* 0x000ee20000000800 */
[----:B------:R-:W4:Y:S07]  /*0050*/  LDCU UR5, c[0x0][0x368] ;  /* 0x00006d00ff0577ac */ /* 0x000f2e0008000800 */
[----:B------:R-:W4:Y:S08]  /*0060*/  LDC R2, c[0x0][0x378] ;  /* 0x0000de00ff027b82 */ /* 0x000f300000000800 */
[----:B------:R-:W5:Y:S01]  /*0070*/  LDC R3, c[0x0][0x3c8] ;  /* 0x0000f200ff037b82 */ /* 0x000f620000000800 */
[----:B----4-:R-:W-:-:S05]  /*0080*/  IMAD R2, R2, UR5, RZ ;  /* 0x0000000502027c24 */ /* 0x010fca000f8e02ff */
[-C--:B------:R-:W-:Y:S02]  /*0090*/  IABS R9, R2.reuse ;  /* 0x0000000200097213 */ /* 0x080fe40000000000 */
[----:B------:R-:W-:Y:S02]  /*00a0*/  IABS R12, R2 ;  /* 0x00000002000c7213 */ /* 0x000fe40000000000 */
[----:B------:R-:W4:Y:S01]  /*00b0*/  I2F.RP R6, R9 ;  /* 0x0000000900067306 */ /* 0x000f220000209400 */
[----:B-----5:R-:W-:-:S04]  /*00c0*/  IADD3 R3, PT, PT, R3, -0x1, RZ ;  /* 0xffffffff03037810 */ /* 0x020fc80007ffe0ff */
[----:B------:R-:W-:Y:S02]  /*00d0*/  IABS R10, R3 ;  /* 0x00000003000a7213 */ /* 0x000fe40000000000 */
[----:B------:R-:W-:-:S04]  /*00e0*/  LOP3.LUT R3, R3, R2, RZ, 0x3c, !PT ;  /* 0x0000000203037212 */ /* 0x000fc800078e3cff */
[----:B------:R-:W-:Y:S01]  /*00f0*/  ISETP.GE.AND P1, PT, R3, RZ, PT ;  /* 0x000000ff0300720c */ /* 0x000fe20003f26270 */
[----:B----4-:R-:W4:Y:S02]  /*0100*/  MUFU.RCP R6, R6 ;  /* 0x0000000600067308 */ /* 0x010f240000001000 */
[----:B----4-:R-:W-:-:S06]  /*0110*/  IADD3 R4, PT, PT, R6, 0xffffffe, RZ ;  /* 0x0ffffffe06047810 */ /* 0x010fcc0007ffe0ff */
[----:B------:R4:W5:Y:S02]  /*0120*/  F2I.FTZ.U32.TRUNC.NTZ R5, R4 ;  /* 0x0000000400057305 */ /* 0x000964000021f000 */
[----:B----4-:R-:W-:Y:S02]  /*0130*/  HFMA2 R4, -RZ, RZ, 0, 0 ;  /* 0x00000000ff047431 */ /* 0x010fe400000001ff */
[----:B-----5:R-:W-:-:S04]  /*0140*/  IMAD.MOV R8, RZ, RZ, -R5 ;  /* 0x000000ffff087224 */ /* 0x020fc800078e0a05 */
[----:B------:R-:W-:Y:S02]  /*0150*/  IMAD R11, R8, R9, RZ ;  /* 0x00000009080b7224 */ /* 0x000fe400078e02ff */
[----:B------:R-:W-:Y:S02]  /*0160*/  IMAD.MOV.U32 R8, RZ, RZ, R10 ;  /* 0x000000ffff087224 */ /* 0x000fe400078e000a */
[----:B------:R-:W-:-:S04]  /*0170*/  IMAD.HI.U32 R5, R5, R11, R4 ;  /* 0x0000000b05057227 */ /* 0x000fc800078e0004 */
[----:B------:R-:W-:Y:S02]  /*0180*/  IMAD.MOV R4, RZ, RZ, -R12 ;  /* 0x000000ffff047224 */ /* 0x000fe400078e0a0c */
[----:B------:R-:W-:-:S04]  /*0190*/  IMAD.HI.U32 R5, R5, R8, RZ ;  /* 0x0000000805057227 */ /* 0x000fc800078e00ff */
[----:B------:R-:W-:-:S05]  /*01a0*/  IMAD R4, R5, R4, R8 ;  /* 0x0000000405047224 */ /* 0x000fca00078e0208 */
[----:B------:R-:W-:-:S13]  /*01b0*/  ISETP.GT.U32.AND P2, PT, R9, R4, PT ;  /* 0x000000040900720c */ /* 0x000fda0003f44070 */
[-C--:B------:R-:W-:Y:S02]  /*01c0*/  @!P2 IADD3 R4, PT, PT, R4, -R9.reuse, RZ ;  /* 0x800000090404a210 */ /* 0x080fe40007ffe0ff */
[----:B------:R-:W-:Y:S02]  /*01d0*/  @!P2 IADD3 R5, PT, PT, R5, 0x1, RZ ;  /* 0x000000010505a810 */ /* 0x000fe40007ffe0ff */
[----:B------:R-:W-:Y:S02]  /*01e0*/  ISETP.GE.U32.AND P0, PT, R4, R9, PT ;  /* 0x000000090400720c */ /* 0x000fe40003f06070 */
[----:B------:R-:W-:-:S11]  /*01f0*/  ISETP.NE.AND P2, PT, R2, RZ, PT ;  /* 0x000000ff0200720c */ /* 0x000fd60003f45270 */
[----:B------:R-:W-:-:S05]  /*0200*/  @P0 VIADD R5, R5, 0x1 ;  /* 0x0000000105050836 */ /* 0x000fca0000000000 */
[----:B------:R-:W-:-:S04]  /*0210*/  MOV R3, R5 ;  /* 0x0000000500037202 */ /* 0x000fc80000000f00 */
[----:B------:R-:W-:Y:S02]  /*0220*/  @!P1 IADD3 R3, PT, PT, -R3, RZ, RZ ;  /* 0x000000ff03039210 */ /* 0x000fe40007ffe1ff */
[----:B------:R-:W-:-:S04]  /*0230*/  @!P2 LOP3.LUT R3, RZ, R2, RZ, 0x33, !PT ;  /* 0x00000002ff03a212 */ /* 0x000fc800078e33ff */
[----:B------:R-:W-:-:S13]  /*0240*/  ISETP.GE.AND P0, PT, R3, RZ, PT ;  /* 0x000000ff0300720c */ /* 0x000fda0003f06270 */
[----:B0123--:R-:W-:Y:S05]  /*0250*/  @!P0 EXIT ;  /* 0x000000000000894d */ /* 0x00ffea0003800000 */
[----:B------:R-:W-:Y:S01]  /*0260*/  IMAD R9, R0, UR6, RZ ;  /* 0x0000000600097c24 */ /* 0x000fe2000f8e02ff */
[----:B------:R-:W0:Y:S01]  /*0270*/  LDC R6, c[0x0][0x3c4] ;  /* 0x0000f100ff067b82 */ /* 0x000e220000000800 */
[----:B------:R-:W-:Y:S01]  /*0280*/  IMAD R7, R7, UR4, RZ ;  /* 0x0000000407077c24 */ /* 0x000fe2000f8e02ff */
[----:B------:R-:W1:Y:S02]  /*0290*/  LDCU.64 UR8, c[0x0][0x358] ;  /* 0x00006b00ff0877ac */ /* 0x000e640008000a00 */
[-C--:B------:R-:W-:Y:S02]  /*02a0*/  IABS R11, R9.reuse ;  /* 0x00000009000b7213 */ /* 0x080fe40000000000 */
[----:B------:R-:W-:Y:S01]  /*02b0*/  IABS R12, R9 ;  /* 0x00000009000c7213 */ /* 0x000fe20000000000 */
[----:B------:R-:W-:Y:S01]  /*02c0*/  UMOV UR4, URZ ;  /* 0x000000ff00047c82 */ /* 0x000fe20008000000 */
[----:B------:R-:W2:Y:S03]  /*02d0*/  I2F.RP R8, R11 ;  /* 0x0000000b00087306 */ /* 0x000ea60000209400 */
[----:B------:R-:W-:-:S05]  /*02e0*/  IMAD.MOV R12, RZ, RZ, -R12 ;  /* 0x000000ffff0c7224 */ /* 0x000fca00078e0a0c */
[----:B--2---:R-:W2:Y:S01]  /*02f0*/  MUFU.RCP R8, R8 ;  /* 0x0000000800087308 */ /* 0x004ea20000001000 */
[----:B0-----:R-:W-:Y:S01]  /*0300*/  IADD3 R6, PT, PT, R6, -0x1, RZ ;  /* 0xffffffff06067810 */ /* 0x001fe20007ffe0ff */
[----:B--2---:R-:W-:-:S06]  /*0310*/  VIADD R4, R8, 0xffffffe ;  /* 0x0ffffffe08047836 */ /* 0x004fcc0000000000 */
[----:B------:R0:W2:Y:S02]  /*0320*/  F2I.FTZ.U32.TRUNC.NTZ R5, R4 ;  /* 0x0000000400057305 */ /* 0x0000a4000021f000 */
[----:B0-----:R-:W-:Y:S02]  /*0330*/  MOV R4, RZ ;  /* 0x000000ff00047202 */ /* 0x001fe40000000f00 */
[----:B--2---:R-:W-:-:S05]  /*0340*/  IADD3 R10, PT, PT, RZ, -R5, RZ ;  /* 0x80000005ff0a7210 */ /* 0x004fca0007ffe0ff */
[----:B------:R-:W-:Y:S01]  /*0350*/  IMAD R13, R10, R11, RZ ;  /* 0x0000000b0a0d7224 */ /* 0x000fe200078e02ff */
[----:B------:R-:W-:Y:S02]  /*0360*/  IABS R10, R6 ;  /* 0x00000006000a7213 */ /* 0x000fe40000000000 */
[----:B------:R-:W-:Y:S01]  /*0370*/  LOP3.LUT R6, R6, R9, RZ, 0x3c, !PT ;  /* 0x0000000906067212 */ /* 0x000fe200078e3cff */
[----:B------:R-:W-:Y:S01]  /*0380*/  IMAD.HI.U32 R5, R5, R13, R4 ;  /* 0x0000000d05057227 */ /* 0x000fe200078e0004 */
[----:B------:R-:W-:Y:S02]  /*0390*/  MOV R13, R12 ;  /* 0x0000000c000d7202 */ /* 0x000fe40000000f00 */
[----:B------:R-:W-:-:S03]  /*03a0*/  ISETP.GE.AND P1, PT, R6, RZ, PT ;  /* 0x000000ff0600720c */ /* 0x000fc60003f26270 */
[----:B------:R-:W-:Y:S02]  /*03b0*/  IMAD.HI.U32 R8, R5, R10, RZ ;  /* 0x0000000a05087227 */ /* 0x000fe400078e00ff */
[----:B------:R-:W0:Y:S02]  /*03c0*/  S2R R5, SR_CTAID.Y ;  /* 0x0000000000057919 */ /* 0x000e240000002600 */
[----:B------:R-:W-:-:S05]  /*03d0*/  IMAD R4, R8, R13, R10 ;  /* 0x0000000d08047224 */ /* 0x000fca00078e020a */
[----:B------:R-:W-:-:S13]  /*03e0*/  ISETP.GT.U32.AND P2, PT, R11, R4, PT ;  /* 0x000000040b00720c */ /* 0x000fda0003f44070 */
[----:B------:R-:W-:Y:S01]  /*03f0*/  @!P2 IMAD.IADD R4, R4, 0x1, -R11 ;  /* 0x000000010404a824 */ /* 0x000fe200078e0a0b */
[----:B------:R-:W-:Y:S02]  /*0400*/  @!P2 IADD3 R8, PT, PT, R8, 0x1, RZ ;  /* 0x000000010808a810 */ /* 0x000fe40007ffe0ff */
[----:B------:R-:W-:Y:S02]  /*0410*/  ISETP.NE.AND P2, PT, R9, RZ, PT ;  /* 0x000000ff0900720c */ /* 0x000fe40003f45270 */
[----:B------:R-:W-:Y:S02]  /*0420*/  ISETP.GE.U32.AND P0, PT, R4, R11, PT ;  /* 0x0000000b0400720c */ /* 0x000fe40003f06070 */
[----:B------:R-:W2:Y:S11]  /*0430*/  S2R R4, SR_TID.Y ;  /* 0x0000000000047919 */ /* 0x000eb60000002200 */
[----:B------:R-:W-:-:S05]  /*0440*/  @P0 IADD3 R8, PT, PT, R8, 0x1, RZ ;  /* 0x0000000108080810 */ /* 0x000fca0007ffe0ff */
[----:B------:R-:W-:-:S05]  /*0450*/  IMAD.MOV.U32 R6, RZ, RZ, R8 ;  /* 0x000000ffff067224 */ /* 0x000fca00078e0008 */
[----:B------:R-:W-:Y:S02]  /*0460*/  @!P1 IADD3 R6, PT, PT, -R6, RZ, RZ ;  /* 0x000000ff06069210 */ /* 0x000fe40007ffe1ff */
[----:B01----:R-:W-:-:S07]  /*0470*/  @!P2 LOP3.LUT R6, RZ, R9, RZ, 0x33, !PT ;  /* 0x00000009ff06a212 */ /* 0x003fce00078e33ff */
.L_x_192:
[----:B------:R-:W-:-:S13]  /*0480*/  ISETP.GE.AND P0, PT, R6, RZ, PT ;  /* 0x000000ff0600720c */ /* 0x000fda0003f06270 */
[----:B---34-:R-:W-:Y:S05]  /*0490*/  @!P0 BRA `(.L_x_182) ;  /* 0x0000001000948947 */ /* 0x018fea0003800000 */
[-C--:B------:R-:W-:Y:S01]  /*04a0*/  IABS R14, R7.reuse ;  /* 0x00000007000e7213 */ /* 0x080fe20000000000 */
[----:B------:R-:W0:Y:S01]  /*04b0*/  LDC R10, c[0x0][0x3c0] ;  /* 0x0000f000ff0a7b82 */ /* 0x000e220000000800 */
[----:B------:R-:W-:Y:S02]  /*04c0*/  IABS R12, R7 ;  /* 0x00000007000c7213 */ /* 0x000fe40000000000 */
[----:B------:R-:W1:Y:S02]  /*04d0*/  I2F.RP R11, R14 ;  /* 0x0000000e000b7306 */ /* 0x000e640000209400 */
[----:B------:R-:W-:-:S03]  /*04e0*/  IADD3 R12, PT, PT, RZ, -R12, RZ ;  /* 0x8000000cff0c7210 */ /* 0x000fc60007ffe0ff */
[----:B------:R-:W3:Y:S03]  /*04f0*/  S2UR UR5, SR_CTAID.Z ;  /* 0x00000000000579c3 */ /* 0x000ee60000002700 */
[----:B-1----:R-:W1:Y:S01]  /*0500*/  MUFU.RCP R11, R11 ;  /* 0x0000000b000b7308 */ /* 0x002e620000001000 */
[----:B0-----:R-:W-:Y:S02]  /*0510*/  IADD3 R10, PT, PT, R10, -0x1, RZ ;  /* 0xffffffff0a0a7810 */ /* 0x001fe40007ffe0ff */
[----:B-1----:R-:W-:Y:S02]  /*0520*/  IADD3 R8, PT, PT, R11, 0xffffffe, RZ ;  /* 0x0ffffffe0b087810 */ /* 0x002fe40007ffe0ff */
[----:B------:R-:W-:-:S03]  /*0530*/  IABS R11, R10 ;  /* 0x0000000a000b7213 */ /* 0x000fc60000000000 */
[----:B------:R0:W1:Y:S01]  /*0540*/  F2I.FTZ.U32.TRUNC.NTZ R9, R8 ;  /* 0x0000000800097305 */ /* 0x000062000021f000 */
[----:B------:R-:W-:-:S04]  /*0550*/  LOP3.LUT R10, R10, R7, RZ, 0x3c, !PT ;  /* 0x000000070a0a7212 */ /* 0x000fc800078e3cff */
[----:B------:R-:W-:Y:S01]  /*0560*/  ISETP.GE.AND P1, PT, R10, RZ, PT ;  /* 0x000000ff0a00720c */ /* 0x000fe20003f26270 */
[----:B0-----:R-:W-:Y:S02]  /*0570*/  IMAD.MOV.U32 R8, RZ, RZ, RZ ;  /* 0x000000ffff087224 */ /* 0x001fe400078e00ff */
[----:B-1----:R-:W-:-:S04]  /*0580*/  IMAD.MOV R13, RZ, RZ, -R9 ;  /* 0x000000ffff0d7224 */ /* 0x002fc800078e0a09 */
[----:B------:R-:W-:-:S04]  /*0590*/  IMAD R13, R13, R14, RZ ;  /* 0x0000000e0d0d7224 */ /* 0x000fc800078e02ff */
[----:B------:R-:W-:-:S06]  /*05a0*/  IMAD.HI.U32 R9, R9, R13, R8 ;  /* 0x0000000d09097227 */ /* 0x000fcc00078e0008 */
[----:B------:R-:W-:-:S04]  /*05b0*/  IMAD.HI.U32 R8, R9, R11, RZ ;  /* 0x0000000b09087227 */ /* 0x000fc800078e00ff */
[----:B------:R-:W-:Y:S02]  /*05c0*/  IMAD R9, R8, R12, R11 ;  /* 0x0000000c08097224 */ /* 0x000fe400078e020b */
[----:B------:R-:W3:Y:S03]  /*05d0*/  S2R R12, SR_TID.Z ;  /* 0x00000000000c7919 */ /* 0x000ee60000002300 */
[----:B------:R-:W-:-:S13]  /*05e0*/  ISETP.GT.U32.AND P2, PT, R14, R9, PT ;  /* 0x000000090e00720c */ /* 0x000fda0003f44070 */
[-C--:B------:R-:W-:Y:S02]  /*05f0*/  @!P2 IADD3 R9, PT, PT, R9, -R14.reuse, RZ ;  /* 0x8000000e0909a210 */ /* 0x080fe40007ffe0ff */
[----:B------:R-:W-:Y:S02]  /*0600*/  @!P2 IADD3 R8, PT, PT, R8, 0x1, RZ ;  /* 0x000000010808a810 */ /* 0x000fe40007ffe0ff */
[----:B------:R-:W-:Y:S02]  /*0610*/  ISETP.GE.U32.AND P0, PT, R9, R14, PT ;  /* 0x0000000e0900720c */ /* 0x000fe40003f06070 */
[----:B------:R-:W3:Y:S01]  /*0620*/  LDC R9, c[0x0][0x368] ;  /* 0x0000da00ff097b82 */ /* 0x000ee20000000800 */
[----:B------:R-:W-:-:S10]  /*0630*/  ISETP.NE.AND P2, PT, R7, RZ, PT ;  /* 0x000000ff0700720c */ /* 0x000fd40003f45270 */
[----:B------:R-:W-:-:S05]  /*0640*/  @P0 VIADD R8, R8, 0x1 ;  /* 0x0000000108080836 */ /* 0x000fca0000000000 */
[----:B------:R-:W-:Y:S02]  /*0650*/  @!P1 IADD3 R8, PT, PT, -R8, RZ, RZ ;  /* 0x000000ff08089210 */ /* 0x000fe40007ffe1ff */
[----:B------:R-:W-:-:S04]  /*0660*/  @!P2 LOP3.LUT R8, RZ, R7, RZ, 0x33, !PT ;  /* 0x00000007ff08a212 */ /* 0x000fc800078e33ff */
[----:B------:R-:W-:Y:S01]  /*0670*/  IADD3 R10, PT, PT, R8, 0x1, RZ ;  /* 0x00000001080a7810 */ /* 0x000fe20007ffe0ff */
[----:B---3--:R-:W-:Y:S01]  /*0680*/  IMAD R9, R9, UR5, R12 ;  /* 0x0000000509097c24 */ /* 0x008fe2000f8e020c */
[----:B------:R-:W-:Y:S02]  /*0690*/  UMOV UR5, URZ ;  /* 0x000000ff00057c82 */ /* 0x000fe40008000000 */
[----:B------:R-:W-:Y:S01]  /*06a0*/  LOP3.LUT R10, R10, 0xfffffffc, RZ, 0xc0, !PT ;  /* 0xfffffffc0a0a7812 */ /* 0x000fe200078ec0ff */
[----:B------:R-:W-:-:S07]  /*06b0*/  IMAD R9, R2, UR4, R9 ;  /* 0x0000000402097c24 */ /* 0x000fce000f8e0209 */
.L_x_191:
[----:B------:R-:W-:-:S13]  /*06c0*/  ISETP.GE.AND P0, PT, R8, RZ, PT ;  /* 0x000000ff0800720c */ /* 0x000fda0003f06270 */
[----:B---34-:R-:W-:Y:S05]  /*06d0*/  @!P0 BRA `(.L_x_183) ;  /* 0x0000000c00f88947 */ /* 0x018fea0003800000 */
[----:B------:R-:W-:Y:S01]  /*06e0*/  ISETP.GE.U32.AND P0, PT, R8, 0x3, PT ;  /* 0x000000030800780c */ /* 0x000fe20003f06070 */
[----:B------:R-:W-:Y:S02]  /*06f0*/  IMAD R11, R0, UR6, RZ ;  /* 0x00000006000b7c24 */ /* 0x000fe4000f8e02ff */
[----:B--2---:R-:W-:Y:S02]  /*0700*/  IMAD R12, R5, UR6, R4 ;  /* 0x00000006050c7c24 */ /* 0x004fe4000f8e0204 */
[----:B------:R-:W-:Y:S02]  /*0710*/  IMAD.MOV.U32 R14, RZ, RZ, RZ ;  /* 0x000000ffff0e7224 */ /* 0x000fe400078e00ff */
[----:B------:R-:W-:-:S06]  /*0720*/  IMAD R12, R11, UR5, R12 ;  /* 0x000000050b0c7c24 */ /* 0x000fcc000f8e020c */
[----:B------:R-:W-:Y:S05]  /*0730*/  @!P0 BRA `(.L_x_184) ;  /* 0x0000000800348947 */ /* 0x000fea0003800000 */
[----:B------:R-:W0:Y:S01]  /*0740*/  S2R R17, SR_CTAID.X ;  /* 0x0000000000117919 */ /* 0x000e220000002500 */
[----:B------:R-:W1:Y:S01]  /*0750*/  LDCU UR7, c[0x0][0x360] ;  /* 0x00006c00ff0777ac */ /* 0x000e620008000800 */
[----:B------:R-:W0:Y:S01]  /*0760*/  LDC R22, c[0x0][0x370] ;  /* 0x0000dc00ff167b82 */ /* 0x000e220000000800 */
[----:B------:R-:W-:Y:S01]  /*0770*/  IMAD R11, R0, UR5, R5 ;  /* 0x00000005000b7c24 */ /* 0x000fe2000f8e0205 */
[----:B------:R-:W1:Y:S01]  /*0780*/  S2R R15, SR_TID.X ;  /* 0x00000000000f7919 */ /* 0x000e620000002100 */
[----:B------:R-:W2:Y:S01]  /*0790*/  LDCU.64 UR10, c[0x0][0x3c0] ;  /* 0x00007800ff0a77ac */ /* 0x000ea20008000a00 */
[----:B------:R-:W3:Y:S01]  /*07a0*/  LDCU UR13, c[0x0][0x3c8] ;  /* 0x00007900ff0d77ac */ /* 0x000ee20008000800 */
[----:B------:R-:W4:Y:S01]  /*07b0*/  LDCU UR12, c[0x0][0x3c0] ;  /* 0x00007800ff0c77ac */ /* 0x000f220008000800 */
[----:B--2---:R-:W-:Y:S01]  /*07c0*/  IMAD R14, R9, UR11, R4 ;  /* 0x0000000b090e7c24 */ /* 0x004fe2000f8e0204 */
[----:B------:R-:W-:-:S03]  /*07d0*/  ISETP.GE.AND P2, PT, R12, UR11, PT ;  /* 0x0000000b0c007c0c */ /* 0x000fc6000bf46270 */
[----:B------:R-:W-:Y:S02]  /*07e0*/  IMAD R13, R11, UR6, R14 ;  /* 0x000000060b0d7c24 */ /* 0x000fe4000f8e020e */
[----:B------:R-:W-:Y:S01]  /*07f0*/  VIADD R11, R8, 0x1 ;  /* 0x00000001080b7836 */ /* 0x000fe20000000000 */
[CC--:B0-----:R-:W-:Y:S02]  /*0800*/  IADD3 R21, PT, PT, R22.reuse, R17.reuse, RZ ;  /* 0x0000001116157210 */ /* 0x0c1fe40007ffe0ff */
[C---:B------:R-:W-:Y:S01]  /*0810*/  LEA R20, R22.reuse, R17, 0x1 ;  /* 0x0000001116147211 */ /* 0x040fe200078e08ff */
[----:B------:R-:W-:Y:S01]  /*0820*/  IMAD R22, R22, 0x3, R17 ;  /* 0x0000000316167824 */ /* 0x000fe200078e0211 */
[----:B------:R-:W-:Y:S01]  /*0830*/  LOP3.LUT R23, R11, 0xfffffffc, RZ, 0xc0, !PT ;  /* 0xfffffffc0b177812 */ /* 0x000fe200078ec0ff */
[--C-:B-1----:R-:W-:Y:S02]  /*0840*/  IMAD R24, R17, UR7, R15.reuse ;  /* 0x0000000711187c24 */ /* 0x102fe4000f8e020f */
[--C-:B------:R-:W-:Y:S01]  /*0850*/  IMAD R21, R21, UR7, R15.reuse ;  /* 0x0000000715157c24 */ /* 0x100fe2000f8e020f */
[----:B------:R-:W-:Y:S01]  /*0860*/  IADD3 R23, PT, PT, -R23, RZ, RZ ;  /* 0x000000ff17177210 */ /* 0x000fe20007ffe1ff */
[----:B------:R-:W-:-:S02]  /*0870*/  IMAD R20, R20, UR7, R15 ;  /* 0x0000000714147c24 */ /* 0x000fc4000f8e020f */
[----:B------:R-:W-:Y:S02]  /*0880*/  IMAD R22, R22, UR7, R15 ;  /* 0x0000000716167c24 */ /* 0x000fe4000f8e020f */
[C---:B------:R-:W-:Y:S02]  /*0890*/  IMAD R11, R13.reuse, UR10, R24 ;  /* 0x0000000a0d0b7c24 */ /* 0x040fe4000f8e0218 */
[C---:B------:R-:W-:Y:S02]  /*08a0*/  IMAD R26, R13.reuse, UR10, R21 ;  /* 0x0000000a0d1a7c24 */ /* 0x040fe4000f8e0215 */
[C---:B------:R-:W-:Y:S02]  /*08b0*/  IMAD R28, R13.reuse, UR10, R20 ;  /* 0x0000000a0d1c7c24 */ /* 0x040fe4000f8e0214 */
[----:B---34-:R-:W-:-:S07]  /*08c0*/  IMAD R13, R13, UR10, R22 ;  /* 0x0000000a0d0d7c24 */ /* 0x018fce000f8e0216 */
.L_x_185:
[----:B------:R-:W0:Y:S01]  /*08d0*/  LDC.64 R16, c[0x0][0x380] ;  /* 0x0000e000ff107b82 */ /* 0x000e220000000a00 */
[----:B------:R-:W-:-:S04]  /*08e0*/  ISETP.GE.OR P1, PT, R24, UR12, P2 ;  /* 0x0000000c18007c0c */ /* 0x000fc80009726670 */
[----:B------:R-:W-:-:S03]  /*08f0*/  ISETP.GE.OR P1, PT, R9, UR13, P1 ;  /* 0x0000000d09007c0c */ /* 0x000fc60008f26670 */
[----:B------:R-:W1:Y:S10]  /*0900*/  LDC.64 R14, c[0x0][0x3a0] ;  /* 0x0000e800ff0e7b82 */ /* 0x000e740000000a00 */
[----:B0-----:R-:W-:-:S05]  /*0910*/  @!P1 IMAD.WIDE R16, R11, 0x8, R16 ;  /* 0x000000080b109825 */ /* 0x001fca00078e0210 */
[----:B------:R-:W1:Y:S02]  /*0920*/  @!P1 LDG.E.64 R18, desc[UR8][R16.64] ;  /* 0x0000000810129981 */ /* 0x000e64000c1e1b00 */
[----:B-1----:R-:W-:Y:S01]  /*0930*/  @!P1 DADD R14, R18, -R14 ;  /* 0x00000000120e9229 */ /* 0x002fe2000000080e */
[----:B------:R-:W0:Y:S06]  /*0940*/  LDC.64 R18, c[0x0][0x388] ;  /* 0x0000e200ff127b82 */ /* 0x000e2c0000000a00 */
[----:B------:R1:W-:Y:S03]  /*0950*/  @!P1 STG.E.64 desc[UR8][R16.64], R14 ;  /* 0x0000000e10009986 */ /* 0x0003e6000c101b08 */
[----:B-1----:R-:W1:Y:S01]  /*0960*/  LDC.64 R14, c[0x0][0x3a8] ;  /* 0x0000ea00ff0e7b82 */ /* 0x002e620000000a00 */
[----:B0-----:R-:W-:-:S05]  /*0970*/  @!P1 IMAD.WIDE R18, R11, 0x8, R18 ;  /* 0x000000080b129825 */ /* 0x001fca00078e0212 */
[----:B------:R-:W1:Y:S02]  /*0980*/  @!P1 LDG.E.64 R16, desc[UR8][R18.64] ;  /* 0x0000000812109981 */ /* 0x000e64000c1e1b00 */
[----:B-1----:R-:W-:Y:S01]  /*0990*/  @!P1 DADD R16, R16, -R14 ;  /* 0x0000000010109229 */ /* 0x002fe2000000080e */
[----:B------:R-:W0:Y:S06]  /*09a0*/  LDC.64 R14, c[0x0][0x390] ;  /* 0x0000e400ff0e7b82 */ /* 0x000e2c0000000a00 */
[----:B------:R1:W-:Y:S02]  /*09b0*/  @!P1 STG.E.64 desc[UR8][R18.64], R16 ;  /* 0x0000001012009986 */ /* 0x0003e4000c101b08 */
        /* <DEDUP_REMOVED lines=8> */
[----:B------:R-:W1:Y:S01]  /*0a40*/  @!P1 LDG.E.64 R16, desc[UR8][R18.64] ;  /* 0x0000000812109981 */ /* 0x000e62000c1e1b00 */
[----:B------:R-:W-:-:S04]  /*0a50*/  ISETP.GE.OR P0, PT, R21, UR12, P2 ;  /* 0x0000000c15007c0c */ /* 0x000fc80009706670 */
[----:B------:R-:W-:Y:S01]  /*0a60*/  ISETP.GE.OR P0, PT, R9, UR13, P0 ;  /* 0x0000000d09007c0c */ /* 0x000fe20008706670 */
[----:B-1----:R-:W-:Y:S01]  /*0a70*/  @!P1 DADD R16, R16, -R14 ;  /* 0x0000000010109229 */ /* 0x002fe2000000080e */
[----:B------:R-:W0:Y:S06]  /*0a80*/  LDC.64 R14, c[0x0][0x380] ;  /* 0x0000e000ff0e7b82 */ /* 0x000e2c0000000a00 */
[----:B------:R1:W-:Y:S02]  /*0a90*/  @!P1 STG.E.64 desc[UR8][R18.64], R16 ;  /* 0x0000001012009986 */ /* 0x0003e4000c101b08 */
[----:B-1----:R-:W1:Y:S03]  /*0aa0*/  LDC.64 R18, c[0x0][0x3a0] ;  /* 0x0000e800ff127b82 */ /* 0x002e660000000a00 */
        /* <DEDUP_REMOVED lines=72> */
[----:B------:R-:W-:Y:S01]  /*0f30*/  IADD3 R23, PT, PT, R23, 0x4, RZ ;  /* 0x0000000417177810 */ /* 0x000fe20007ffe0ff */
[C---:B------:R-:W-:Y:S01]  /*0f40*/  IMAD R21, R7.reuse, 0x4, R21 ;  /* 0x0000000407157824 */ /* 0x040fe200078e0215 */
[C---:B------:R-:W-:Y:S01]  /*0f50*/  LEA R20, R7.reuse, R20, 0x2 ;  /* 0x0000001407147211 */ /* 0x040fe200078e10ff */
[C---:B------:R-:W-:Y:S01]  /*0f60*/  IMAD R24, R7.reuse, 0x4, R24 ;  /* 0x0000000407187824 */ /* 0x040fe200078e0218 */
[C---:B------:R-:W-:Y:S01]  /*0f70*/  LEA R22, R7.reuse, R22, 0x2 ;  /* 0x0000001607167211 */ /* 0x040fe200078e10ff */
[C---:B------:R-:W-:Y:S01]  /*0f80*/  IMAD R28, R7.reuse, 0x4, R28 ;  /* 0x00000004071c7824 */ /* 0x040fe200078e021c */
[C---:B------:R-:W-:Y:S02]  /*0f90*/  LEA R11, R7.reuse, R11, 0x2 ;  /* 0x0000000b070b7211 */ /* 0x040fe400078e10ff */
[C---:B------:R-:W-:Y:S02]  /*0fa0*/  LEA R26, R7.reuse, R26, 0x2 ;  /* 0x0000001a071a7211 */ /* 0x040fe400078e10ff */
[----:B------:R-:W-:Y:S01]  /*0fb0*/  LEA R13, R7, R13, 0x2 ;  /* 0x0000000d070d7211 */ /* 0x000fe200078e10ff */
[----:B-1----:R-:W-:-:S07]  /*0fc0*/  @!P0 DADD R14, R18, -R14 ;  /* 0x00000000120e8229 */ /* 0x002fce000000080e */
[----:B------:R0:W-:Y:S01]  /*0fd0*/  @!P0 STG.E.64 desc[UR8][R16.64], R14 ;  /* 0x0000000e10008986 */ /* 0x0001e2000c101b08 */
[----:B------:R-:W-:-:S13]  /*0fe0*/  ISETP.NE.AND P0, PT, R23, RZ, PT ;  /* 0x000000ff1700720c */ /* 0x000fda0003f05270 */
[----:B0-----:R-:W-:Y:S05]  /*0ff0*/  @P0 BRA `(.L_x_185) ;  /* 0xfffffff800340947 */ /* 0x001fea000383ffff */
[----:B------:R-:W-:-:S07]  /*1000*/  MOV R14, R10 ;  /* 0x0000000a000e7202 */ /* 0x000fce0000000f00 */
.L_x_184:
[----:B------:R-:W-:-:S05]  /*1010*/  VIADD R11, R8, 0x1 ;  /* 0x00000001080b7836 */ /* 0x000fca0000000000 */
[----:B------:R-:W-:-:S13]  /*1020*/  LOP3.LUT P0, R11, R11, 0x3, RZ, 0xc0, !PT ;  /* 0x000000030b0b7812 */ /* 0x000fda000780c0ff */
[----:B------:R-:W-:Y:S05]  /*1030*/  @!P0 BRA `(.L_x_183) ;  /* 0x0000000400a08947 */ /* 0x000fea0003800000 */
[----:B------:R-:W0:Y:S01]  /*1040*/  S2R R13, SR_TID.X ;  /* 0x00000000000d7919 */ /* 0x000e220000002100 */
[----:B------:R-:W0:Y:S01]  /*1050*/  S2UR UR7, SR_CTAID.X ;  /* 0x00000000000779c3 */ /* 0x000e220000002500 */
[----:B------:R-:W1:Y:S01]  /*1060*/  LDCU.64 UR10, c[0x0][0x3c0] ;  /* 0x00007800ff0a77ac */ /* 0x000e620008000a00 */
[----:B------:R-:W-:Y:S01]  /*1070*/  BSSY.RECONVERGENT B0, `(.L_x_186) ;  /* 0x0000022000007945 */ /* 0x000fe20003800200 */
[----:B------:R-:W-:Y:S01]  /*1080*/  ISETP.NE.AND P2, PT, R11, 0x1, PT ;  /* 0x000000010b00780c */ /* 0x000fe20003f45270 */
[----:B------:R-:W2:Y:S04]  /*1090*/  LDCU UR12, c[0x0][0x3c8] ;  /* 0x00007900ff0c77ac */ /* 0x000ea80008000800 */
[----:B------:R-:W0:Y:S01]  /*10a0*/  LDC R24, c[0x0][0x360] ;  /* 0x0000d800ff187b82 */ /* 0x000e220000000800 */
[----:B-1----:R-:W-:Y:S01]  /*10b0*/  ISETP.GE.AND P0, PT, R12, UR11, PT ;  /* 0x0000000b0c007c0c */ /* 0x002fe2000bf06270 */
[----:B0-----:R-:W-:-:S04]  /*10c0*/  IMAD R24, R24, UR7, R13 ;  /* 0x0000000718187c24 */ /* 0x001fc8000f8e020d */
[----:B------:R-:W-:-:S05]  /*10d0*/  IMAD R24, R7, R14, R24 ;  /* 0x0000000e07187224 */ /* 0x000fca00078e0218 */
[----:B------:R-:W-:-:S04]  /*10e0*/  ISETP.GE.OR P1, PT, R24, UR10, P0 ;  /* 0x0000000a18007c0c */ /* 0x000fc80008726670 */
[----:B--2---:R-:W-:-:S13]  /*10f0*/  ISETP.GE.OR P1, PT, R9, UR12, P1 ;  /* 0x0000000c09007c0c */ /* 0x004fda0008f26670 */
[----:B------:R-:W-:Y:S05]  /*1100*/  @P1 BRA `(.L_x_187) ;  /* 0x0000000000601947 */ /* 0x000fea0003800000 */
[----:B------:R-:W0:Y:S01]  /*1110*/  LDC.64 R14, c[0x0][0x380] ;  /* 0x0000e000ff0e7b82 */ /* 0x000e220000000a00 */
[----:B------:R-:W-:Y:S01]  /*1120*/  IMAD R13, R9, UR11, R12 ;  /* 0x0000000b090d7c24 */ /* 0x000fe2000f8e020c */
[----:B------:R-:W1:Y:S03]  /*1130*/  LDCU.128 UR16, c[0x0][0x3a0] ;  /* 0x00007400ff1077ac */ /* 0x000e660008000c00 */
[----:B------:R-:W-:-:S03]  /*1140*/  IMAD R13, R13, UR10, R24 ;  /* 0x0000000a0d0d7c24 */ /* 0x000fc6000f8e0218 */
[----:B------:R-:W2:Y:S08]  /*1150*/  LDC.64 R18, c[0x0][0x388] ;  /* 0x0000e200ff127b82 */ /* 0x000eb00000000a00 */
[----:B------:R-:W3:Y:S01]  /*1160*/  LDC.64 R22, c[0x0][0x390] ;  /* 0x0000e400ff167b82 */ /* 0x000ee20000000a00 */
[----:B0-----:R-:W-:-:S07]  /*1170*/  IMAD.WIDE R14, R13, 0x8, R14 ;  /* 0x000000080d0e7825 */ /* 0x001fce00078e020e */
[----:B------:R-:W0:Y:S01]  /*1180*/  LDC.64 R26, c[0x0][0x398] ;  /* 0x0000e600ff1a7b82 */ /* 0x000e220000000a00 */
[----:B------:R-:W1:Y:S01]  /*1190*/  LDG.E.64 R16, desc[UR8][R14.64] ;  /* 0x000000080e107981 */ /* 0x000e62000c1e1b00 */
[----:B--2---:R-:W-:Y:S01]  /*11a0*/  IMAD.WIDE R18, R13, 0x8, R18 ;  /* 0x000000080d127825 */ /* 0x004fe200078e0212 */
[----:B-1----:R-:W-:-:S07]  /*11b0*/  DADD R16, R16, -UR16 ;  /* 0x8000001010107e29 */ /* 0x002fce0008000000 */
[----:B------:R1:W-:Y:S04]  /*11c0*/  STG.E.64 desc[UR8][R14.64], R16 ;  /* 0x000000100e007986 */ /* 0x0003e8000c101b08 */
[----:B------:R-:W2:Y:S01]  /*11d0*/  LDG.E.64 R20, desc[UR8][R18.64] ;  /* 0x0000000812147981 */ /* 0x000ea2000c1e1b00 */
[C---:B---3--:R-:W-:Y:S01]  /*11e0*/  IMAD.WIDE R22, R13.reuse, 0x8, R22 ;  /* 0x000000080d167825 */ /* 0x048fe200078e0216 */
[----:B--2---:R-:W-:Y:S01]  /*11f0*/  DADD R20, R20, -UR18 ;  /* 0x8000001214147e29 */ /* 0x004fe20008000000 */
[----:B------:R-:W2:Y:S06]  /*1200*/  LDCU.128 UR16, c[0x0][0x3b0] ;  /* 0x00007600ff1077ac */ /* 0x000eac0008000c00 */
[----:B------:R3:W-:Y:S04]  /*1210*/  STG.E.64 desc[UR8][R18.64], R20 ;  /* 0x0000001412007986 */ /* 0x0007e8000c101b08 */
[----:B------:R-:W2:Y:S01]  /*1220*/  LDG.E.64 R28, desc[UR8][R22.64] ;  /* 0x00000008161c7981 */ /* 0x000ea2000c1e1b00 */
[----:B0-----:R-:W-:Y:S01]  /*1230*/  IMAD.WIDE R26, R13, 0x8, R26 ;  /* 0x000000080d1a7825 */ /* 0x001fe200078e021a */
[----:B--2---:R-:W-:-:S07]  /*1240*/  DADD R28, R28, -UR16 ;  /* 0x800000101c1c7e29 */ /* 0x004fce0008000000 */
[----:B------:R3:W-:Y:S04]  /*1250*/  STG.E.64 desc[UR8][R22.64], R28 ;  /* 0x0000001c16007986 */ /* 0x0007e8000c101b08 */
[----:B-1----:R-:W2:Y:S02]  /*1260*/  LDG.E.64 R14, desc[UR8][R26.64] ;  /* 0x000000081a0e7981 */ /* 0x002ea4000c1e1b00 */
[----:B--2---:R-:W-:-:S07]  /*1270*/  DADD R14, R14, -UR18 ;  /* 0x800000120e0e7e29 */ /* 0x004fce0008000000 */
[----:B------:R3:W-:Y:S04]  /*1280*/  STG.E.64 desc[UR8][R26.64], R14 ;  /* 0x0000000e1a007986 */ /* 0x0007e8000c101b08 */
.L_x_187:
[----:B------:R-:W-:Y:S05]  /*1290*/  BSYNC.RECONVERGENT B0 ;  /* 0x0000000000007941 */ /* 0x000fea0003800200 */
.L_x_186:
[----:B------:R-:W-:Y:S05]  /*12a0*/  @!P2 BRA `(.L_x_183) ;  /* 0x000000040004a947 */ /* 0x000fea0003800000 */
[----:B------:R-:W-:Y:S01]  /*12b0*/  IADD3 R24, PT, PT, R7, R24, RZ ;  /* 0x0000001807187210 */ /* 0x000fe20007ffe0ff */
[----:B------:R-:W-:Y:S01]  /*12c0*/  BSSY.RECONVERGENT B0, `(.L_x_188) ;  /* 0x000001d000007945 */ /* 0x000fe20003800200 */
[----:B------:R-:W-:Y:S02]  /*12d0*/  ISETP.NE.AND P2, PT, R11, 0x2, PT ;  /* 0x000000020b00780c */ /* 0x000fe40003f45270 */
[----:B------:R-:W-:-:S04]  /*12e0*/  ISETP.GE.OR P1, PT, R24, UR10, P0 ;  /* 0x0000000a18007c0c */ /* 0x000fc80008726670 */
[----:B------:R-:W-:-:S13]  /*12f0*/  ISETP.GE.OR P1, PT, R9, UR12, P1 ;  /* 0x0000000c09007c0c */ /* 0x000fda0008f26670 */
[----:B------:R-:W-:Y:S05]  /*1300*/  @P1 BRA `(.L_x_189) ;  /* 0x0000000000601947 */ /* 0x000fea0003800000 */
[----:B---3--:R-:W0:Y:S01]  /*1310*/  LDC.64 R14, c[0x0][0x380] ;  /* 0x0000e000ff0e7b82 */ /* 0x008e220000000a00 */
        /* <DEDUP_REMOVED lines=23> */
.L_x_189:
[----:B------:R-:W-:Y:S05]  /*1490*/  BSYNC.RECONVERGENT B0 ;  /* 0x0000000000007941 */ /* 0x000fea0003800200 */
.L_x_188:
[----:B------:R-:W-:Y:S05]  /*14a0*/  @!P2 BRA `(.L_x_183) ;  /* 0x000000000084a947 */ /* 0x000fea0003800000 */
[----:B------:R-:W-:Y:S01]  /*14b0*/  IADD3 R24, PT, PT, R7, R24, RZ ;  /* 0x0000001807187210 */ /* 0x000fe20007ffe0ff */
[----:B------:R-:W-:Y:S03]  /*14c0*/  BSSY.RECONVERGENT B0, `(.L_x_183) ;  /* 0x000001f000007945 */ /* 0x000fe60003800200 */
[----:B------:R-:W-:-:S04]  /*14d0*/  ISETP.GE.OR P0, PT, R24, UR10, P0 ;  /* 0x0000000a18007c0c */ /* 0x000fc80008706670 */
[----:B------:R-:W-:-:S13]  /*14e0*/  ISETP.GE.OR P0, PT, R9, UR12, P0 ;  /* 0x0000000c09007c0c */ /* 0x000fda0008706670 */
[----:B------:R-:W-:Y:S05]  /*14f0*/  @P0 BRA `(.L_x_190) ;  /* 0x00000000006c0947 */ /* 0x000fea0003800000 */
[----:B----4-:R-:W0:Y:S01]  /*1500*/  LDC.64 R16, c[0x0][0x380] ;  /* 0x0000e000ff107b82 */ /* 0x010e220000000a00 */
[----:B------:R-:W-:Y:S01]  /*1510*/  IMAD R11, R5, UR6, R4 ;  /* 0x00000006050b7c24 */ /* 0x000fe2000f8e0204 */
[----:B------:R-:W1:Y:S01]  /*1520*/  LDCU.128 UR12, c[0x0][0x3a0] ;  /* 0x00007400ff0c77ac */ /* 0x000e620008000c00 */
[----:B------:R-:W-:-:S04]  /*1530*/  IMAD R12, R0, UR6, RZ ;  /* 0x00000006000c7c24 */ /* 0x000fc8000f8e02ff */
[----:B------:R-:W-:Y:S01]  /*1540*/  IMAD R12, R12, UR5, R11 ;  /* 0x000000050c0c7c24 */ /* 0x000fe2000f8e020b */
[----:B---3--:R-:W2:Y:S03]  /*1550*/  LDC.64 R14, c[0x0][0x390] ;  /* 0x0000e400ff0e7b82 */ /* 0x008ea60000000a00 */
[----:B------:R-:W-:-:S04]  /*1560*/  IMAD R11, R9, UR11, R12 ;  /* 0x0000000b090b7c24 */ /* 0x000fc8000f8e020c */
[----:B------:R-:W-:Y:S01]  /*1570*/  IMAD R11, R11, UR10, R24 ;  /* 0x0000000a0b0b7c24 */ /* 0x000fe2000f8e0218 */
[----:B------:R-:W3:Y:S03]  /*1580*/  LDC.64 R12, c[0x0][0x388] ;  /* 0x0000e200ff0c7b82 */ /* 0x000ee60000000a00 */
[----:B0-----:R-:W-:-:S05]  /*1590*/  IMAD.WIDE R16, R11, 0x8, R16 ;  /* 0x000000080b107825 */ /* 0x001fca00078e0210 */
[----:B------:R-:W0:Y:S01]  /*15a0*/  LDC.64 R24, c[0x0][0x398] ;  /* 0x0000e600ff187b82 */ /* 0x000e220000000a00 */
[----:B------:R-:W1:Y:S01]  /*15b0*/  LDG.E.64 R18, desc[UR8][R16.64] ;  /* 0x0000000810127981 */ /* 0x000e62000c1e1b00 */
[----:B---3--:R-:W-:Y:S01]  /*15c0*/  IMAD.WIDE R12, R11, 0x8, R12 ;  /* 0x000000080b0c7825 */ /* 0x008fe200078e020c */
[----:B-1----:R-:W-:-:S07]  /*15d0*/  DADD R18, R18, -UR12 ;  /* 0x8000000c12127e29 */ /* 0x002fce0008000000 */
[----:B------:R1:W-:Y:S04]  /*15e0*/  STG.E.64 desc[UR8][R16.64], R18 ;  /* 0x0000001210007986 */ /* 0x0003e8000c101b08 */
[----:B------:R-:W3:Y:S01]  /*15f0*/  LDG.E.64 R20, desc[UR8][R12.64] ;  /* 0x000000080c147981 */ /* 0x000ee2000c1e1b00 */
[C---:B--2---:R-:W-:Y:S01]  /*1600*/  IMAD.WIDE R14, R11.reuse, 0x8, R14 ;  /* 0x000000080b0e7825 */ /* 0x044fe200078e020e */
[----:B---3--:R-:W-:Y:S01]  /*1610*/  DADD R20, R20, -UR14 ;  /* 0x8000000e14147e29 */ /* 0x008fe20008000000 */
        /* <DEDUP_REMOVED lines=9> */
.L_x_190:
[----:B------:R-:W-:Y:S05]  /*16b0*/  BSYNC.RECONVERGENT B0 ;  /* 0x0000000000007941 */ /* 0x000fea0003800200 */
.L_x_183:
[----:B------:R-:W-:Y:S01]  /*16c0*/  ISETP.NE.AND P0, PT, R6, UR5, PT ;  /* 0x0000000506007c0c */ /* 0x000fe2000bf05270 */
[----:B------:R-:W-:-:S12]  /*16d0*/  UIADD3 UR5, UPT, UPT, UR5, 0x1, URZ ;  /* 0x0000000105057890 */ /* 0x000fd8000fffe0ff */
[----:B------:R-:W-:Y:S05]  /*16e0*/  @P0 BRA `(.L_x_191) ;  /* 0xffffffec00f40947 */ /* 0x000fea000383ffff */
.L_x_182:
[----:B------:R-:W-:Y:S01]  /*16f0*/  ISETP.NE.AND P0, PT, R3, UR4, PT ;  /* 0x0000000403007c0c */ /* 0x000fe2000bf05270 */
[----:B------:R-:W-:-:S12]  /*1700*/  UIADD3 UR4, UPT, UPT, UR4, 0x1, URZ ;  /* 0x0000000104047890 */ /* 0x000fd8000fffe0ff */
[----:B------:R-:W-:Y:S05]  /*1710*/  @P0 BRA `(.L_x_192) ;  /* 0xffffffec00580947 */ /* 0x000fea000383ffff */
[----:B------:R-:W-:Y:S05]  /*1720*/  EXIT ;  /* 0x000000000000794d */ /* 0x000fea0003800000 */
.L_x_193:
        /* <DEDUP_REMOVED lines=13> */
.L_x_637:


//--------------------- .text._Z10InitializePdS_S_S_PiS0_9InputPara --------------------------
	.section	.text._Z10InitializePdS_S_S_PiS0_9InputPara,"ax",@progbits
	.align	128
        .global         _Z10InitializePdS_S_S_PiS0_9InputPara
        .type           _Z10InitializePdS_S_S_PiS0_9InputPara,@function
        .size           _Z10InitializePdS_S_S_PiS0_9InputPara,(.L_x_618 - _Z10InitializePdS_S_S_PiS0_9InputPara)
        .other          _Z10InitializePdS_S_S_PiS0_9InputPara,@"STO_CUDA_ENTRY STV_DEFAULT"
_Z10InitializePdS_S_S_PiS0_9InputPara:
.text._Z10InitializePdS_S_S_PiS0_9InputPara:
[----:B------:R-:W0:Y:S01]  /*0000*/  LDC R1, c[0x0][0x37c] ;  /* 0x0000df00ff017b82 */ /* 0x000e220000000800 */
[----:B------:R-:W1:Y:S01]  /*0010*/  LDCU UR10, c[0x0][0x360] ;  /* 0x00006c00ff0a77ac */ /* 0x000e620008000800 */
[----:B0-----:R-:W-:Y:S01]  /*0020*/  VIADD R1, R1, 0xffffffd8 ;  /* 0xffffffd801017836 */ /* 0x001fe20000000000 */
[----:B------:R-:W0:Y:S01]  /*0030*/  LDCU UR20, c[0x0][0x370] ;  /* 0x00006e00ff1477ac */ /* 0x000e220008000800 */
[----:B------:R-:W2:Y:S01]  /*0040*/  LDCU UR21, c[0x0][0x364] ;  /* 0x00006c80ff1577ac */ /* 0x000ea20008000800 */
[----:B------:R-:W3:Y:S01]  /*0050*/  LDCU UR22, c[0x0][0x374] ;  /* 0x00006e80ff1677ac */ /* 0x000ee20008000800 */
[----:B------:R-:W4:Y:S01]  /*0060*/  LDCU UR6, c[0x0][0x368] ;  /* 0x00006d00ff0677ac */ /* 0x000f220008000800 */
[----:B------:R-:W4:Y:S01]  /*0070*/  LDCU UR23, c[0x0][0x378] ;  /* 0x00006f00ff1777ac */ /* 0x000f220008000800 */
[----:B------:R-:W5:Y:S01]  /*0080*/  LDCU UR7, c[0x0][0x3b8] ;  /* 0x00007700ff0777ac */ /* 0x000f620008000800 */
[----:B------:R-:W-:Y:S01]  /*0090*/  UMOV UR4, URZ ;  /* 0x000000ff00047c82 */ /* 0x000fe20008000000 */
[----:B----4-:R-:W-:-:S02]  /*00a0*/  UIMAD UR6, UR6, UR23, URZ ;  /* 0x00000017060672a4 */ /* 0x010fc4000f8e02ff */
[----:B-----5:R-:W-:-:S04]  /*00b0*/  UIADD3 UR7, UPT, UPT, UR7, -0x1, URZ ;  /* 0xffffffff07077890 */ /* 0x020fc8000fffe0ff */
[----:B------:R-:W-:Y:S02]  /*00c0*/  IABS R0, UR6 ;  /* 0x0000000600007c13 */ /* 0x000fe40008000000 */
[----:B------:R-:W-:Y:S02]  /*00d0*/  IABS R4, UR6 ;  /* 0x0000000600047c13 */ /* 0x000fe40008000000 */
[----:B------:R-:W-:Y:S01]  /*00e0*/  R2UR UR11, R0 ;  /* 0x00000000000b72ca */ /* 0x000fe200000e0000 */
[----:B------:R-:W-:Y:S01]  /*00f0*/  IMAD.U32 R3, RZ, RZ, UR7 ;  /* 0x00000007ff037e24 */ /* 0x000fe2000f8e00ff */
[----:B------:R-:W-:-:S04]  /*0100*/  ULOP3.LUT UR7, UR7, UR6, URZ, 0x3c, !UPT ;  /* 0x0000000607077292 */ /* 0x000fc8000f8e3cff */
[----:B------:R-:W-:-:S04]  /*0110*/  IABS R3, R3 ;  /* 0x0000000300037213 */ /* 0x000fc80000000000 */
[----:B------:R-:W-:-:S03]  /*0120*/  R2UR UR9, R3 ;  /* 0x00000000030972ca */ /* 0x000fc600000e0000 */
[----:B------:R-:W4:Y:S08]  /*0130*/  I2F.RP R0, UR11 ;  /* 0x0000000b00007d06 */ /* 0x000f300008209400 */
[----:B----4-:R-:W4:Y:S02]  /*0140*/  MUFU.RCP R0, R0 ;  /* 0x0000000000007308 */ /* 0x010f240000001000 */
[----:B----4-:R-:W-:-:S02]  /*0150*/  VIADD R2, R0, 0xffffffe ;  /* 0x0ffffffe00027836 */ /* 0x010fc40000000000 */
[----:B------:R-:W-:-:S04]  /*0160*/  IMAD.MOV R0, RZ, RZ, -R4 ;  /* 0x000000ffff007224 */ /* 0x000fc800078e0a04 */
[----:B------:R-:W4:Y:S02]  /*0170*/  F2I.FTZ.U32.TRUNC.NTZ R2, R2 ;  /* 0x0000000200027305 */ /* 0x000f24000021f000 */
[----:B----4-:R-:W-:-:S13]  /*0180*/  R2UR UR5, R2 ;  /* 0x00000000020572ca */ /* 0x010fda00000e0000 */
[----:B------:R-:W-:-:S04]  /*0190*/  UIADD3 UR8, UPT, UPT, URZ, -UR5, URZ ;  /* 0x80000005ff087290 */ /* 0x000fc8000fffe0ff */
[----:B------:R-:W-:-:S04]  /*01a0*/  UIMAD UR8, UR8, UR11, URZ ;  /* 0x0000000b080872a4 */ /* 0x000fc8000f8e02ff */
[----:B------:R-:W-:-:S03]  /*01b0*/  UIMAD.WIDE.U32 UR4, UR5, UR8, UR4 ;  /* 0x00000008050472a5 */ /* 0x000fc6000f8e0004 */
[----:B------:R-:W-:Y:S01]  /*01c0*/  R2UR UR8, R0 ;  /* 0x00000000000872ca */ /* 0x000fe200000e0000 */
[----:B------:R-:W-:-:S12]  /*01d0*/  UIMAD.WIDE.U32 UR4, UR5, UR9, URZ ;  /* 0x00000009050472a5 */ /* 0x000fd8000f8e00ff */
[----:B------:R-:W-:-:S04]  /*01e0*/  UIMAD UR4, UR5, UR8, UR9 ;  /* 0x00000008050472a4 */ /* 0x000fc8000f8e0209 */
[----:B------:R-:W-:-:S11]  /*01f0*/  UISETP.GT.U32.AND UP0, UPT, UR11, UR4, UPT ;  /* 0x000000040b00728c */ /* 0x000fd6000bf04070 */
[----:B------:R-:W-:Y:S02]  /*0200*/  @!UP0 UIADD3 UR4, UPT, UPT, UR4, -UR11, URZ ;  /* 0x8000000b04048290 */ /* 0x000fe4000fffe0ff */
[----:B------:R-:W-:Y:S02]  /*0210*/  @!UP0 UIADD3 UR5, UPT, UPT, UR5, 0x1, URZ ;  /* 0x0000000105058890 */ /* 0x000fe4000fffe0ff */
[----:B------:R-:W-:Y:S02]  /*0220*/  UISETP.GE.U32.AND UP1, UPT, UR4, UR11, UPT ;  /* 0x0000000b0400728c */ /* 0x000fe4000bf26070 */
[----:B------:R-:W-:-:S09]  /*0230*/  UISETP.GE.AND UP0, UPT, UR7, URZ, UPT ;  /* 0x000000ff0700728c */ /* 0x000fd2000bf06270 */
[----:B------:R-:W-:Y:S02]  /*0240*/  @UP1 UIADD3 UR5, UPT, UPT, UR5, 0x1, URZ ;  /* 0x0000000105051890 */ /* 0x000fe4000fffe0ff */
[----:B------:R-:W-:-:S05]  /*0250*/  UISETP.NE.AND UP1, UPT, UR6, URZ, UPT ;  /* 0x000000ff0600728c */ /* 0x000fca000bf25270 */
[----:B------:R-:W-:Y:S02]  /*0260*/  UMOV UR7, UR5 ;  /* 0x0000000500077c82 */ /* 0x000fe40008000000 */
[----:B------:R-:W-:-:S04]  /*0270*/  @!UP0 UIADD3 UR7, UPT, UPT, -UR7, URZ, URZ ;  /* 0x000000ff07078290 */ /* 0x000fc8000fffe1ff */
[----:B------:R-:W-:-:S06]  /*0280*/  @!UP1 ULOP3.LUT UR7, URZ, UR6, URZ, 0x33, !UPT ;  /* 0x00000006ff079292 */ /* 0x000fcc000f8e33ff */
[----:B------:R-:W-:-:S13]  /*0290*/  ISETP.LE.AND P0, PT, RZ, UR7, PT ;  /* 0x00000007ff007c0c */ /* 0x000fda000bf03270 */
[----:B0123--:R-:W-:Y:S05]  /*02a0*/  @!P0 EXIT ;  /* 0x000000000000894d */ /* 0x00ffea0003800000 */
[----:B------:R-:W-:Y:S01]  /*02b0*/  UIMAD UR11, UR21, UR22, URZ ;  /* 0x00000016150b72a4 */ /* 0x000fe2000f8e02ff */
[----:B------:R-:W0:Y:S01]  /*02c0*/  LDC R7, c[0x0][0x3b4] ;  /* 0x0000ed00ff077b82 */ /* 0x000e220000000800 */
[----:B------:R-:W1:Y:S01]  /*02d0*/  S2R R10, SR_TID.Z ;  /* 0x00000000000a7919 */ /* 0x000e620000002300 */
[----:B------:R-:W2:Y:S03]  /*02e0*/  LDCU.64 UR18, c[0x0][0x358] ;  /* 0x00006b00ff1277ac */ /* 0x000ea60008000a00 */
[----:B------:R-:W-:Y:S01]  /*02f0*/  IMAD.U32 R6, RZ, RZ, UR11 ;  /* 0x0000000bff067e24 */ /* 0x000fe2000f8e00ff */
[----:B------:R-:W-:Y:S02]  /*0300*/  UIMAD UR10, UR10, UR20, URZ ;  /* 0x000000140a0a72a4 */ /* 0x000fe4000f8e02ff */
[----:B------:R-:W1:Y:S02]  /*0310*/  S2UR UR24, SR_CTAID.Z ;  /* 0x00000000001879c3 */ /* 0x000e640000002700 */
[----:B------:R-:W-:-:S02]  /*0320*/  IABS R5, R6 ;  /* 0x0000000600057213 */ /* 0x000fc40000000000 */
[----:B------:R-:W-:Y:S02]  /*0330*/  IABS R6, R6 ;  /* 0x0000000600067213 */ /* 0x000fe40000000000 */
[----:B------:R-:W3:Y:S02]  /*0340*/  I2F.RP R4, R5 ;  /* 0x0000000500047306 */ /* 0x000ee40000209400 */
[----:B------:R-:W-:Y:S01]  /*0350*/  S2UR UR25, SR_CTAID.Y ;  /* 0x00000000001979c3 */ /* 0x000fe20000002600 */
[----:B0-----:R-:W-:-:S05]  /*0360*/  VIADD R0, R7, 0xffffffff ;  /* 0xffffffff07007836 */ /* 0x001fca0000000000 */
[----:B------:R-:W0:Y:S08]  /*0370*/  I2F.F64 R12, R7 ;  /* 0x00000007000c7312 */ /* 0x000e300000201c00 */
[----:B---3--:R-:W3:Y:S01]  /*0380*/  MUFU.RCP R4, R4 ;  /* 0x0000000400047308 */ /* 0x008ee20000001000 */
[----:B0-----:R-:W-:Y:S02]  /*0390*/  R2UR UR16, R12 ;  /* 0x000000000c1072ca */ /* 0x001fe400000e0000 */
[----:B------:R-:W-:Y:S01]  /*03a0*/  R2UR UR17, R13 ;  /* 0x000000000d1172ca */ /* 0x000fe200000e0000 */
[----:B---3--:R-:W-:Y:S01]  /*03b0*/  VIADD R2, R4, 0xffffffe ;  /* 0x0ffffffe04027836 */ /* 0x008fe20000000000 */
[----:B------:R-:W-:-:S02]  /*03c0*/  IABS R4, R0 ;  /* 0x0000000000047213 */ /* 0x000fc40000000000 */
[----:B------:R-:W-:Y:S01]  /*03d0*/  LOP3.LUT R0, R0, UR11, RZ, 0x3c, !PT ;  /* 0x0000000b00007c12 */ /* 0x000fe2000f8e3cff */
[----:B------:R0:W3:Y:S01]  /*03e0*/  F2I.FTZ.U32.TRUNC.NTZ R3, R2 ;  /* 0x0000000200037305 */ /* 0x0000e2000021f000 */
[----:B------:R-:W-:Y:S02]  /*03f0*/  R2UR UR8, R4 ;  /* 0x00000000040872ca */ /* 0x000fe400000e0000 */
[----:B------:R-:W-:Y:S02]  /*0400*/  ISETP.GE.AND P1, PT, R0, RZ, PT ;  /* 0x000000ff0000720c */ /* 0x000fe40003f26270 */
[----:B------:R-:W-:Y:S01]  /*0410*/  SHF.R.S32.HI R0, RZ, 0x1f, R7 ;  /* 0x0000001fff007819 */ /* 0x000fe20000011407 */
[----:B0-----:R-:W-:-:S03]  /*0420*/  IMAD.MOV.U32 R2, RZ, RZ, RZ ;  /* 0x000000ffff027224 */ /* 0x001fc600078e00ff */
[----:B------:R-:W-:Y:S02]  /*0430*/  LEA.HI R0, R0, R7, RZ, 0x2 ;  /* 0x0000000700007211 */ /* 0x000fe400078f10ff */
[----:B------:R-:W-:Y:S01]  /*0440*/  R2UR UR4, R2 ;  /* 0x00000000020472ca */ /* 0x000fe200000e0000 */
[----:B---3--:R-:W-:Y:S01]  /*0450*/  IMAD.MOV R8, RZ, RZ, -R3 ;  /* 0x000000ffff087224 */ /* 0x008fe200078e0a03 */
[C---:B------:R-:W-:Y:S01]  /*0460*/  R2UR UR5, R3.reuse ;  /* 0x00000000030572ca */ /* 0x040fe200000e0000 */
[----:B------:R-:W-:Y:S02]  /*0470*/  IMAD.MOV R2, RZ, RZ, -R6 ;  /* 0x000000ffff027224 */ /* 0x000fe400078e0a06 */
[----:B------:R-:W-:Y:S02]  /*0480*/  IMAD R9, R8, R5, RZ ;  /* 0x0000000508097224 */ /* 0x000fe400078e02ff */
[----:B------:R-:W0:Y:S08]  /*0490*/  S2R R8, SR_TID.X ;  /* 0x0000000000087919 */ /* 0x000e300000002100 */
[----:B------:R-:W-:-:S04]  /*04a0*/  IMAD.HI.U32 R9, R3, R9, UR4 ;  /* 0x0000000403097e27 */ /* 0x000fc8000f8e0009 */
[----:B------:R-:W-:Y:S01]  /*04b0*/  IMAD.U32 R3, RZ, RZ, UR8 ;  /* 0x00000008ff037e24 */ /* 0x000fe2000f8e00ff */
[----:B------:R-:W-:Y:S02]  /*04c0*/  R2UR UR4, R9 ;  /* 0x00000000090472ca */ /* 0x000fe400000e0000 */
[----:B------:R-:W3:Y:S11]  /*04d0*/  S2R R9, SR_TID.Y ;  /* 0x0000000000097919 */ /* 0x000ef60000002200 */
[----:B------:R-:W-:Y:S01]  /*04e0*/  UIMAD.WIDE.U32 UR4, UR4, UR8, URZ ;  /* 0x00000008040472a5 */ /* 0x000fe2000f8e00ff */
[----:B------:R-:W0:Y:S05]  /*04f0*/  S2UR UR8, SR_CTAID.X ;  /* 0x00000000000879c3 */ /* 0x000e2a0000002500 */
[----:B------:R-:W-:-:S05]  /*0500*/  IMAD R2, R2, UR5, R3 ;  /* 0x0000000502027c24 */ /* 0x000fca000f8e0203 */
[----:B------:R-:W-:Y:S01]  /*0510*/  ISETP.GT.U32.AND P0, PT, R5, R2, PT ;  /* 0x000000020500720c */ /* 0x000fe20003f04070 */
[----:B------:R-:W4:-:S12]  /*0520*/  LDCU UR4, c[0x0][0x3b0] ;  /* 0x00007600ff0477ac */ /* 0x000f180008000800 */
[----:B------:R-:W-:Y:S01]  /*0530*/  VOTEU.ANY UP1, P0 ;  /* 0x0000000000ff7886 */ /* 0x000fe20000020100 */
[----:B------:R-:W-:-:S04]  /*0540*/  PLOP3.LUT P0, PT, PT, PT, UP1, 0x80, 0x8 ;  /* 0x000000000008781c */ /* 0x000fc80003f0f018 */
[----:B------:R-:W-:Y:S01]  /*0550*/  @!UP1 UIADD3 UR5, UPT, UPT, UR5, 0x1, URZ ;  /* 0x0000000105059890 */ /* 0x000fe2000fffe0ff */
[----:B----4-:R-:W4:Y:S01]  /*0560*/  I2F.F64 R14, UR4 ;  /* 0x00000004000e7d12 */ /* 0x010f220008201c00 */
[----:B------:R-:W-:Y:S01]  /*0570*/  UISETP.NE.AND UP1, UPT, UR11, URZ, UPT ;  /* 0x000000ff0b00728c */ /* 0x000fe2000bf25270 */
[----:B------:R-:W-:-:S06]  /*0580*/  UMOV UR4, URZ ;  /* 0x000000ff00047c82 */ /* 0x000fcc0008000000 */
[----:B------:R-:W-:-:S05]  /*0590*/  @!P0 IMAD.IADD R2, R2, 0x1, -R5 ;  /* 0x0000000102028824 */ /* 0x000fca00078e0a05 */
[----:B------:R-:W-:Y:S01]  /*05a0*/  ISETP.GE.U32.AND P0, PT, R2, R5, PT ;  /* 0x000000050200720c */ /* 0x000fe20003f06070 */
[----:B------:R-:W-:Y:S01]  /*05b0*/  IMAD R2, R7, 0x3, RZ ;  /* 0x0000000307027824 */ /* 0x000fe200078e02ff */
[----:B------:R-:W1:Y:S01]  /*05c0*/  LDC R5, c[0x0][0x368] ;  /* 0x0000da00ff057b82 */ /* 0x000e620000000800 */
[----:B----4-:R-:W-:Y:S02]  /*05d0*/  R2UR UR14, R14 ;  /* 0x000000000e0e72ca */ /* 0x010fe400000e0000 */
[----:B------:R-:W-:Y:S02]  /*05e0*/  R2UR UR15, R15 ;  /* 0x000000000f0f72ca */ /* 0x000fe400000e0000 */
[----:B------:R-:W-:Y:S02]  /*05f0*/  SHF.R.S32.HI R3, RZ, 0x1f, R2 ;  /* 0x0000001fff037819 */ /* 0x000fe40000011402 */
[----:B------:R-:W-:Y:S01]  /*0600*/  LEA.HI R7, R7, R7, RZ, 0x1 ;  /* 0x0000000707077211 */ /* 0x000fe200078f08ff */
[----:B------:R-:W0:Y:S01]  /*0610*/  LDC R11, c[0x0][0x360] ;  /* 0x0000d800ff0b7b82 */ /* 0x000e220000000800 */
[----:B------:R-:W-:-:S02]  /*0620*/  LEA.HI R3, R3, R2, RZ, 0x2 ;  /* 0x0000000203037211 */ /* 0x000fc400078f10ff */
[----:B------:R-:W-:Y:S01]  /*0630*/  VOTEU.ANY UP0, P0 ;  /* 0x0000000000ff7886 */ /* 0x000fe20000000100 */
[----:B------:R-:W-:Y:S02]  /*0640*/  SHF.R.S32.HI R7, RZ, 0x1, R7 ;  /* 0x00000001ff077819 */ /* 0x000fe40000011407 */
[----:B------:R-:W-:Y:S02]  /*0650*/  SHF.R.S32.HI R3, RZ, 0x2, R3 ;  /* 0x00000002ff037819 */ /* 0x000fe40000011403 */
[----:B------:R-:W-:Y:S01]  /*0660*/  @UP0 UIADD3 UR5, UPT, UPT, UR5, 0x1, URZ ;  /* 0x0000000105050890 */ /* 0x000fe2000fffe0ff */
[----:B------:R-:W-:-:S06]  /*0670*/  VOTEU.ANY UP0, P1 ;  /* 0x0000000000ff7886 */ /* 0x000fcc0000800100 */
[----:B------:R-:W-:Y:S01]  /*0680*/  UMOV UR9, UR5 ;  /* 0x0000000500097c82 */ /* 0x000fe20008000000 */
[----:B-1----:R-:W-:Y:S01]  /*0690*/  IMAD R6, R5, UR24, R10 ;  /* 0x0000001805067c24 */ /* 0x002fe2000f8e020a */
[----:B------:R-:W-:Y:S01]  /*06a0*/  SHF.R.S32.HI R5, RZ, 0x2, R0 ;  /* 0x00000002ff057819 */ /* 0x000fe20000011400 */
[----:B------:R-:W-:Y:S02]  /*06b0*/  @!UP0 UIADD3 UR9, UPT, UPT, -UR9, URZ, URZ ;  /* 0x000000ff09098290 */ /* 0x000fe4000fffe1ff */
[----:B------:R-:W-:Y:S01]  /*06c0*/  @!UP1 ULOP3.LUT UR9, URZ, UR11, URZ, 0x33, !UPT ;  /* 0x0000000bff099292 */ /* 0x000fe2000f8e33ff */
[----:B0-23--:R-:W-:-:S11]  /*06d0*/  IMAD R4, R11, UR8, R8 ;  /* 0x000000080b047c24 */ /* 0x00dfd6000f8e0208 */
.L_x_218:
[----:B------:R-:W-:-:S09]  /*06e0*/  UISETP.GE.AND UP0, UPT, UR9, URZ, UPT ;  /* 0x000000ff0900728c */ /* 0x000fd2000bf06270 */
[----:B0-----:R-:W-:Y:S05]  /*06f0*/  BRA.U !UP0, `(.L_x_194) ;  /* 0x0000002508f47547 */ /* 0x001fea000b800000 */
[----:B------:R-:W-:Y:S01]  /*0700*/  IABS R11, UR10 ;  /* 0x0000000a000b7c13 */ /* 0x000fe20008000000 */
[----:B------:R-:W0:Y:S01]  /*0710*/  LDC R0, c[0x0][0x3b0] ;  /* 0x0000ec00ff007b82 */ /* 0x000e220000000800 */
[----:B------:R-:W-:Y:S02]  /*0720*/  UIMAD UR26, UR23, UR4, UR24 ;  /* 0x00000004171a72a4 */ /* 0x000fe4000f8e0218 */
[----:B------:R-:W1:Y:S08]  /*0730*/  I2F.RP R2, R11 ;  /* 0x0000000b00027306 */ /* 0x000e700000209400 */
[----:B-1----:R-:W1:Y:S01]  /*0740*/  MUFU.RCP R2, R2 ;  /* 0x0000000200027308 */ /* 0x002e620000001000 */
[----:B0-----:R-:W-:-:S02]  /*0750*/  VIADD R0, R0, 0xffffffff ;  /* 0xffffffff00007836 */ /* 0x001fc40000000000 */
[----:B-1----:R-:W-:-:S03]  /*0760*/  VIADD R12, R2, 0xffffffe ;  /* 0x0ffffffe020c7836 */ /* 0x002fc60000000000 */
[----:B------:R-:W-:Y:S02]  /*0770*/  IABS R2, R0 ;  /* 0x0000000000027213 */ /* 0x000fe40000000000 */
[----:B------:R-:W-:Y:S01]  /*0780*/  LOP3.LUT R0, R0, UR10, RZ, 0x3c, !PT ;  /* 0x0000000a00007c12 */ /* 0x000fe2000f8e3cff */
[----:B------:R0:W1:Y:S01]  /*0790*/  F2I.FTZ.U32.TRUNC.NTZ R13, R12 ;  /* 0x0000000c000d7305 */ /* 0x000062000021f000 */
[----:B------:R-:W-:Y:S02]  /*07a0*/  R2UR UR5, R2 ;  /* 0x00000000020572ca */ /* 0x000fe400000e0000 */
[----:B------:R-:W-:Y:S02]  /*07b0*/  IABS R2, UR10 ;  /* 0x0000000a00027c13 */ /* 0x000fe40008000000 */
[----:B------:R-:W-:-:S03]  /*07c0*/  ISETP.GE.AND P1, PT, R0, RZ, PT ;  /* 0x000000ff0000720c */ /* 0x000fc60003f26270 */
[----:B------:R-:W-:Y:S02]  /*07d0*/  IMAD.MOV R2, RZ, RZ, -R2 ;  /* 0x000000ffff027224 */ /* 0x000fe400078e0a02 */
[----:B0-----:R-:W-:-:S05]  /*07e0*/  IMAD.MOV.U32 R12, RZ, RZ, RZ ;  /* 0x000000ffff0c7224 */ /* 0x001fca00078e00ff */
[----:B------:R-:W-:Y:S01]  /*07f0*/  R2UR UR12, R12 ;  /* 0x000000000c0c72ca */ /* 0x000fe200000e0000 */
[----:B-1----:R-:W-:Y:S01]  /*0800*/  IMAD.MOV R14, RZ, RZ, -R13 ;  /* 0x000000ffff0e7224 */ /* 0x002fe200078e0a0d */
[----:B------:R-:W-:-:S03]  /*0810*/  R2UR UR13, R13 ;  /* 0x000000000d0d72ca */ /* 0x000fc600000e0000 */
[----:B------:R-:W-:-:S10]  /*0820*/  IMAD R15, R14, R11, RZ ;  /* 0x0000000b0e0f7224 */ /* 0x000fd400078e02ff */
[----:B------:R-:W-:-:S04]  /*0830*/  IMAD.HI.U32 R15, R13, R15, UR12 ;  /* 0x0000000c0d0f7e27 */ /* 0x000fc8000f8e000f */
[----:B------:R-:W-:Y:S01]  /*0840*/  IMAD.U32 R13, RZ, RZ, UR5 ;  /* 0x00000005ff0d7e24 */ /* 0x000fe2000f8e00ff */
[----:B------:R-:W-:-:S13]  /*0850*/  R2UR UR12, R15 ;  /* 0x000000000f0c72ca */ /* 0x000fda00000e0000 */
[----:B------:R-:W-:-:S03]  /*0860*/  UIMAD.WIDE.U32 UR12, UR12, UR5, URZ ;  /* 0x000000050c0c72a5 */ /* 0x000fc6000f8e00ff */
[----:B------:R-:W-:-:S04]  /*0870*/  UMOV UR5, URZ ;  /* 0x000000ff00057c82 */ /* 0x000fc80008000000 */
[----:B------:R-:W-:Y:S02]  /*0880*/  UMOV UR11, UR13 ;  /* 0x0000000d000b7c82 */ /* 0x000fe40008000000 */
[----:B------:R-:W-:-:S05]  /*0890*/  IMAD R2, R2, UR11, R13 ;  /* 0x0000000b02027c24 */ /* 0x000fca000f8e020d */
[----:B------:R-:W-:-:S13]  /*08a0*/  ISETP.GT.U32.AND P0, PT, R11, R2, PT ;  /* 0x000000020b00720c */ /* 0x000fda0003f04070 */
[----:B------:R-:W-:Y:S01]  /*08b0*/  VOTEU.ANY UP1, P0 ;  /* 0x0000000000ff7886 */ /* 0x000fe20000020100 */
[----:B------:R-:W-:-:S04]  /*08c0*/  PLOP3.LUT P0, PT, PT, PT, UP1, 0x80, 0x8 ;  /* 0x000000000008781c */ /* 0x000fc80003f0f018 */
[----:B------:R-:W-:Y:S01]  /*08d0*/  @!UP1 UIADD3 UR11, UPT, UPT, UR11, 0x1, URZ ;  /* 0x000000010b0b9890 */ /* 0x000fe2000fffe0ff */
[----:B------:R-:W-:-:S08]  /*08e0*/  VOTEU.ANY UP1, P1 ;  /* 0x0000000000ff7886 */ /* 0x000fd00000820100 */
[----:B------:R-:W-:-:S05]  /*08f0*/  @!P0 IMAD.IADD R2, R2, 0x1, -R11 ;  /* 0x0000000102028824 */ /* 0x000fca00078e0a0b */
[----:B------:R-:W-:Y:S01]  /*0900*/  ISETP.GE.U32.AND P0, PT, R2, R11, PT ;  /* 0x0000000b0200720c */ /* 0x000fe20003f06070 */
[----:B------:R-:W-:-:S04]  /*0910*/  IMAD.U32 R11, RZ, RZ, UR4 ;  /* 0x00000004ff0b7e24 */ /* 0x000fc8000f8e00ff */
[----:B------:R-:W-:-:S08]  /*0920*/  IMAD R2, R11, UR6, R6 ;  /* 0x000000060b027c24 */ /* 0x000fd0000f8e0206 */
[----:B------:R-:W-:-:S05]  /*0930*/  VOTEU.ANY UP0, P0 ;  /* 0x0000000000ff7886 */ /* 0x000fca0000000100 */
[----:B------:R-:W-:Y:S02]  /*0940*/  @UP0 UIADD3 UR11, UPT, UPT, UR11, 0x1, URZ ;  /* 0x000000010b0b0890 */ /* 0x000fe4000fffe0ff */
[----:B------:R-:W-:Y:S02]  /*0950*/  UISETP.NE.AND UP0, UPT, UR10, URZ, UPT ;  /* 0x000000ff0a00728c */ /* 0x000fe4000bf05270 */
[----:B------:R-:W-:-:S09]  /*0960*/  @!UP1 UIADD3 UR11, UPT, UPT, -UR11, URZ, URZ ;  /* 0x000000ff0b0b9290 */ /* 0x000fd2000fffe1ff */
[----:B------:R-:W-:-:S12]  /*0970*/  @!UP0 ULOP3.LUT UR11, URZ, UR10, URZ, 0x33, !UPT ;  /* 0x0000000aff0b8292 */ /* 0x000fd8000f8e33ff */
.L_x_217:
[----:B------:R-:W-:-:S09]  /*0980*/  UISETP.GE.AND UP0, UPT, UR11, URZ, UPT ;  /* 0x000000ff0b00728c */ /* 0x000fd2000bf06270 */
[----:B0-----:R-:W-:Y:S05]  /*0990*/  BRA.U !UP0, `(.L_x_195) ;  /* 0x00000025083c7547 */ /* 0x001fea000b800000 */
[----:B------:R-:W0:Y:S01]  /*09a0*/  MUFU.RCP64H R13, UR17 ;  /* 0x00000011000d7d08 */ /* 0x000e220008001800 */
[----:B------:R-:W1:Y:S01]  /*09b0*/  LDC R24, c[0x0][0x364] ;  /* 0x0000d900ff187b82 */ /* 0x000e620000000800 */
[----:B------:R-:W-:Y:S01]  /*09c0*/  IMAD.U32 R14, RZ, RZ, UR16 ;  /* 0x00000010ff0e7e24 */ /* 0x000fe2000f8e00ff */
[----:B------:R-:W-:Y:S01]  /*09d0*/  UIMAD UR12, UR21, UR22, URZ ;  /* 0x00000016150c72a4 */ /* 0x000fe2000f8e02ff */
[----:B------:R-:W-:Y:S01]  /*09e0*/  IMAD.U32 R15, RZ, RZ, UR17 ;  /* 0x00000011ff0f7e24 */ /* 0x000fe2000f8e00ff */
[----:B------:R-:W2:Y:S01]  /*09f0*/  LDCU UR13, c[0x0][0x3fc] ;  /* 0x00007f80ff0d77ac */ /* 0x000ea20008000800 */
[----:B------:R-:W-:Y:S01]  /*0a00*/  IMAD.MOV.U32 R12, RZ, RZ, 0x1 ;  /* 0x00000001ff0c7424 */ /* 0x000fe200078e00ff */
[----:B------:R-:W-:Y:S02]  /*0a10*/  BSSY.RECONVERGENT B0, `(.L_x_196) ;  /* 0x0000024000007945 */ /* 0x000fe40003800200 */
[----:B------:R-:W-:Y:S01]  /*0a20*/  IMAD.U32 R11, RZ, RZ, UR12 ;  /* 0x0000000cff0b7e24 */ /* 0x000fe2000f8e00ff */
[----:B------:R-:W-:-:S02]  /*0a30*/  UIMAD UR28, UR22, UR5, UR25 ;  /* 0x00000005161c72a4 */ /* 0x000fc4000f8e0219 */
[----:B------:R-:W-:Y:S02]  /*0a40*/  UIADD3 UR27, UPT, UPT, -UR11, URZ, URZ ;  /* 0x000000ff0b1b7290 */ /* 0x000fe4000fffe1ff */
[----:B------:R-:W3:Y:S01]  /*0a50*/  LDCU UR12, c[0x0][0x400] ;  /* 0x00008000ff0c77ac */ /* 0x000ee20008000800 */
[----:B0-----:R-:W-:-:S08]  /*0a60*/  DFMA R14, R12, -R14, 1 ;  /* 0x3ff000000c0e742b */ /* 0x001fd0000000080e */
[----:B------:R-:W-:Y:S01]  /*0a70*/  DFMA R14, R14, R14, R14 ;  /* 0x0000000e0e0e722b */ /* 0x000fe2000000000e */
[----:B-1----:R-:W-:-:S04]  /*0a80*/  IMAD R0, R24, UR25, R9 ;  /* 0x0000001918007c24 */ /* 0x002fc8000f8e0209 */
[----:B------:R-:W-:Y:S01]  /*0a90*/  IMAD R0, R11, UR5, R0 ;  /* 0x000000050b007c24 */ /* 0x000fe2000f8e0200 */
[----:B---3--:R-:W-:Y:S02]  /*0aa0*/  UISETP.GE.AND UP0, UPT, UR26, UR12, UPT ;  /* 0x0000000c1a00728c */ /* 0x008fe4000bf06270 */
[----:B------:R-:W-:Y:S01]  /*0ab0*/  DFMA R14, R12, R14, R12 ;  /* 0x0000000e0c0e722b */ /* 0x000fe2000000000c */
[----:B------:R-:W0:Y:S01]  /*0ac0*/  I2F.F64 R20, R0 ;  /* 0x0000000000147312 */ /* 0x000e220000201c00 */
[----:B------:R-:W-:Y:S01]  /*0ad0*/  IMAD.U32 R12, RZ, RZ, UR16 ;  /* 0x00000010ff0c7e24 */ /* 0x000fe2000f8e00ff */
[C---:B------:R-:W-:Y:S01]  /*0ae0*/  ISETP.GE.AND P0, PT, R0.reuse, R5, PT ;  /* 0x000000050000720c */ /* 0x040fe20003f06270 */
[----:B------:R-:W-:Y:S01]  /*0af0*/  IMAD.U32 R13, RZ, RZ, UR17 ;  /* 0x00000011ff0d7e24 */ /* 0x000fe2000f8e00ff */
[----:B--2---:R-:W-:Y:S02]  /*0b00*/  UIMAD UR12, UR26, UR13, UR28 ;  /* 0x0000000d1a0c72a4 */ /* 0x004fe4000f8e021c */
[----:B------:R-:W-:Y:S01]  /*0b10*/  UISETP.LT.AND UP0, UPT, UR28, UR13, !UP0 ;  /* 0x0000000d1c00728c */ /* 0x000fe2000c701270 */
[----:B------:R-:W-:-:S02]  /*0b20*/  ISETP.GT.AND P1, PT, R0, -0x1, !P0 ;  /* 0xffffffff0000780c */ /* 0x000fc40004724270 */
[----:B------:R-:W-:Y:S01]  /*0b30*/  DFMA R12, R14, -R12, 1 ;  /* 0x3ff000000e0c742b */ /* 0x000fe2000000080c */
[----:B0-----:R-:W-:-:S07]  /*0b40*/  FSETP.GEU.AND P3, PT, |R21|, 6.5827683646048100446e-37, PT ;  /* 0x036000001500780b */ /* 0x001fce0003f6e200 */
[----:B------:R-:W-:-:S08]  /*0b50*/  DFMA R12, R14, R12, R14 ;  /* 0x0000000c0e0c722b */ /* 0x000fd0000000000e */
[----:B------:R-:W-:-:S08]  /*0b60*/  DMUL R30, R20, R12 ;  /* 0x0000000c141e7228 */ /* 0x000fd00000000000 */
[----:B------:R-:W-:-:S08]  /*0b70*/  DFMA R14, R30, -UR16, R20 ;  /* 0x800000101e0e7c2b */ /* 0x000fd00008000014 */
[----:B------:R-:W-:-:S10]  /*0b80*/  DFMA R30, R12, R14, R30 ;  /* 0x0000000e0c1e722b */ /* 0x000fd4000000001e */
[----:B------:R-:W-:-:S05]  /*0b90*/  FFMA R11, RZ, UR17, R31 ;  /* 0x00000011ff0b7c23 */ /* 0x000fca000800001f */
[----:B------:R-:W-:-:S13]  /*0ba0*/  FSETP.GT.AND P2, PT, |R11|, 1.469367938527859385e-39, PT ;  /* 0x001000000b00780b */ /* 0x000fda0003f44200 */
[----:B------:R-:W-:Y:S05]  /*0bb0*/  @P2 BRA P3, `(.L_x_197) ;  /* 0x0000000000242947 */ /* 0x000fea0001800000 */
[----:B------:R-:W-:Y:S02]  /*0bc0*/  IMAD.U32 R13, RZ, RZ, UR17 ;  /* 0x00000011ff0d7e24 */ /* 0x000fe4000f8e00ff */
[----:B------:R-:W-:Y:S02]  /*0bd0*/  IMAD.U32 R23, RZ, RZ, UR17 ;  /* 0x00000011ff177e24 */ /* 0x000fe4000f8e00ff */
[----:B------:R-:W-:Y:S01]  /*0be0*/  IMAD.U32 R12, RZ, RZ, UR16 ;  /* 0x00000010ff0c7e24 */ /* 0x000fe2000f8e00ff */
[----:B------:R-:W-:Y:S01]  /*0bf0*/  MOV R12, 0xc30 ;  /* 0x00000c30000c7802 */ /* 0x000fe20000000f00 */
[----:B------:R-:W-:Y:S02]  /*0c00*/  IMAD.U32 R22, RZ, RZ, UR16 ;  /* 0x00000010ff167e24 */ /* 0x000fe4000f8e00ff */
[----:B------:R-:W-:-:S07]  /*0c10*/  IMAD.MOV.U32 R23, RZ, RZ, R13 ;  /* 0x000000ffff177224 */ /* 0x000fce00078e000d */
[----:B------:R-:W-:Y:S05]  /*0c20*/  CALL.REL.NOINC `($__internal_0_$__cuda_sm20_div_rn_f64_full) ;  /* 0x0000002000bc7944 */ /* 0x000fea0003c00000 */
[----:B------:R-:W-:Y:S02]  /*0c30*/  IMAD.MOV.U32 R30, RZ, RZ, R22 ;  /* 0x000000ffff1e7224 */ /* 0x000fe400078e0016 */
[----:B------:R-:W-:-:S07]  /*0c40*/  IMAD.MOV.U32 R31, RZ, RZ, R23 ;  /* 0x000000ffff1f7224 */ /* 0x000fce00078e0017 */
.L_x_197:
[----:B------:R-:W-:Y:S05]  /*0c50*/  BSYNC.RECONVERGENT B0 ;  /* 0x0000000000007941 */ /* 0x000fea0003800200 */
.L_x_196:
[----:B------:R-:W0:Y:S01]  /*0c60*/  MUFU.RCP64H R13, 0.024999991059303283691 ;  /* 0x3f999999000d7908 */ /* 0x000e220000001800 */
[----:B------:R-:W-:Y:S01]  /*0c70*/  IMAD.MOV.U32 R16, RZ, RZ, -0x66666666 ;  /* 0x9999999aff107424 */ /* 0x000fe200078e00ff */
[----:B------:R-:W-:Y:S01]  /*0c80*/  DADD R20, R30, -0.75 ;  /* 0xbfe800001e147429 */ /* 0x000fe20000000000 */
[----:B------:R-:W-:Y:S01]  /*0c90*/  IMAD.MOV.U32 R17, RZ, RZ, 0x3f999999 ;  /* 0x3f999999ff117424 */ /* 0x000fe200078e00ff */
[----:B------:R-:W-:Y:S01]  /*0ca0*/  BSSY.RECONVERGENT B0, `(.L_x_198) ;  /* 0x0000014000007945 */ /* 0x000fe20003800200 */
[----:B------:R-:W-:-:S07]  /*0cb0*/  IMAD.MOV.U32 R12, RZ, RZ, 0x1 ;  /* 0x00000001ff0c7424 */ /* 0x000fce00078e00ff */
[----:B------:R-:W-:Y:S01]  /*0cc0*/  FSETP.GEU.AND P3, PT, |R21|, 6.5827683646048100446e-37, PT ;  /* 0x036000001500780b */ /* 0x000fe20003f6e200 */
[----:B0-----:R-:W-:-:S08]  /*0cd0*/  DFMA R14, R12, -R16, 1 ;  /* 0x3ff000000c0e742b */ /* 0x001fd00000000810 */
[----:B------:R-:W-:-:S08]  /*0ce0*/  DFMA R14, R14, R14, R14 ;  /* 0x0000000e0e0e722b */ /* 0x000fd0000000000e */
[----:B------:R-:W-:-:S08]  /*0cf0*/  DFMA R14, R12, R14, R12 ;  /* 0x0000000e0c0e722b */ /* 0x000fd0000000000c */
[----:B------:R-:W-:-:S08]  /*0d00*/  DFMA R12, R14, -R16, 1 ;  /* 0x3ff000000e0c742b */ /* 0x000fd00000000810 */
[----:B------:R-:W-:-:S08]  /*0d10*/  DFMA R12, R14, R12, R14 ;  /* 0x0000000c0e0c722b */ /* 0x000fd0000000000e */
[----:B------:R-:W-:-:S08]  /*0d20*/  DMUL R14, R20, R12 ;  /* 0x0000000c140e7228 */ /* 0x000fd00000000000 */
[----:B------:R-:W-:-:S08]  /*0d30*/  DFMA R16, R14, -R16, R20 ;  /* 0x800000100e10722b */ /* 0x000fd00000000014 */
[----:B------:R-:W-:-:S10]  /*0d40*/  DFMA R12, R12, R16, R14 ;  /* 0x000000100c0c722b */ /* 0x000fd4000000000e */
[----:B------:R-:W-:-:S05]  /*0d50*/  FFMA R11, RZ, 1.1999999284744262695, R13 ;  /* 0x3f999999ff0b7823 */ /* 0x000fca000000000d */
[----:B------:R-:W-:-:S13]  /*0d60*/  FSETP.GT.AND P2, PT, |R11|, 1.469367938527859385e-39, PT ;  /* 0x001000000b00780b */ /* 0x000fda0003f44200 */
[----:B------:R-:W-:Y:S05]  /*0d70*/  @P2 BRA P3, `(.L_x_199) ;  /* 0x0000000000182947 */ /* 0x000fea0001800000 */
[----:B------:R-:W-:Y:S01]  /*0d80*/  IMAD.MOV.U32 R22, RZ, RZ, -0x66666666 ;  /* 0x9999999aff167424 */ /* 0x000fe200078e00ff */
[----:B------:R-:W-:Y:S01]  /*0d90*/  MOV R12, 0xdc0 ;  /* 0x00000dc0000c7802 */ /* 0x000fe20000000f00 */
[----:B------:R-:W-:-:S07]  /*0da0*/  IMAD.MOV.U32 R23, RZ, RZ, 0x3f999999 ;  /* 0x3f999999ff177424 */ /* 0x000fce00078e00ff */
[----:B------:R-:W-:Y:S05]  /*0db0*/  CALL.REL.NOINC `($__internal_0_$__cuda_sm20_div_rn_f64_full) ;  /* 0x0000002000587944 */ /* 0x000fea0003c00000 */
[----:B------:R-:W-:Y:S02]  /*0dc0*/  IMAD.MOV.U32 R12, RZ, RZ, R22 ;  /* 0x000000ffff0c7224 */ /* 0x000fe400078e0016 */
[----:B------:R-:W-:-:S07]  /*0dd0*/  IMAD.MOV.U32 R13, RZ, RZ, R23 ;  /* 0x000000ffff0d7224 */ /* 0x000fce00078e0017 */
.L_x_199:
[----:B------:R-:W-:Y:S05]  /*0de0*/  BSYNC.RECONVERGENT B0 ;  /* 0x0000000000007941 */ /* 0x000fea0003800200 */
.L_x_198:
[----:B------:R-:W-:Y:S01]  /*0df0*/  IMAD.MOV.U32 R16, RZ, RZ, 0x652b82fe ;  /* 0x652b82feff107424 */ /* 0x000fe200078e00ff */
[----:B------:R-:W-:Y:S01]  /*0e00*/  UMOV UR30, 0xfefa39ef ;  /* 0xfefa39ef001e7882 */ /* 0x000fe20000000000 */
[----:B------:R-:W-:Y:S01]  /*0e10*/  IMAD.MOV.U32 R17, RZ, RZ, 0x3ff71547 ;  /* 0x3ff71547ff117424 */ /* 0x000fe200078e00ff */
[----:B------:R-:W-:Y:S01]  /*0e20*/  UMOV UR31, 0x3fe62e42 ;  /* 0x3fe62e42001f7882 */ /* 0x000fe20000000000 */
[----:B------:R-:W0:Y:S01]  /*0e30*/  MUFU.RCP64H R21, 0.024999991059303283691 ;  /* 0x3f99999900157908 */ /* 0x000e220000001800 */
[----:B------:R-:W-:Y:S01]  /*0e40*/  IMAD.MOV.U32 R20, RZ, RZ, 0x1 ;  /* 0x00000001ff147424 */ /* 0x000fe200078e00ff */
[C---:B------:R-:W-:Y:S01]  /*0e50*/  FSETP.GEU.AND P3, PT, |R13|.reuse, 4.1917929649353027344, PT ;  /* 0x4086232b0d00780b */ /* 0x040fe20003f6e200 */
[C---:B------:R-:W-:Y:S01]  /*0e60*/  DSETP.GEU.AND P2, PT, R12.reuse, RZ, PT ;  /* 0x000000ff0c00722a */ /* 0x040fe20003f4e000 */
[----:B------:R-:W-:Y:S01]  /*0e70*/  FSETP.GEU.AND P5, PT, |R13|, 4.2275390625, PT ;  /* 0x408748000d00780b */ /* 0x000fe20003fae200 */
[----:B------:R-:W-:Y:S01]  /*0e80*/  DFMA R16, R12, R16, 6.75539944105574400000e+15 ;  /* 0x433800000c10742b */ /* 0x000fe20000000010 */
[----:B------:R-:W-:Y:S01]  /*0e90*/  P2R R46, PR, RZ, 0x8 ;  /* 0x00000008ff2e7803 */ /* 0x000fe20000000000 */
[----:B------:R-:W-:Y:S01]  /*0ea0*/  BSSY.RECONVERGENT B0, `(.L_x_200) ;  /* 0x0000047000007945 */ /* 0x000fe20003800200 */
[----:B------:R-:W-:-:S05]  /*0eb0*/  P2R R44, PR, RZ, 0x20 ;  /* 0x00000020ff2c7803 */ /* 0x000fca0000000000 */
[----:B------:R-:W-:Y:S02]  /*0ec0*/  DADD R26, R16, -6.75539944105574400000e+15 ;  /* 0xc3380000101a7429 */ /* 0x000fe40000000000 */
[----:B------:R-:W-:-:S04]  /*0ed0*/  LEA.HI R11, R16, R16, RZ, 0x1 ;  /* 0x00000010100b7211 */ /* 0x000fc800078f08ff */
[----:B------:R-:W-:Y:S02]  /*0ee0*/  SHF.R.S32.HI R11, RZ, 0x1, R11 ;  /* 0x00000001ff0b7819 */ /* 0x000fe4000001140b */
[----:B------:R-:W-:Y:S01]  /*0ef0*/  DFMA R14, R26, -UR30, R12 ;  /* 0x8000001e1a0e7c2b */ /* 0x000fe2000800000c */
[----:B------:R-:W-:Y:S01]  /*0f00*/  UMOV UR30, 0x3b39803f ;  /* 0x3b39803f001e7882 */ /* 0x000fe20000000000 */
[----:B------:R-:W-:-:S06]  /*0f10*/  UMOV UR31, 0x3c7abc9e ;  /* 0x3c7abc9e001f7882 */ /* 0x000fcc0000000000 */
[----:B------:R-:W-:Y:S01]  /*0f20*/  DFMA R26, R26, -UR30, R14 ;  /* 0x8000001e1a1a7c2b */ /* 0x000fe2000800000e */
[----:B------:R-:W-:Y:S01]  /*0f30*/  UMOV UR30, 0x69ce2bdf ;  /* 0x69ce2bdf001e7882 */ /* 0x000fe20000000000 */
[----:B------:R-:W-:Y:S01]  /*0f40*/  IMAD.MOV.U32 R14, RZ, RZ, -0x35dec16 ;  /* 0xfca213eaff0e7424 */ /* 0x000fe200078e00ff */
[----:B------:R-:W-:Y:S01]  /*0f50*/  UMOV UR31, 0x3e5ade15 ;  /* 0x3e5ade15001f7882 */ /* 0x000fe20000000000 */
[----:B------:R-:W-:-:S06]  /*0f60*/  IMAD.MOV.U32 R15, RZ, RZ, 0x3e928af3 ;  /* 0x3e928af3ff0f7424 */ /* 0x000fcc00078e00ff */
[----:B------:R-:W-:Y:S01]  /*0f70*/  DFMA R14, R26, UR30, R14 ;  /* 0x0000001e1a0e7c2b */ /* 0x000fe2000800000e */
[----:B------:R-:W-:Y:S01]  /*0f80*/  UMOV UR30, 0x62401315 ;  /* 0x62401315001e7882 */ /* 0x000fe20000000000 */
[----:B------:R-:W-:-:S06]  /*0f90*/  UMOV UR31, 0x3ec71dee ;  /* 0x3ec71dee001f7882 */ /* 0x000fcc0000000000 */
[----:B------:R-:W-:Y:S01]  /*0fa0*/  DFMA R18, R26, R14, UR30 ;  /* 0x0000001e1a127e2b */ /* 0x000fe2000800000e */
[----:B------:R-:W-:Y:S01]  /*0fb0*/  UMOV UR30, 0x7c89eb71 ;  /* 0x7c89eb71001e7882 */ /* 0x000fe20000000000 */
[----:B------:R-:W-:Y:S01]  /*0fc0*/  IMAD.MOV.U32 R14, RZ, RZ, -0x66666666 ;  /* 0x9999999aff0e7424 */ /* 0x000fe200078e00ff */
[----:B------:R-:W-:Y:S01]  /*0fd0*/  UMOV UR31, 0x3efa0199 ;  /* 0x3efa0199001f7882 */ /* 0x000fe20000000000 */
[----:B------:R-:W-:-:S04]  /*0fe0*/  IMAD.MOV.U32 R15, RZ, RZ, 0x3f999999 ;  /* 0x3f999999ff0f7424 */ /* 0x000fc800078e00ff */
[----:B------:R-:W-:Y:S01]  /*0ff0*/  DFMA R18, R26, R18, UR30 ;  /* 0x0000001e1a127e2b */ /* 0x000fe20008000012 */
[----:B------:R-:W-:Y:S01]  /*1000*/  UMOV UR30, 0x14761f65 ;  /* 0x14761f65001e7882 */ /* 0x000fe20000000000 */
[----:B0-----:R-:W-:Y:S01]  /*1010*/  DFMA R22, R20, -R14, 1 ;  /* 0x3ff000001416742b */ /* 0x001fe2000000080e */
[----:B------:R-:W-:-:S05]  /*1020*/  UMOV UR31, 0x3f2a01a0 ;  /* 0x3f2a01a0001f7882 */ /* 0x000fca0000000000 */
[----:B------:R-:W-:Y:S01]  /*1030*/  DFMA R18, R26, R18, UR30 ;  /* 0x0000001e1a127e2b */ /* 0x000fe20008000012 */
[----:B------:R-:W-:Y:S01]  /*1040*/  UMOV UR30, 0x1852b7af ;  /* 0x1852b7af001e7882 */ /* 0x000fe20000000000 */
[----:B------:R-:W-:Y:S01]  /*1050*/  DFMA R22, R22, R22, R22 ;  /* 0x000000161616722b */ /* 0x000fe20000000016 */
[----:B------:R-:W-:-:S05]  /*1060*/  UMOV UR31, 0x3f56c16c ;  /* 0x3f56c16c001f7882 */ /* 0x000fca0000000000 */
[----:B------:R-:W-:Y:S01]  /*1070*/  DFMA R18, R26, R18, UR30 ;  /* 0x0000001e1a127e2b */ /* 0x000fe20008000012 */
[----:B------:R-:W-:Y:S01]  /*1080*/  UMOV UR30, 0x11122322 ;  /* 0x11122322001e7882 */ /* 0x000fe20000000000 */
[----:B------:R-:W-:Y:S01]  /*1090*/  DFMA R22, R20, R22, R20 ;  /* 0x000000161416722b */ /* 0x000fe20000000014 */
[----:B------:R-:W-:Y:S01]  /*10a0*/  UMOV UR31, 0x3f811111 ;  /* 0x3f811111001f7882 */ /* 0x000fe20000000000 */
[----:B------:R-:W-:-:S04]  /*10b0*/  DADD R20, -R30, 0.75 ;  /* 0x3fe800001e147429 */ /* 0x000fc80000000100 */
[----:B------:R-:W-:Y:S01]  /*10c0*/  DFMA R18, R26, R18, UR30 ;  /* 0x0000001e1a127e2b */ /* 0x000fe20008000012 */
[----:B------:R-:W-:Y:S01]  /*10d0*/  UMOV UR30, 0x555502a1 ;  /* 0x555502a1001e7882 */ /* 0x000fe20000000000 */
[----:B------:R-:W-:Y:S01]  /*10e0*/  DFMA R28, R22, -R14, 1 ;  /* 0x3ff00000161c742b */ /* 0x000fe2000000080e */
[----:B------:R-:W-:-:S03]  /*10f0*/  UMOV UR31, 0x3fa55555 ;  /* 0x3fa55555001f7882 */ /* 0x000fc60000000000 */
[----:B------:R-:W-:Y:S02]  /*1100*/  FSETP.GEU.AND P4, PT, |R21|, 6.5827683646048100446e-37, PT ;  /* 0x036000001500780b */ /* 0x000fe40003f8e200 */
[----:B------:R-:W-:Y:S01]  /*1110*/  DFMA R18, R26, R18, UR30 ;  /* 0x0000001e1a127e2b */ /* 0x000fe20008000012 */
[----:B------:R-:W-:Y:S01]  /*1120*/  UMOV UR30, 0x55555511 ;  /* 0x55555511001e7882 */ /* 0x000fe20000000000 */
[----:B------:R-:W-:Y:S01]  /*1130*/  DFMA R28, R22, R28, R22 ;  /* 0x0000001c161c722b */ /* 0x000fe20000000016 */
[----:B------:R-:W-:-:S05]  /*1140*/  UMOV UR31, 0x3fc55555 ;  /* 0x3fc55555001f7882 */ /* 0x000fca0000000000 */
[----:B------:R-:W-:Y:S01]  /*1150*/  DFMA R18, R26, R18, UR30 ;  /* 0x0000001e1a127e2b */ /* 0x000fe20008000012 */
[----:B------:R-:W-:Y:S01]  /*1160*/  UMOV UR30, 0xb ;  /* 0x0000000b001e7882 */ /* 0x000fe20000000000 */
[----:B------:R-:W-:Y:S01]  /*1170*/  DMUL R22, R28, R20 ;  /* 0x000000141c167228 */ /* 0x000fe20000000000 */
[----:B------:R-:W-:-:S05]  /*1180*/  UMOV UR31, 0x3fe00000 ;  /* 0x3fe00000001f7882 */ /* 0x000fca0000000000 */
[----:B------:R-:W-:Y:S02]  /*1190*/  DFMA R18, R26, R18, UR30 ;  /* 0x0000001e1a127e2b */ /* 0x000fe40008000012 */
[----:B------:R-:W-:-:S06]  /*11a0*/  DFMA R14, R22, -R14, R20 ;  /* 0x8000000e160e722b */ /* 0x000fcc0000000014 */
[----:B------:R-:W-:Y:S02]  /*11b0*/  DFMA R18, R26, R18, 1 ;  /* 0x3ff000001a12742b */ /* 0x000fe40000000012 */
[----:B------:R-:W-:Y:S01]  /*11c0*/  DFMA R14, R28, R14, R22 ;  /* 0x0000000e1c0e722b */ /* 0x000fe20000000016 */
[----:B------:R-:W-:-:S05]  /*11d0*/  IMAD.IADD R22, R16, 0x1, -R11 ;  /* 0x0000000110167824 */ /* 0x000fca00078e0a0b */
[----:B------:R-:W-:Y:S01]  /*11e0*/  DFMA R26, R26, R18, 1 ;  /* 0x3ff000001a1a742b */ /* 0x000fe20000000012 */
[----:B------:R-:W-:Y:S01]  /*11f0*/  LEA R23, R22, 0x3ff00000, 0x14 ;  /* 0x3ff0000016177811 */ /* 0x000fe200078ea0ff */
[----:B------:R-:W-:Y:S01]  /*1200*/  DADD R18, R12, +INF ;  /* 0x7ff000000c127429 */ /* 0x000fe20000000000 */
[----:B------:R-:W-:Y:S02]  /*1210*/  IMAD.MOV.U32 R22, RZ, RZ, RZ ;  /* 0x000000ffff167224 */ /* 0x000fe400078e00ff */
[----:B------:R-:W-:-:S05]  /*1220*/  FFMA R17, RZ, 1.1999999284744262695, R15 ;  /* 0x3f999999ff117823 */ /* 0x000fca000000000f */
[----:B------:R-:W-:Y:S01]  /*1230*/  FSETP.GT.AND P3, PT, |R17|, 1.469367938527859385e-39, PT ;  /* 0x001000001100780b */ /* 0x000fe20003f64200 */
[--C-:B------:R-:W-:Y:S02]  /*1240*/  IMAD R29, R11, 0x100000, R27.reuse ;  /* 0x001000000b1d7824 */ /* 0x100fe400078e021b */
[----:B------:R-:W-:Y:S01]  /*1250*/  IMAD.MOV.U32 R28, RZ, RZ, R26 ;  /* 0x000000ffff1c7224 */ /* 0x000fe200078e001a */
[----:B------:R-:W-:Y:S01]  /*1260*/  FSEL R25, R18, RZ, P2 ;  /* 0x000000ff12197208 */ /* 0x000fe20001000000 */
[----:B------:R-:W-:Y:S01]  /*1270*/  IMAD R47, R16, 0x100000, R27 ;  /* 0x00100000102f7824 */ /* 0x000fe200078e021b */
[----:B------:R-:W-:-:S03]  /*1280*/  FSEL R45, R19, RZ, P2 ;  /* 0x000000ff132d7208 */ /* 0x000fc60001000000 */
[----:B------:R-:W-:-:S04]  /*1290*/  DMUL R28, R28, R22 ;  /* 0x000000161c1c7228 */ /* 0x000fc80000000000 */
[----:B------:R-:W-:Y:S07]  /*12a0*/  @P3 BRA P4, `(.L_x_201) ;  /* 0x0000000000183947 */ /* 0x000fee0002000000 */
[----:B------:R-:W-:Y:S01]  /*12b0*/  IMAD.MOV.U32 R22, RZ, RZ, -0x66666666 ;  /* 0x9999999aff167424 */ /* 0x000fe200078e00ff */
[----:B------:R-:W-:Y:S01]  /*12c0*/  MOV R12, 0x12f0 ;  /* 0x000012f0000c7802 */ /* 0x000fe20000000f00 */
[----:B------:R-:W-:-:S07]  /*12d0*/  IMAD.MOV.U32 R23, RZ, RZ, 0x3f999999 ;  /* 0x3f999999ff177424 */ /* 0x000fce00078e00ff */
[----:B------:R-:W-:Y:S05]  /*12e0*/  CALL.REL.NOINC `($__internal_0_$__cuda_sm20_div_rn_f64_full) ;  /* 0x0000001c000c7944 */ /* 0x000fea0003c00000 */
[----:B------:R-:W-:Y:S02]  /*12f0*/  IMAD.MOV.U32 R14, RZ, RZ, R22 ;  /* 0x000000ffff0e7224 */ /* 0x000fe400078e0016 */
[----:B------:R-:W-:-:S07]  /*1300*/  IMAD.MOV.U32 R15, RZ, RZ, R23 ;  /* 0x000000ffff0f7224 */ /* 0x000fce00078e0017 */
.L_x_201:
[----:B------:R-:W-:Y:S05]  /*1310*/  BSYNC.RECONVERGENT B0 ;  /* 0x0000000000007941 */ /* 0x000fea0003800200 */
.L_x_200:
[----:B------:R-:W-:Y:S01]  /*1320*/  IMAD.MOV.U32 R16, RZ, RZ, 0x652b82fe ;  /* 0x652b82feff107424 */ /* 0x000fe200078e00ff */
[----:B------:R-:W-:Y:S01]  /*1330*/  UMOV UR30, 0xfefa39ef ;  /* 0xfefa39ef001e7882 */ /* 0x000fe20000000000 */
[----:B------:R-:W-:Y:S01]  /*1340*/  IMAD.MOV.U32 R17, RZ, RZ, 0x3ff71547 ;  /* 0x3ff71547ff117424 */ /* 0x000fe200078e00ff */
[----:B------:R-:W-:Y:S01]  /*1350*/  UMOV UR31, 0x3fe62e42 ;  /* 0x3fe62e42001f7882 */ /* 0x000fe20000000000 */
[----:B------:R-:W0:Y:S01]  /*1360*/  MUFU.RCP64H R21, 0.024999991059303283691 ;  /* 0x3f99999900157908 */ /* 0x000e220000001800 */
[----:B------:R-:W-:Y:S01]  /*1370*/  IMAD.MOV.U32 R20, RZ, RZ, 0x1 ;  /* 0x00000001ff147424 */ /* 0x000fe200078e00ff */
[C---:B------:R-:W-:Y:S01]  /*1380*/  DSETP.GEU.AND P3, PT, R14.reuse, RZ, PT ;  /* 0x000000ff0e00722a */ /* 0x040fe20003f6e000 */
[C---:B------:R-:W-:Y:S01]  /*1390*/  FSETP.GEU.AND P4, PT, |R15|.reuse, 4.1917929649353027344, PT ;  /* 0x4086232b0f00780b */ /* 0x040fe20003f8e200 */
[----:B------:R-:W-:Y:S01]  /*13a0*/  DFMA R16, R14, R16, 6.75539944105574400000e+15 ;  /* 0x433800000e10742b */ /* 0x000fe20000000010 */
[----:B------:R-:W-:Y:S01]  /*13b0*/  FSETP.GEU.AND P2, PT, |R15|, 4.2275390625, PT ;  /* 0x408748000f00780b */ /* 0x000fe20003f4e200 */
        /* <DEDUP_REMOVED lines=33> */
[----:B------:R-:W-:-:S04]  /*15d0*/  DADD R20, -R30, 0.25 ;  /* 0x3fd000001e147429 */ /* 0x000fc80000000100 */
        /* <DEDUP_REMOVED lines=16> */
[----:B------:R-:W-:Y:S02]  /*16e0*/  DFMA R12, R34, R12, R32 ;  /* 0x0000000c220c722b */ /* 0x000fe40000000020 */
[----:B------:R-:W-:Y:S01]  /*16f0*/  DADD R22, R14, +INF ;  /* 0x7ff000000e167429 */ /* 0x000fe20000000000 */
[----:B------:R-:W-:-:S03]  /*1700*/  IMAD.IADD R14, R16, 0x1, -R11 ;  /* 0x00000001100e7824 */ /* 0x000fc600078e0a0b */
[----:B------:R-:W-:Y:S02]  /*1710*/  DFMA R30, R18, R30, 1 ;  /* 0x3ff00000121e742b */ /* 0x000fe4000000001e */
[----:B------:R-:W-:Y:S02]  /*1720*/  LEA R15, R14, 0x3ff00000, 0x14 ;  /* 0x3ff000000e0f7811 */ /* 0x000fe400078ea0ff */
[----:B------:R-:W-:Y:S01]  /*1730*/  FFMA R17, RZ, 1.1999999284744262695, R13 ;  /* 0x3f999999ff117823 */ /* 0x000fe2000000000d */
[----:B------:R-:W-:Y:S01]  /*1740*/  IMAD.MOV.U32 R14, RZ, RZ, RZ ;  /* 0x000000ffff0e7224 */ /* 0x000fe200078e00ff */
[----:B------:R-:W-:Y:S02]  /*1750*/  FSEL R49, R22, RZ, P3 ;  /* 0x000000ff16317208 */ /* 0x000fe40001800000 */
[----:B------:R-:W-:Y:S02]  /*1760*/  FSEL R51, R23, RZ, P3 ;  /* 0x000000ff17337208 */ /* 0x000fe40001800000 */
[----:B------:R-:W-:Y:S01]  /*1770*/  FSETP.GT.AND P3, PT, |R17|, 1.469367938527859385e-39, PT ;  /* 0x001000001100780b */ /* 0x000fe20003f64200 */
[----:B------:R-:W-:-:S02]  /*1780*/  IMAD R33, R11, 0x100000, R31 ;  /* 0x001000000b217824 */ /* 0x000fc400078e021f */
[----:B------:R-:W-:Y:S02]  /*1790*/  IMAD.MOV.U32 R32, RZ, RZ, R30 ;  /* 0x000000ffff207224 */ /* 0x000fe400078e001e */
[----:B------:R-:W-:-:S04]  /*17a0*/  IMAD R19, R16, 0x100000, R31 ;  /* 0x0010000010137824 */ /* 0x000fc800078e021f */
        /* <DEDUP_REMOVED lines=8> */
.L_x_203:
[----:B------:R-:W-:Y:S05]  /*1830*/  BSYNC.RECONVERGENT B0 ;  /* 0x0000000000007941 */ /* 0x000fea0003800200 */
.L_x_202:
[----:B------:R-:W-:Y:S01]  /*1840*/  IMAD.MOV.U32 R14, RZ, RZ, 0x652b82fe ;  /* 0x652b82feff0e7424 */ /* 0x000fe200078e00ff */
[----:B------:R-:W-:Y:S01]  /*1850*/  UMOV UR30, 0xfefa39ef ;  /* 0xfefa39ef001e7882 */ /* 0x000fe20000000000 */
[----:B------:R-:W-:Y:S01]  /*1860*/  IMAD.MOV.U32 R15, RZ, RZ, 0x3ff71547 ;  /* 0x3ff71547ff0f7424 */ /* 0x000fe200078e00ff */
[----:B------:R-:W-:Y:S01]  /*1870*/  UMOV UR31, 0x3fe62e42 ;  /* 0x3fe62e42001f7882 */ /* 0x000fe20000000000 */
[----:B------:R-:W0:Y:S01]  /*1880*/  MUFU.RCP64H R37, UR17 ;  /* 0x0000001100257d08 */ /* 0x000e220008001800 */
[----:B------:R-:W-:Y:S01]  /*1890*/  IMAD.MOV.U32 R36, RZ, RZ, 0x1 ;  /* 0x00000001ff247424 */ /* 0x000fe200078e00ff */
[C---:B------:R-:W-:Y:S01]  /*18a0*/  DSETP.GEU.AND P3, PT, R12.reuse, RZ, PT ;  /* 0x000000ff0c00722a */ /* 0x040fe20003f6e000 */
[----:B------:R-:W-:Y:S01]  /*18b0*/  IMAD.U32 R22, RZ, RZ, UR16 ;  /* 0x00000010ff167e24 */ /* 0x000fe2000f8e00ff */
[----:B------:R-:W-:Y:S01]  /*18c0*/  DFMA R14, R12, R14, 6.75539944105574400000e+15 ;  /* 0x433800000c0e742b */ /* 0x000fe2000000000e */
[----:B------:R-:W-:Y:S01]  /*18d0*/  IMAD.U32 R23, RZ, RZ, UR17 ;  /* 0x00000011ff177e24 */ /* 0x000fe2000f8e00ff */
[----:B------:R-:W-:Y:S01]  /*18e0*/  BSSY.RECONVERGENT B0, `(.L_x_204) ;  /* 0x0000049000007945 */ /* 0x000fe20003800200 */
[----:B------:R-:W-:-:S05]  /*18f0*/  FSETP.GEU.AND P4, PT, |R13|, 4.2275390625, PT ;  /* 0x408748000d00780b */ /* 0x000fca0003f8e200 */
        /* <DEDUP_REMOVED lines=16> */
[----:B------:R-:W-:-:S06]  /*1a00*/  UMOV UR31, 0x3efa0199 ;  /* 0x3efa0199001f7882 */ /* 0x000fcc0000000000 */
[----:B------:R-:W-:Y:S01]  /*1a10*/  DFMA R34, R16, R20, UR30 ;  /* 0x0000001e10227e2b */ /* 0x000fe20008000014 */
[----:B------:R-:W-:Y:S01]  /*1a20*/  UMOV UR30, 0x14761f65 ;  /* 0x14761f65001e7882 */ /* 0x000fe20000000000 */
[----:B------:R-:W-:Y:S01]  /*1a30*/  IMAD.U32 R20, RZ, RZ, UR16 ;  /* 0x00000010ff147e24 */ /* 0x000fe2000f8e00ff */
[----:B------:R-:W-:Y:S01]  /*1a40*/  UMOV UR31, 0x3f2a01a0 ;  /* 0x3f2a01a0001f7882 */ /* 0x000fe20000000000 */
[----:B------:R-:W-:-:S04]  /*1a50*/  IMAD.U32 R21, RZ, RZ, UR17 ;  /* 0x00000011ff157e24 */ /* 0x000fc8000f8e00ff */
        /* <DEDUP_REMOVED lines=12> */
[----:B------:R-:W0:Y:S04]  /*1b20*/  I2F.F64.U32 R20, R0 ;  /* 0x0000000000147312 */ /* 0x000e280000201800 */
[----:B------:R-:W-:Y:S01]  /*1b30*/  DFMA R34, R16, R34, UR30 ;  /* 0x0000001e10227e2b */ /* 0x000fe20008000022 */
[----:B------:R-:W-:Y:S01]  /*1b40*/  UMOV UR30, 0x55555511 ;  /* 0x55555511001e7882 */ /* 0x000fe20000000000 */
[----:B------:R-:W-:Y:S01]  /*1b50*/  DFMA R22, R36, -R22, 1 ;  /* 0x3ff000002416742b */ /* 0x000fe20000000816 */
[----:B------:R-:W-:-:S05]  /*1b60*/  UMOV UR31, 0x3fc55555 ;  /* 0x3fc55555001f7882 */ /* 0x000fca0000000000 */
[----:B------:R-:W-:Y:S01]  /*1b70*/  DFMA R34, R16, R34, UR30 ;  /* 0x0000001e10227e2b */ /* 0x000fe20008000022 */
[----:B------:R-:W-:Y:S01]  /*1b80*/  UMOV UR30, 0xb ;  /* 0x0000000b001e7882 */ /* 0x000fe20000000000 */
[----:B------:R-:W-:Y:S01]  /*1b90*/  DFMA R22, R36, R22, R36 ;  /* 0x000000162416722b */ /* 0x000fe20000000024 */
[----:B------:R-:W-:Y:S01]  /*1ba0*/  UMOV UR31, 0x3fe00000 ;  /* 0x3fe00000001f7882 */ /* 0x000fe20000000000 */
[----:B0-----:R-:W-:-:S04]  /*1bb0*/  FSETP.GEU.AND P6, PT, |R21|, 6.5827683646048100446e-37, PT ;  /* 0x036000001500780b */ /* 0x001fc80003fce200 */
[----:B------:R-:W-:Y:S02]  /*1bc0*/  DFMA R34, R16, R34, UR30 ;  /* 0x0000001e10227e2b */ /* 0x000fe40008000022 */
[----:B------:R-:W-:-:S06]  /*1bd0*/  DMUL R38, R22, R20 ;  /* 0x0000001416267228 */ /* 0x000fcc0000000000 */
[----:B------:R-:W-:Y:S02]  /*1be0*/  DFMA R34, R16, R34, 1 ;  /* 0x3ff000001022742b */ /* 0x000fe40000000022 */
[----:B------:R-:W-:-:S06]  /*1bf0*/  DFMA R36, R38, -UR16, R20 ;  /* 0x8000001026247c2b */ /* 0x000fcc0008000014 */
[----:B------:R-:W-:Y:S02]  /*1c00*/  DFMA R34, R16, R34, 1 ;  /* 0x3ff000001022742b */ /* 0x000fe40000000022 */
[----:B------:R-:W-:Y:S02]  /*1c10*/  DFMA R22, R22, R36, R38 ;  /* 0x000000241616722b */ /* 0x000fe40000000026 */
[----:B------:R-:W-:Y:S01]  /*1c20*/  DADD R16, R12, +INF ;  /* 0x7ff000000c107429 */ /* 0x000fe20000000000 */
[----:B------:R-:W-:-:S05]  /*1c30*/  IMAD.IADD R36, R14, 0x1, -R11 ;  /* 0x000000010e247824 */ /* 0x000fca00078e0a0b */
[----:B------:R-:W-:Y:S01]  /*1c40*/  IMAD R15, R11, 0x100000, R35 ;  /* 0x001000000b0f7824 */ /* 0x000fe200078e0223 */
[----:B------:R-:W-:Y:S01]  /*1c50*/  LEA R37, R36, 0x3ff00000, 0x14 ;  /* 0x3ff0000024257811 */ /* 0x000fe200078ea0ff */
[----:B------:R-:W-:Y:S01]  /*1c60*/  FFMA R12, RZ, UR17, R23 ;  /* 0x00000011ff0c7c23 */ /* 0x000fe20008000017 */
[----:B------:R-:W-:Y:S01]  /*1c70*/  IMAD R11, R14, 0x100000, R35 ;  /* 0x001000000e0b7824 */ /* 0x000fe200078e0223 */
[----:B------:R-:W-:Y:S01]  /*1c80*/  FSEL R53, R16, RZ, P3 ;  /* 0x000000ff10357208 */ /* 0x000fe20001800000 */
[----:B------:R-:W-:Y:S01]  /*1c90*/  IMAD.MOV.U32 R36, RZ, RZ, RZ ;  /* 0x000000ffff247224 */ /* 0x000fe200078e00ff */
[----:B------:R-:W-:Y:S01]  /*1ca0*/  FSEL R55, R17, RZ, P3 ;  /* 0x000000ff11377208 */ /* 0x000fe20001800000 */
[----:B------:R-:W-:Y:S01]  /*1cb0*/  IMAD.MOV.U32 R14, RZ, RZ, R34 ;  /* 0x000000ffff0e7224 */ /* 0x000fe200078e0022 */
[----:B------:R-:W-:Y:S02]  /*1cc0*/  FSETP.GT.AND P5, PT, |R12|, 1.469367938527859385e-39, PT ;  /* 0x001000000c00780b */ /* 0x000fe40003fa4200 */
[----:B------:R-:W-:-:S03]  /*1cd0*/  FSETP.GEU.AND P3, PT, |R13|, 4.1917929649353027344, PT ;  /* 0x4086232b0d00780b */ /* 0x000fc60003f6e200 */
[----:B------:R-:W-:-:S08]  /*1ce0*/  DMUL R36, R14, R36 ;  /* 0x000000240e247228 */ /* 0x000fd00000000000 */
[----:B------:R-:W-:Y:S05]  /*1cf0*/  @P5 BRA P6, `(.L_x_205) ;  /* 0x00000000001c5947 */ /* 0x000fea0003000000 */
[----:B------:R-:W-:Y:S02]  /*1d00*/  IMAD.U32 R12, RZ, RZ, UR16 ;  /* 0x00000010ff0c7e24 */ /* 0x000fe4000f8e00ff */
[----:B------:R-:W-:Y:S02]  /*1d10*/  IMAD.U32 R22, RZ, RZ, UR16 ;  /* 0x00000010ff167e24 */ /* 0x000fe4000f8e00ff */
[----:B------:R-:W-:Y:S01]  /*1d20*/  IMAD.MOV.U32 R22, RZ, RZ, R12 ;  /* 0x000000ffff167224 */ /* 0x000fe200078e000c */
[----:B------:R-:W-:Y:S01]  /*1d30*/  MOV R12, 0x1d70 ;  /* 0x00001d70000c7802 */ /* 0x000fe20000000f00 */
[----:B------:R-:W-:Y:S02]  /*1d40*/  IMAD.U32 R13, RZ, RZ, UR17 ;  /* 0x00000011ff0d7e24 */ /* 0x000fe4000f8e00ff */
[----:B------:R-:W-:-:S07]  /*1d50*/  IMAD.U32 R23, RZ, RZ, UR17 ;  /* 0x00000011ff177e24 */ /* 0x000fce000f8e00ff */
[----:B------:R-:W-:Y:S05]  /*1d60*/  CALL.REL.NOINC `($__internal_0_$__cuda_sm20_div_rn_f64_full) ;  /* 0x00000010006c7944 */ /* 0x000fea0003c00000 */
.L_x_205:
[----:B------:R-:W-:Y:S05]  /*1d70*/  BSYNC.RECONVERGENT B0 ;  /* 0x0000000000007941 */ /* 0x000fea0003800200 */
.L_x_204:
[----:B------:R-:W0:Y:S01]  /*1d80*/  MUFU.RCP64H R13, 0.024999991059303283691 ;  /* 0x3f999999000d7908 */ /* 0x000e220000001800 */
[----:B------:R-:W-:Y:S01]  /*1d90*/  IMAD.MOV.U32 R16, RZ, RZ, -0x66666666 ;  /* 0x9999999aff107424 */ /* 0x000fe200078e00ff */
[----:B------:R-:W-:Y:S01]  /*1da0*/  DADD R20, R22, -0.25 ;  /* 0xbfd0000016147429 */ /* 0x000fe20000000000 */
        /* <DEDUP_REMOVED lines=21> */
.L_x_207:
[----:B------:R-:W-:Y:S05]  /*1f00*/  BSYNC.RECONVERGENT B0 ;  /* 0x0000000000007941 */ /* 0x000fea0003800200 */
.L_x_206:
[----:B------:R-:W-:Y:S01]  /*1f10*/  IMAD.MOV.U32 R16, RZ, RZ, 0x652b82fe ;  /* 0x652b82feff107424 */ /* 0x000fe200078e00ff */
[----:B------:R-:W-:Y:S01]  /*1f20*/  UMOV UR30, 0xfefa39ef ;  /* 0xfefa39ef001e7882 */ /* 0x000fe20000000000 */
[----:B------:R-:W-:Y:S01]  /*1f30*/  IMAD.MOV.U32 R17, RZ, RZ, 0x3ff71547 ;  /* 0x3ff71547ff117424 */ /* 0x000fe200078e00ff */
[----:B------:R-:W-:Y:S01]  /*1f40*/  UMOV UR31, 0x3fe62e42 ;  /* 0x3fe62e42001f7882 */ /* 0x000fe20000000000 */
[----:B------:R-:W-:Y:S01]  /*1f50*/  ISETP.NE.AND P5, PT, R46, RZ, PT ;  /* 0x000000ff2e00720c */ /* 0x000fe20003fa5270 */
[C---:B------:R-:W-:Y:S01]  /*1f60*/  DADD R22, R12.reuse, +INF ;  /* 0x7ff000000c167429 */ /* 0x040fe20000000000 */
[----:B------:R-:W-:Y:S01]  /*1f70*/  ISETP.NE.AND P6, PT, R44, RZ, PT ;  /* 0x000000ff2c00720c */ /* 0x000fe20003fc5270 */
[----:B------:R-:W0:Y:S01]  /*1f80*/  LDCU.64 UR32, c[0x0][0x3b0] ;  /* 0x00007600ff2077ac */ /* 0x000e220008000a00 */
[----:B------:R-:W-:Y:S01]  /*1f90*/  DFMA R16, R12, R16, 6.75539944105574400000e+15 ;  /* 0x433800000c10742b */ /* 0x000fe20000000010 */
[----:B------:R-:W-:Y:S01]  /*1fa0*/  @P3 FSEL R11, R55, R37, P4 ;  /* 0x00000025370b3208 */ /* 0x000fe20002000000 */
[----:B------:R-:W-:Y:S01]  /*1fb0*/  IMAD.MOV.U32 R37, RZ, RZ, 0x3fe00000 ;  /* 0x3fe00000ff257424 */ /* 0x000fe200078e00ff */
[----:B------:R-:W-:Y:S01]  /*1fc0*/  FSEL R25, R25, R28, P6 ;  /* 0x0000001c19197208 */ /* 0x000fe20003000000 */
[----:B------:R-:W1:Y:S01]  /*1fd0*/  LDCU UR13, c[0x0][0x3f8] ;  /* 0x00007f00ff0d77ac */ /* 0x000e620008000800 */
[----:B------:R-:W-:Y:S01]  /*1fe0*/  FSEL R53, R53, R36, P4 ;  /* 0x0000002435357208 */ /* 0x000fe20002000000 */
[----:B------:R-:W-:Y:S01]  /*1ff0*/  IMAD.MOV.U32 R36, RZ, RZ, 0x0 ;  /* 0x00000000ff247424 */ /* 0x000fe200078e00ff */
[----:B------:R-:W-:Y:S01]  /*2000*/  FSEL R28, R26, R25, !P5 ;  /* 0x000000191a1c7208 */ /* 0x000fe20006800000 */
[----:B------:R-:W-:Y:S01]  /*2010*/  DADD R14, R16, -6.75539944105574400000e+15 ;  /* 0xc3380000100e7429 */ /* 0x000fe20000000000 */
[----:B------:R-:W-:Y:S01]  /*2020*/  @P5 FSEL R47, R45, R29, P6 ;  /* 0x0000001d2d2f5208 */ /* 0x000fe20003000000 */
[----:B------:R-:W-:Y:S01]  /*2030*/  IMAD.MOV.U32 R26, RZ, RZ, RZ ;  /* 0x000000ffff1a7224 */ /* 0x000fe200078e00ff */
[----:B------:R-:W-:Y:S01]  /*2040*/  LEA.HI R17, R16, R16, RZ, 0x1 ;  /* 0x0000001010117211 */ /* 0x000fe200078f08ff */
[----:B------:R-:W-:Y:S01]  /*2050*/  DSETP.GEU.AND P5, PT, R12, RZ, PT ;  /* 0x000000ff0c00722a */ /* 0x000fe20003fae000 */
[----:B------:R-:W-:Y:S01]  /*2060*/  ISETP.NE.AND P6, PT, R48, RZ, PT ;  /* 0x000000ff3000720c */ /* 0x000fe20003fc5270 */
[----:B------:R-:W-:Y:S01]  /*2070*/  IMAD.MOV.U32 R29, RZ, RZ, R47 ;  /* 0x000000ffff1d7224 */ /* 0x000fe200078e002f */
[----:B------:R-:W-:Y:S01]  /*2080*/  SHF.R.S32.HI R17, RZ, 0x1, R17 ;  /* 0x00000001ff117819 */ /* 0x000fe20000011411 */
[C---:B------:R-:W-:Y:S01]  /*2090*/  DFMA R20, R14.reuse, -UR30, R12 ;  /* 0x8000001e0e147c2b */ /* 0x040fe2000800000c */
[----:B------:R-:W-:Y:S01]  /*20a0*/  UMOV UR30, 0x3b39803f ;  /* 0x3b39803f001e7882 */ /* 0x000fe20000000000 */
[----:B------:R-:W-:Y:S01]  /*20b0*/  UMOV UR31, 0x3c7abc9e ;  /* 0x3c7abc9e001f7882 */ /* 0x000fe20000000000 */
[----:B------:R-:W-:Y:S01]  /*20c0*/  FSETP.GEU.AND P4, PT, |R13|, 4.1917929649353027344, PT ;  /* 0x4086232b0d00780b */ /* 0x000fe20003f8e200 */
[----:B------:R-:W-:Y:S01]  /*20d0*/  IMAD.IADD R27, R16, 0x1, -R17 ;  /* 0x00000001101b7824 */ /* 0x000fe200078e0a11 */
[----:B------:R-:W-:Y:S01]  /*20e0*/  FSEL R49, R49, R32, P2 ;  /* 0x0000002031317208 */ /* 0x000fe20001000000 */
[----:B------:R-:W-:Y:S01]  /*20f0*/  IMAD.MOV.U32 R47, RZ, RZ, R11 ;  /* 0x000000ffff2f7224 */ /* 0x000fe200078e000b */
[----:B------:R-:W-:Y:S01]  /*2100*/  FSEL R23, R23, RZ, P5 ;  /* 0x000000ff17177208 */ /* 0x000fe20002800000 */
[----:B------:R-:W-:Y:S01]  /*2110*/  DFMA R14, R14, -UR30, R20 ;  /* 0x8000001e0e0e7c2b */ /* 0x000fe20008000014 */
[----:B------:R-:W-:Y:S01]  /*2120*/  UMOV UR30, 0x69ce2bdf ;  /* 0x69ce2bdf001e7882 */ /* 0x000fe20000000000 */
[----:B------:R-:W-:Y:S01]  /*2130*/  IMAD.MOV.U32 R20, RZ, RZ, -0x35dec16 ;  /* 0xfca213eaff147424 */ /* 0x000fe200078e00ff */
[----:B------:R-:W-:Y:S01]  /*2140*/  UMOV UR31, 0x3e5ade15 ;  /* 0x3e5ade15001f7882 */ /* 0x000fe20000000000 */
[----:B------:R-:W-:Y:S01]  /*2150*/  IMAD.MOV.U32 R21, RZ, RZ, 0x3e928af3 ;  /* 0x3e928af3ff157424 */ /* 0x000fe200078e00ff */
[----:B------:R-:W-:Y:S01]  /*2160*/  LEA R27, R27, 0x3ff00000, 0x14 ;  /* 0x3ff000001b1b7811 */ /* 0x000fe200078ea0ff */
[----:B------:R-:W-:Y:S01]  /*2170*/  IMAD.MOV.U32 R44, RZ, RZ, 0x0 ;  /* 0x00000000ff2c7424 */ /* 0x000fe200078e00ff */
[----:B------:R-:W-:Y:S01]  /*2180*/  @P6 FSEL R19, R51, R33, P2 ;  /* 0x0000002133136208 */ /* 0x000fe20001000000 */
[----:B------:R-:W-:Y:S01]  /*2190*/  IMAD.MOV.U32 R45, RZ, RZ, 0x3fe00000 ;  /* 0x3fe00000ff2d7424 */ /* 0x000fe200078e00ff */
[----:B------:R-:W-:Y:S01]  /*21a0*/  FSETP.GEU.AND P2, PT, |R13|, 4.2275390625, PT ;  /* 0x408748000d00780b */ /* 0x000fe20003f4e200 */
[C---:B------:R-:W-:Y:S01]  /*21b0*/  DFMA R20, R14.reuse, UR30, R20 ;  /* 0x0000001e0e147c2b */ /* 0x040fe20008000014 */
[----:B------:R-:W-:Y:S01]  /*21c0*/  UMOV UR30, 0x62401315 ;  /* 0x62401315001e7882 */ /* 0x000fe20000000000 */
[----:B------:R-:W-:Y:S01]  /*21d0*/  UMOV UR31, 0x3ec71dee ;  /* 0x3ec71dee001f7882 */ /* 0x000fe20000000000 */
[----:B------:R-:W-:Y:S01]  /*21e0*/  FSEL R13, R22, RZ, P5 ;  /* 0x000000ff160d7208 */ /* 0x000fe20002800000 */
[----:B-1----:R-:W-:Y:S01]  /*21f0*/  UIMAD UR12, UR12, UR13, UR8 ;  /* 0x0000000d0c0c72a4 */ /* 0x002fe2000f8e0208 */
[----:B------:R-:W-:Y:S01]  /*2200*/  FSEL R46, R34, R53, !P3 ;  /* 0x00000035222e7208 */ /* 0x000fe20005800000 */
[----:B------:R-:W1:Y:S01]  /*2210*/  LDCU UR34, c[0x0][0x3f8] ;  /* 0x00007f00ff2277ac */ /* 0x000e620008000800 */
[----:B------:R-:W-:Y:S01]  /*2220*/  FSEL R18, R30, R49, !P6 ;  /* 0x000000311e127208 */ /* 0x000fe20007000000 */
[----:B------:R-:W-:Y:S01]  /*2230*/  DFMA R20, R14, R20, UR30 ;  /* 0x0000001e0e147e2b */ /* 0x000fe20008000014 */
[----:B------:R-:W-:Y:S01]  /*2240*/  UMOV UR30, 0x7c89eb71 ;  /* 0x7c89eb71001e7882 */ /* 0x000fe20000000000 */
[----:B------:R-:W-:Y:S01]  /*2250*/  UMOV UR31, 0x3efa0199 ;  /* 0x3efa0199001f7882 */ /* 0x000fe20000000000 */
[----:B------:R-:W-:Y:S01]  /*2260*/  DFMA R34, R46, -R36, 2 ;  /* 0x400000002e22742b */ /* 0x000fe20000000824 */
[----:B------:R-:W2:Y:S01]  /*2270*/  LDCU UR35, c[0x0][0x3b8] ;  /* 0x00007700ff2377ac */ /* 0x000ea20008000800 */
[----:B------:R-:W-:-:S03]  /*2280*/  DFMA R30, R18, R44, 1 ;  /* 0x3ff00000121e742b */ /* 0x000fc6000000002c */
[----:B------:R-:W-:Y:S01]  /*2290*/  DFMA R20, R14, R20, UR30 ;  /* 0x0000001e0e147e2b */ /* 0x000fe20008000014 */
[----:B------:R-:W-:Y:S01]  /*22a0*/  UMOV UR30, 0x14761f65 ;  /* 0x14761f65001e7882 */ /* 0x000fe20000000000 */
[----:B------:R-:W-:Y:S01]  /*22b0*/  UMOV UR31, 0x3f2a01a0 ;  /* 0x3f2a01a0001f7882 */ /* 0x000fe20000000000 */
[----:B------:R-:W-:Y:S01]  /*22c0*/  DFMA R32, R18, -R36, 0.5 ;  /* 0x3fe000001220742b */ /* 0x000fe20000000824 */
[----:B------:R-:W3:Y:S01]  /*22d0*/  LDCU.64 UR36, c[0x0][0x3b0] ;  /* 0x00007600ff2477ac */ /* 0x000ee20008000a00 */
[----:B------:R-:W-:-:S03]  /*22e0*/  DFMA R46, R46, R44, -0.5 ;  /* 0xbfe000002e2e742b */ /* 0x000fc6000000002c */
[----:B------:R-:W-:Y:S01]  /*22f0*/  DFMA R20, R14, R20, UR30 ;  /* 0x0000001e0e147e2b */ /* 0x000fe20008000014 */
[----:B------:R-:W-:Y:S01]  /*2300*/  UMOV UR30, 0x1852b7af ;  /* 0x1852b7af001e7882 */ /* 0x000fe20000000000 */
[----:B------:R-:W-:Y:S01]  /*2310*/  UMOV UR31, 0x3f56c16c ;  /* 0x3f56c16c001f7882 */ /* 0x000fe20000000000 */
[----:B------:R-:W-:-:S05]  /*2320*/  UMOV UR13, UR8 ;  /* 0x00000008000d7c82 */ /* 0x000fca0008000000 */
[----:B------:R-:W-:Y:S01]  /*2330*/  DFMA R20, R14, R20, UR30 ;  /* 0x0000001e0e147e2b */ /* 0x000fe20008000014 */
[----:B------:R-:W-:Y:S01]  /*2340*/  UMOV UR30, 0x11122322 ;  /* 0x11122322001e7882 */ /* 0x000fe20000000000 */
[----:B------:R-:W-:-:S06]  /*2350*/  UMOV UR31, 0x3f811111 ;  /* 0x3f811111001f7882 */ /* 0x000fcc0000000000 */
        /* <DEDUP_REMOVED lines=9> */
[C---:B------:R-:W-:Y:S01]  /*23f0*/  DFMA R20, R14.reuse, R20, UR30 ;  /* 0x0000001e0e147e2b */ /* 0x040fe20008000014 */
[----:B------:R-:W4:Y:S07]  /*2400*/  LDCU.64 UR30, c[0x4][0x170] ;  /* 0x01002e00ff1e77ac */ /* 0x000f2e0008000a00 */
[----:B------:R-:W-:-:S08]  /*2410*/  DFMA R20, R14, R20, 1 ;  /* 0x3ff000000e14742b */ /* 0x000fd00000000014 */
[----:B------:R-:W-:-:S10]  /*2420*/  DFMA R14, R14, R20, 1 ;  /* 0x3ff000000e0e742b */ /* 0x000fd40000000014 */
[--C-:B------:R-:W-:Y:S02]  /*2430*/  IMAD R21, R17, 0x100000, R15.reuse ;  /* 0x0010000011157824 */ /* 0x100fe400078e020f */
[----:B------:R-:W-:Y:S02]  /*2440*/  IMAD.MOV.U32 R20, RZ, RZ, R14 ;  /* 0x000000ffff147224 */ /* 0x000fe400078e000e */
[----:B------:R-:W-:-:S04]  /*2450*/  IMAD R17, R16, 0x100000, R15 ;  /* 0x0010000010117824 */ /* 0x000fc800078e020f */
[----:B------:R-:W-:Y:S02]  /*2460*/  DMUL R20, R20, R26 ;  /* 0x0000001a14147228 */ /* 0x000fe40000000000 */
[C---:B------:R-:W-:Y:S02]  /*2470*/  DFMA R26, R28.reuse, -R36, 2 ;  /* 0x400000001c1a742b */ /* 0x040fe40000000824 */
[----:B------:R-:W-:-:S06]  /*2480*/  DFMA R28, R28, R44, -0.5 ;  /* 0xbfe000001c1c742b */ /* 0x000fcc000000002c */
[----:B------:R-:W-:Y:S01]  /*2490*/  FSEL R15, R13, R20, P2 ;  /* 0x000000140d0f7208 */ /* 0x000fe20001000000 */
[----:B0-----:R-:W-:Y:S01]  /*24a0*/  IMAD R13, R2, UR33, R9 ;  /* 0x00000021020d7c24 */ /* 0x001fe2000f8e0209 */
[----:B------:R-:W-:Y:S02]  /*24b0*/  @P4 FSEL R17, R23, R21, P2 ;  /* 0x0000001517114208 */ /* 0x000fe40001000000 */
[----:B------:R-:W-:Y:S01]  /*24c0*/  FSEL R14, R14, R15, !P4 ;  /* 0x0000000f0e0e7208 */ /* 0x000fe20006000000 */
[----:B------:R-:W-:Y:S02]  /*24d0*/  IMAD R13, R24, UR28, R13 ;  /* 0x0000001c180d7c24 */ /* 0x000fe4000f8e020d */
[----:B------:R-:W-:Y:S02]  /*24e0*/  IMAD.MOV.U32 R15, RZ, RZ, R17 ;  /* 0x000000ffff0f7224 */ /* 0x000fe400078e0011 */
[--C-:B------:R-:W-:Y:S02]  /*24f0*/  IMAD R11, R13, UR32, R4.reuse ;  /* 0x000000200d0b7c24 */ /* 0x100fe4000f8e0204 */
[----:B------:R-:W-:-:S02]  /*2500*/  IMAD.MOV.U32 R24, RZ, RZ, R4 ;  /* 0x000000ffff187224 */ /* 0x000fc400078e0004 */
[C---:B------:R-:W-:Y:S02]  /*2510*/  DFMA R44, R14.reuse, R44, 1 ;  /* 0x3ff000000e2c742b */ /* 0x040fe4000000002c */
[----:B-1234-:R-:W-:-:S11]  /*2520*/  DFMA R36, R14, -R36, 0.5 ;  /* 0x3fe000000e24742b */ /* 0x01efd60000000824 */
.L_x_216:
[----:B0-----:R-:W0:Y:S01]  /*2530*/  LDC.64 R12, c[0x0][0x3a0] ;  /* 0x0000e800ff0c7b82 */ /* 0x001e220000000a00 */
[----:B------:R-:W-:Y:S01]  /*2540*/  UISETP.GE.OR UP1, UPT, UR13, UR34, !UP0 ;  /* 0x000000220d00728c */ /* 0x000fe2000c726670 */
[----:B------:R-:W-:Y:S01]  /*2550*/  LOP3.LUT P2, RZ, R10, R8, R9, 0xfe, !PT ;  /* 0x000000080aff7212 */ /* 0x000fe2000784fe09 */
[----:B------:R-:W-:Y:S01]  /*2560*/  IMAD.U32 R17, RZ, RZ, UR12 ;  /* 0x0000000cff117e24 */ /* 0x000fe2000f8e00ff */
[----:B------:R-:W-:Y:S01]  /*2570*/  UIADD3 UR27, UPT, UPT, UR27, 0x1, URZ ;  /* 0x000000011b1b7890 */ /* 0x000fe2000fffe0ff */
[----:B------:R-:W-:Y:S01]  /*2580*/  IMAD.U32 R19, RZ, RZ, UR12 ;  /* 0x0000000cff137e24 */ /* 0x000fe2000f8e00ff */
[----:B------:R-:W-:Y:S01]  /*2590*/  BSSY.RECONVERGENT B0, `(.L_x_208) ;  /* 0x000008a000007945 */ /* 0x000fe20003800200 */
[----:B------:R-:W-:Y:S01]  /*25a0*/  PLOP3.LUT P2, PT, P2, PT, UP1, 0xea, 0xae ;  /* 0x0000000000ae781c */ /* 0x000fe2000174fd1a */
[----:B------:R-:W1:Y:S01]  /*25b0*/  LDC.64 R14, c[0x0][0x3a8] ;  /* 0x0000ea00ff0e7b82 */ /* 0x000e620000000a00 */
[----:B------:R-:W-:-:S11]  /*25c0*/  UISETP.NE.AND UP1, UPT, UR27, 0x1, UPT ;  /* 0x000000011b00788c */ /* 0x000fd6000bf25270 */
[----:B0-----:R-:W-:-:S04]  /*25d0*/  @!P2 IMAD.WIDE R12, R17, 0x4, R12 ;  /* 0x00000004110ca825 */ /* 0x001fc800078e020c */
[----:B------:R-:W-:Y:S02]  /*25e0*/  @!P2 IMAD.MOV.U32 R17, RZ, RZ, 0x1 ;  /* 0x00000001ff11a424 */ /* 0x000fe400078e00ff */
[----:B-1----:R-:W-:-:S03]  /*25f0*/  @!P2 IMAD.WIDE R14, R19, 0x4, R14 ;  /* 0x00000004130ea825 */ /* 0x002fc600078e020e */
[----:B------:R0:W-:Y:S04]  /*2600*/  @!P2 STG.E desc[UR18][R12.64], R17 ;  /* 0x000000110c00a986 */ /* 0x0001e8000c101912 */
[----:B------:R0:W-:Y:S01]  /*2610*/  @!P2 STG.E desc[UR18][R14.64], RZ ;  /* 0x000000ff0e00a986 */ /* 0x0001e2000c101912 */
[----:B------:R-:W-:-:S04]  /*2620*/  ISETP.GE.AND P2, PT, R0, UR37, PT ;  /* 0x0000002500007c0c */ /* 0x000fc8000bf46270 */
[----:B------:R-:W-:-:S04]  /*2630*/  ISETP.GE.OR P2, PT, R24, UR36, P2 ;  /* 0x0000002418007c0c */ /* 0x000fc80009746670 */
[----:B------:R-:W-:-:S13]  /*2640*/  ISETP.GE.OR P2, PT, R2, UR35, P2 ;  /* 0x0000002302007c0c */ /* 0x000fda0009746670 */
[----:B0-----:R-:W-:Y:S05]  /*2650*/  @P2 BRA `(.L_x_209) ;  /* 0x0000000400f42947 */ /* 0x001fea0003800000 */
[----:B------:R-:W0:Y:S01]  /*2660*/  MUFU.RCP64H R15, UR15 ;  /* 0x0000000f000f7d08 */ /* 0x000e220008001800 */
[----:B------:R-:W-:Y:S01]  /*2670*/  IMAD.U32 R12, RZ, RZ, UR14 ;  /* 0x0000000eff0c7e24 */ /* 0x000fe2000f8e00ff */
[----:B------:R-:W1:Y:S01]  /*2680*/  LDC.64 R20, c[0x0][0x388] ;  /* 0x0000e200ff147b82 */ /* 0x000e620000000a00 */
[----:B------:R-:W-:Y:S01]  /*2690*/  IMAD.U32 R13, RZ, RZ, UR15 ;  /* 0x0000000fff0d7e24 */ /* 0x000fe2000f8e00ff */
[----:B------:R-:W-:Y:S01]  /*26a0*/  BSSY.RECONVERGENT B1, `(.L_x_210) ;  /* 0x0000027000017945 */ /* 0x000fe20003800200 */
[----:B------:R-:W-:Y:S02]  /*26b0*/  IMAD.MOV.U32 R14, RZ, RZ, 0x1 ;  /* 0x00000001ff0e7424 */ /* 0x000fe400078e00ff */
[----:B------:R-:W-:Y:S02]  /*26c0*/  IMAD.MOV.U32 R22, RZ, RZ, 0x0 ;  /* 0x00000000ff167424 */ /* 0x000fe400078e00ff */
[----:B------:R-:W-:Y:S01]  /*26d0*/  IMAD.MOV.U32 R23, RZ, RZ, 0x40040000 ;  /* 0x40040000ff177424 */ /* 0x000fe200078e00ff */
[----:B------:R-:W2:Y:S01]  /*26e0*/  @P1 LDC.64 R16, c[0x0][0x380] ;  /* 0x0000e000ff101b82 */ /* 0x000ea20000000a00 */
[----:B0-----:R-:W-:-:S08]  /*26f0*/  DFMA R12, R14, -R12, 1 ;  /* 0x3ff000000e0c742b */ /* 0x001fd0000000080c */
[----:B------:R-:W-:Y:S01]  /*2700*/  DFMA R18, R12, R12, R12 ;  /* 0x0000000c0c12722b */ /* 0x000fe2000000000c */
[C---:B-1----:R-:W-:Y:S01]  /*2710*/  IMAD.WIDE R20, R11.reuse, 0x8, R20 ;  /* 0x000000080b147825 */ /* 0x042fe200078e0214 */
[----:B------:R-:W0:Y:S04]  /*2720*/  @P1 LDC.64 R12, c[0x0][0x390] ;  /* 0x0000e400ff0c1b82 */ /* 0x000e280000000a00 */
[----:B------:R1:W-:Y:S02]  /*2730*/  STG.E.64 desc[UR18][R20.64], R22 ;  /* 0x0000001614007986 */ /* 0x0003e4000c101b12 */
[----:B------:R-:W-:Y:S01]  /*2740*/  DFMA R14, R14, R18, R14 ;  /* 0x000000120e0e722b */ /* 0x000fe2000000000e */
[----:B--2---:R-:W-:-:S04]  /*2750*/  @P1 IMAD.WIDE R16, R11, 0x8, R16 ;  /* 0x000000080b101825 */ /* 0x004fc800078e0210 */
[----:B------:R-:W-:Y:S01]  /*2760*/  IMAD.U32 R18, RZ, RZ, UR14 ;  /* 0x0000000eff127e24 */ /* 0x000fe2000f8e00ff */
[----:B------:R1:W-:Y:S01]  /*2770*/  @P1 STG.E.64 desc[UR18][R16.64], R44 ;  /* 0x0000002c10001986 */ /* 0x0003e2000c101b12 */
[----:B------:R-:W-:-:S06]  /*2780*/  IMAD.U32 R19, RZ, RZ, UR15 ;  /* 0x0000000fff137e24 */ /* 0x000fcc000f8e00ff */
[----:B------:R-:W-:Y:S01]  /*2790*/  DFMA R18, R14, -R18, 1 ;  /* 0x3ff000000e12742b */ /* 0x000fe20000000812 */
[----:B0-----:R-:W-:-:S07]  /*27a0*/  @P1 IMAD.WIDE R12, R11, 0x8, R12 ;  /* 0x000000080b0c1825 */ /* 0x001fce00078e020c */
[----:B------:R-:W-:Y:S01]  /*27b0*/  DFMA R14, R14, R18, R14 ;  /* 0x000000120e0e722b */ /* 0x000fe2000000000e */
[----:B------:R1:W-:Y:S01]  /*27c0*/  @P1 STG.E.64 desc[UR18][R12.64], R36 ;  /* 0x000000240c001986 */ /* 0x0003e2000c101b12 */
[----:B------:R1:W0:Y:S01]  /*27d0*/  I2F.F64 R18, R24 ;  /* 0x0000001800127312 */ /* 0x0002220000201c00 */
[----:B------:R-:W-:Y:S08]  /*27e0*/  @P1 BRA `(.L_x_211) ;  /* 0x0000000000481947 */ /* 0x000ff00003800000 */
[----:B------:R-:W-:-:S13]  /*27f0*/  ISETP.GE.OR P2, PT, R0, R7, !P0 ;  /* 0x000000070000720c */ /* 0x000fda0004746670 */
[----:B-1----:R-:W1:Y:S08]  /*2800*/  @!P2 LDC.64 R12, c[0x0][0x380] ;  /* 0x0000e000ff0cab82 */ /* 0x002e700000000a00 */
[----:B------:R-:W2:Y:S01]  /*2810*/  @!P2 LDC.64 R16, c[0x0][0x390] ;  /* 0x0000e400ff10ab82 */ /* 0x000ea20000000a00 */
[----:B-1----:R-:W-:-:S05]  /*2820*/  @!P2 IMAD.WIDE R12, R11, 0x8, R12 ;  /* 0x000000080b0ca825 */ /* 0x002fca00078e020c */
[----:B------:R3:W-:Y:S01]  /*2830*/  @!P2 STG.E.64 desc[UR18][R12.64], R34 ;  /* 0x000000220c00a986 */ /* 0x0007e2000c101b12 */
[----:B--2---:R-:W-:-:S05]  /*2840*/  @!P2 IMAD.WIDE R16, R11, 0x8, R16 ;  /* 0x000000080b10a825 */ /* 0x004fca00078e0210 */
[----:B------:R3:W-:Y:S01]  /*2850*/  @!P2 STG.E.64 desc[UR18][R16.64], R46 ;  /* 0x0000002e1000a986 */ /* 0x0007e2000c101b12 */
[----:B------:R-:W-:Y:S05]  /*2860*/  @!P2 BRA `(.L_x_211) ;  /* 0x000000000028a947 */ /* 0x000fea0003800000 */
[----:B---3--:R-:W1:Y:S01]  /*2870*/  LDC.64 R12, c[0x0][0x380] ;  /* 0x0000e000ff0c7b82 */ /* 0x008e620000000a00 */
[----:B------:R-:W-:-:S04]  /*2880*/  ISETP.GE.AND P2, PT, R0, R3, PT ;  /* 0x000000030000720c */ /* 0x000fc80003f46270 */
[----:B------:R-:W-:-:S03]  /*2890*/  ISETP.LT.OR P2, PT, R0, R7, P2 ;  /* 0x000000070000720c */ /* 0x000fc60001741670 */
[----:B------:R-:W2:Y:S01]  /*28a0*/  LDC.64 R16, c[0x0][0x390] ;  /* 0x0000e400ff107b82 */ /* 0x000ea20000000a00 */
[----:B-1----:R-:W-:-:S09]  /*28b0*/  IMAD.WIDE R12, R11, 0x8, R12 ;  /* 0x000000080b0c7825 */ /* 0x002fd200078e020c */
[----:B------:R4:W-:Y:S01]  /*28c0*/  @!P2 STG.E.64 desc[UR18][R12.64], R26 ;  /* 0x0000001a0c00a986 */ /* 0x0009e2000c101b12 */
[----:B--2---:R-:W-:-:S05]  /*28d0*/  IMAD.WIDE R16, R11, 0x8, R16 ;  /* 0x000000080b107825 */ /* 0x004fca00078e0210 */
[----:B------:R4:W-:Y:S04]  /*28e0*/  @!P2 STG.E.64 desc[UR18][R16.64], R28 ;  /* 0x0000001c1000a986 */ /* 0x0009e8000c101b12 */
[----:B------:R4:W-:Y:S04]  /*28f0*/  @P2 STG.E.64 desc[UR18][R12.64], R30 ;  /* 0x0000001e0c002986 */ /* 0x0009e8000c101b12 */
[----:B------:R4:W-:Y:S02]  /*2900*/  @P2 STG.E.64 desc[UR18][R16.64], R32 ;  /* 0x0000002010002986 */ /* 0x0009e4000c101b12 */
.L_x_211:
[----:B------:R-:W-:Y:S05]  /*2910*/  BSYNC.RECONVERGENT B1 ;  /* 0x0000000000017941 */ /* 0x000fea0003800200 */
.L_x_210:
[----:B------:R-:W-:Y:S01]  /*2920*/  UMOV UR28, 0x54442d18 ;  /* 0x54442d18001c7882 */ /* 0x000fe20000000000 */
[----:B------:R-:W-:Y:S01]  /*2930*/  UMOV UR29, 0x402921fb ;  /* 0x402921fb001d7882 */ /* 0x000fe20000000000 */
[----:B------:R-:W-:Y:S01]  /*2940*/  BSSY.RECONVERGENT B1, `(.L_x_212) ;  /* 0x0000012000017945 */ /* 0x000fe20003800200 */
[----:B01----:R-:W-:-:S08]  /*2950*/  DMUL R20, R18, UR28 ;  /* 0x0000001c12147c28 */ /* 0x003fd00008000000 */
[----:B---34-:R-:W-:Y:S02]  /*2960*/  DMUL R12, R20, R14 ;  /* 0x0000000e140c7228 */ /* 0x018fe40000000000 */
[----:B------:R-:W-:-:S06]  /*2970*/  FSETP.GEU.AND P3, PT, |R21|, 6.5827683646048100446e-37, PT ;  /* 0x036000001500780b */ /* 0x000fcc0003f6e200 */
        /* <DEDUP_REMOVED lines=14> */
.L_x_213:
[----:B------:R-:W-:Y:S05]  /*2a60*/  BSYNC.RECONVERGENT B1 ;  /* 0x0000000000017941 */ /* 0x000fea0003800200 */
.L_x_212:
[----:B------:R-:W-:Y:S01]  /*2a70*/  DSETP.NEU.AND P2, PT, |R12|, +INF , PT ;  /* 0x7ff000000c00742a */ /* 0x000fe20003f4d200 */
[----:B------:R-:W-:-:S13]  /*2a80*/  BSSY.RECONVERGENT B1, `(.L_x_214) ;  /* 0x0000018000017945 */ /* 0x000fda0003800200 */
[----:B------:R-:W-:Y:S01]  /*2a90*/  @!P2 DMUL R38, RZ, R12 ;  /* 0x0000000cff26a228 */ /* 0x000fe20000000000 */
[----:B------:R-:W-:Y:S01]  /*2aa0*/  @!P2 IMAD.MOV.U32 R25, RZ, RZ, RZ ;  /* 0x000000ffff19a224 */ /* 0x000fe200078e00ff */
[----:B------:R-:W-:Y:S09]  /*2ab0*/  @!P2 BRA `(.L_x_215) ;  /* 0x000000000050a947 */ /* 0x000ff20003800000 */
[----:B------:R-:W-:Y:S01]  /*2ac0*/  UMOV UR28, 0x6dc9c883 ;  /* 0x6dc9c883001c7882 */ /* 0x000fe20000000000 */
[----:B------:R-:W-:Y:S01]  /*2ad0*/  UMOV UR29, 0x3fe45f30 ;  /* 0x3fe45f30001d7882 */ /* 0x000fe20000000000 */
[C---:B------:R-:W-:Y:S02]  /*2ae0*/  DSETP.GE.AND P2, PT, |R12|.reuse, 2.14748364800000000000e+09, PT ;  /* 0x41e000000c00742a */ /* 0x040fe40003f46200 */
[----:B------:R-:W-:Y:S01]  /*2af0*/  DMUL R14, R12, UR28 ;  /* 0x0000001c0c0e7c28 */ /* 0x000fe20008000000 */
[----:B------:R-:W-:Y:S01]  /*2b00*/  UMOV UR28, 0x54442d18 ;  /* 0x54442d18001c7882 */ /* 0x000fe20000000000 */
[----:B------:R-:W-:-:S04]  /*2b10*/  UMOV UR29, 0x3ff921fb ;  /* 0x3ff921fb001d7882 */ /* 0x000fc80000000000 */
[----:B------:R-:W0:Y:S08]  /*2b20*/  F2I.F64 R25, R14 ;  /* 0x0000000e00197311 */ /* 0x000e300000301100 */
[----:B0-----:R-:W0:Y:S02]  /*2b30*/  I2F.F64 R38, R25 ;  /* 0x0000001900267312 */ /* 0x001e240000201c00 */
[----:B0-----:R-:W-:Y:S01]  /*2b40*/  DFMA R16, R38, -UR28, R12 ;  /* 0x8000001c26107c2b */ /* 0x001fe2000800000c */
[----:B------:R-:W-:Y:S01]  /*2b50*/  UMOV UR28, 0x33145c00 ;  /* 0x33145c00001c7882 */ /* 0x000fe20000000000 */
[----:B------:R-:W-:-:S06]  /*2b60*/  UMOV UR29, 0x3c91a626 ;  /* 0x3c91a626001d7882 */ /* 0x000fcc0000000000 */
[----:B------:R-:W-:Y:S01]  /*2b70*/  DFMA R16, R38, -UR28, R16 ;  /* 0x8000001c26107c2b */ /* 0x000fe20008000010 */
[----:B------:R-:W-:Y:S01]  /*2b80*/  UMOV UR28, 0x252049c0 ;  /* 0x252049c0001c7882 */ /* 0x000fe20000000000 */
[----:B------:R-:W-:-:S06]  /*2b90*/  UMOV UR29, 0x397b839a ;  /* 0x397b839a001d7882 */ /* 0x000fcc0000000000 */
[----:B------:R-:W-:Y:S01]  /*2ba0*/  DFMA R38, R38, -UR28, R16 ;  /* 0x8000001c26267c2b */ /* 0x000fe20008000010 */
[----:B------:R-:W-:Y:S10]  /*2bb0*/  @!P2 BRA `(.L_x_215) ;  /* 0x000000000010a947 */ /* 0x000ff40003800000 */
[----:B------:R-:W-:Y:S01]  /*2bc0*/  IMAD.MOV.U32 R38, RZ, RZ, R13 ;  /* 0x000000ffff267224 */ /* 0x000fe200078e000d */
[----:B------:R-:W-:-:S07]  /*2bd0*/  MOV R22, 0x2bf0 ;  /* 0x00002bf000167802 */ /* 0x000fce0000000f00 */
[----:B------:R-:W-:Y:S05]  /*2be0*/  CALL.REL.NOINC `($_Z10InitializePdS_S_S_PiS0_9InputPara$__internal_trig_reduction_slowpathd) ;  /* 0x00000008003c7944 */ /* 0x000fea0003c00000 */
[----:B------:R-:W-:-:S07]  /*2bf0*/  IMAD.MOV.U32 R25, RZ, RZ, R14 ;  /* 0x000000ffff197224 */ /* 0x000fce00078e000e */
.L_x_215:
[----:B------:R-:W-:Y:S05]  /*2c00*/  BSYNC.RECONVERGENT B1 ;  /* 0x0000000000017941 */ /* 0x000fea0003800200 */
.L_x_214:
[----:B------:R-:W-:-:S05]  /*2c10*/  IMAD.SHL.U32 R12, R25, 0x40, RZ ;  /* 0x00000040190c7824 */ /* 0x000fca00078e00ff */
[----:B------:R-:W-:-:S04]  /*2c20*/  LOP3.LUT R12, R12, 0x40, RZ, 0xc0, !PT ;  /* 0x000000400c0c7812 */ /* 0x000fc800078ec0ff */
[----:B------:R-:W-:-:S05]  /*2c30*/  IADD3 R48, P2, PT, R12, UR30, RZ ;  /* 0x0000001e0c307c10 */ /* 0x000fca000ff5e0ff */
[----:B------:R-:W-:-:S05]  /*2c40*/  IMAD.X R49, RZ, RZ, UR31, P2 ;  /* 0x0000001fff317e24 */ /* 0x000fca00090e06ff */
[----:B------:R-:W2:Y:S04]  /*2c50*/  LDG.E.128.CONSTANT R12, desc[UR18][R48.64] ;  /* 0x00000012300c7981 */ /* 0x000ea8000c1e9d00 */
[----:B------:R-:W3:Y:S04]  /*2c60*/  LDG.E.128.CONSTANT R16, desc[UR18][R48.64+0x10] ;  /* 0x0000101230107981 */ /* 0x000ee8000c1e9d00 */
[----:B------:R-:W4:Y:S01]  /*2c70*/  LDG.E.128.CONSTANT R20, desc[UR18][R48.64+0x20] ;  /* 0x0000201230147981 */ /* 0x000f22000c1e9d00 */
[----:B------:R-:W-:Y:S01]  /*2c80*/  LOP3.LUT R40, R25, 0x1, RZ, 0xc0, !PT ;  /* 0x0000000119287812 */ /* 0x000fe200078ec0ff */
[----:B------:R-:W-:Y:S01]  /*2c90*/  IMAD.MOV.U32 R42, RZ, RZ, 0x20fd8164 ;  /* 0x20fd8164ff2a7424 */ /* 0x000fe200078e00ff */
[----:B------:R-:W-:Y:S01]  /*2ca0*/  UMOV UR28, 0x47ae147b ;  /* 0x47ae147b001c7882 */ /* 0x000fe20000000000 */
[----:B------:R-:W-:Y:S01]  /*2cb0*/  IMAD.MOV.U32 R43, RZ, RZ, 0x3da8ff83 ;  /* 0x3da8ff83ff2b7424 */ /* 0x000fe200078e00ff */
[----:B------:R-:W-:Y:S01]  /*2cc0*/  ISETP.NE.U32.AND P2, PT, R40, 0x1, PT ;  /* 0x000000012800780c */ /* 0x000fe20003f45070 */
[----:B------:R-:W-:Y:S01]  /*2cd0*/  DMUL R40, R38, R38 ;  /* 0x0000002626287228 */ /* 0x000fe20000000000 */
[----:B------:R-:W-:-:S02]  /*2ce0*/  UMOV UR29, 0x3f847ae1 ;  /* 0x3f847ae1001d7882 */ /* 0x000fc40000000000 */
[----:B------:R-:W-:Y:S02]  /*2cf0*/  FSEL R42, R42, -8.06006814911005101289e+34, !P2 ;  /* 0xf9785eba2a2a7808 */ /* 0x000fe40005000000 */
[----:B------:R-:W-:-:S06]  /*2d00*/  FSEL R43, -R43, 0.11223486810922622681, !P2 ;  /* 0x3de5db652b2b7808 */ /* 0x000fcc0005000100 */
[----:B--2---:R-:W-:-:S08]  /*2d10*/  DFMA R12, R40, R42, R12 ;  /* 0x0000002a280c722b */ /* 0x004fd0000000000c */
[----:B------:R-:W-:-:S08]  /*2d20*/  DFMA R12, R40, R12, R14 ;  /* 0x0000000c280c722b */ /* 0x000fd0000000000e */
[C---:B---3--:R-:W-:Y:S01]  /*2d30*/  DFMA R12, R40.reuse, R12, R16 ;  /* 0x0000000c280c722b */ /* 0x048fe20000000010 */
[----:B------:R-:W0:Y:S07]  /*2d40*/  LDC.64 R16, c[0x0][0x398] ;  /* 0x0000e600ff107b82 */ /* 0x000e2e0000000a00 */
[----:B------:R-:W-:-:S08]  /*2d50*/  DFMA R12, R40, R12, R18 ;  /* 0x0000000c280c722b */ /* 0x000fd00000000012 */
[----:B----4-:R-:W-:-:S08]  /*2d60*/  DFMA R12, R40, R12, R20 ;  /* 0x0000000c280c722b */ /* 0x010fd00000000014 */
[----:B------:R-:W-:-:S08]  /*2d70*/  DFMA R12, R40, R12, R22 ;  /* 0x0000000c280c722b */ /* 0x000fd00000000016 */
[----:B------:R-:W-:Y:S02]  /*2d80*/  DFMA R38, R12, R38, R38 ;  /* 0x000000260c26722b */ /* 0x000fe40000000026 */
[----:B------:R-:W-:-:S10]  /*2d90*/  DFMA R12, R40, R12, 1 ;  /* 0x3ff00000280c742b */ /* 0x000fd4000000000c */
[----:B------:R-:W-:Y:S02]  /*2da0*/  FSEL R14, R12, R38, !P2 ;  /* 0x000000260c0e7208 */ /* 0x000fe40005000000 */
[----:B------:R-:W-:Y:S02]  /*2db0*/  FSEL R15, R13, R39, !P2 ;  /* 0x000000270d0f7208 */ /* 0x000fe40005000000 */
[----:B------:R-:W-:-:S04]  /*2dc0*/  LOP3.LUT P2, RZ, R25, 0x2, RZ, 0xc0, !PT ;  /* 0x0000000219ff7812 */ /* 0x000fc8000784c0ff */
[----:B------:R-:W-:-:S10]  /*2dd0*/  DADD R12, RZ, -R14 ;  /* 0x00000000ff0c7229 */ /* 0x000fd4000000080e */
[----:B------:R-:W-:Y:S02]  /*2de0*/  FSEL R12, R14, R12, !P2 ;  /* 0x0000000c0e0c7208 */ /* 0x000fe40005000000 */
[----:B------:R-:W-:Y:S01]  /*2df0*/  FSEL R13, R15, R13, !P2 ;  /* 0x0000000d0f0d7208 */ /* 0x000fe20005000000 */
[----:B0-----:R-:W-:-:S05]  /*2e00*/  IMAD.WIDE R14, R11, 0x8, R16 ;  /* 0x000000080b0e7825 */ /* 0x001fca00078e0210 */
[----:B------:R-:W-:-:S07]  /*2e10*/  DMUL R12, R12, UR28 ;  /* 0x0000001c0c0c7c28 */ /* 0x000fce0008000000 */
[----:B------:R0:W-:Y:S04]  /*2e20*/  STG.E.64 desc[UR18][R14.64], R12 ;  /* 0x0000000c0e007986 */ /* 0x0001e8000c101b12 */
.L_x_209:
[----:B------:R-:W-:Y:S05]  /*2e30*/  BSYNC.RECONVERGENT B0 ;  /* 0x0000000000007941 */ /* 0x000fea0003800200 */
.L_x_208:
[----:B------:R-:W-:Y:S01]  /*2e40*/  VIADD R11, R11, UR10 ;  /* 0x0000000a0b0b7c36 */ /* 0x000fe20008000000 */
[----:B------:R-:W-:Y:S01]  /*2e50*/  UIADD3 UR12, UPT, UPT, UR20, UR12, URZ ;  /* 0x0000000c140c7290 */ /* 0x000fe2000fffe0ff */
[----:B------:R-:W-:Y:S01]  /*2e60*/  VIADD R24, R24, UR10 ;  /* 0x0000000a18187c36 */ /* 0x000fe20008000000 */
[----:B------:R-:W-:Y:S01]  /*2e70*/  UIADD3 UR13, UPT, UPT, UR20, UR13, URZ ;  /* 0x0000000d140d7290 */ /* 0x000fe2000fffe0ff */
[----:B------:R-:W-:Y:S11]  /*2e80*/  BRA.U UP1, `(.L_x_216) ;  /* 0xfffffff501a87547 */ /* 0x000ff6000b83ffff */
.L_x_195:
[----:B------:R-:W-:Y:S02]  /*2e90*/  UISETP.NE.AND UP0, UPT, UR5, UR9, UPT ;  /* 0x000000090500728c */ /* 0x000fe4000bf05270 */
[----:B------:R-:W-:-:S07]  /*2ea0*/  UIADD3 UR12, UPT, UPT, UR5, 0x1, URZ ;  /* 0x00000001050c7890 */ /* 0x000fce000fffe0ff */
[----:B------:R-:W-:Y:S01]  /*2eb0*/  UMOV UR5, UR12 ;  /* 0x0000000c00057c82 */ /* 0x000fe20008000000 */
[----:B------:R-:W-:Y:S05]  /*2ec0*/  BRA.U UP0, `(.L_x_217) ;  /* 0xffffffd900ac7547 */ /* 0x000fea000b83ffff */
.L_x_194:
[----:B------:R-:W-:Y:S02]  /*2ed0*/  UISETP.NE.AND UP0, UPT, UR4, UR7, UPT ;  /* 0x000000070400728c */ /* 0x000fe4000bf05270 */
[----:B------:R-:W-:-:S07]  /*2ee0*/  UIADD3 UR5, UPT, UPT, UR4, 0x1, URZ ;  /* 0x0000000104057890 */ /* 0x000fce000fffe0ff */
[----:B------:R-:W-:Y:S01]  /*2ef0*/  UMOV UR4, UR5 ;  /* 0x0000000500047c82 */ /* 0x000fe20008000000 */
[----:B------:R-:W-:Y:S05]  /*2f00*/  BRA.U UP0, `(.L_x_218) ;  /* 0xffffffd500f47547 */ /* 0x000fea000b83ffff */
[----:B------:R-:W-:Y:S05]  /*2f10*/  EXIT ;  /* 0x000000000000794d */ /* 0x000fea0003800000 */
        .weak           $__internal_0_$__cuda_sm20_div_rn_f64_full
        .type           $__internal_0_$__cuda_sm20_div_rn_f64_full,@function
        .size           $__internal_0_$__cuda_sm20_div_rn_f64_full,($_Z10InitializePdS_S_S_PiS0_9InputPara$__internal_trig_reduction_slowpathd - $__internal_0_$__cuda_sm20_div_rn_f64_full)
$__internal_0_$__cuda_sm20_div_rn_f64_full:
[----:B------:R-:W-:Y:S01]  /*2f20*/  LOP3.LUT R15, R23, 0x7ff00000, RZ, 0xc0, !PT ;  /* 0x7ff00000170f7812 */ /* 0x000fe200078ec0ff */
[----:B------:R-:W-:Y:S01]  /*2f30*/  IMAD.MOV.U32 R14, RZ, RZ, 0x1ca00000 ;  /* 0x1ca00000ff0e7424 */ /* 0x000fe200078e00ff */
[----:B------:R-:W-:Y:S01]  /*2f40*/  LOP3.LUT R13, R21, 0x7ff00000, RZ, 0xc0, !PT ;  /* 0x7ff00000150d7812 */ /* 0x000fe200078ec0ff */
[----:B------:R-:W-:Y:S01]  /*2f50*/  IMAD.MOV.U32 R56, RZ, RZ, 0x1 ;  /* 0x00000001ff387424 */ /* 0x000fe200078e00ff */
[----:B------:R-:W-:Y:S01]  /*2f60*/  LOP3.LUT R38, R23, 0x800fffff, RZ, 0xc0, !PT ;  /* 0x800fffff17267812 */ /* 0x000fe200078ec0ff */
[----:B------:R-:W-:Y:S01]  /*2f70*/  IMAD.MOV.U32 R40, RZ, RZ, R20 ;  /* 0x000000ffff287224 */ /* 0x000fe200078e0014 */
[----:B------:R-:W-:Y:S01]  /*2f80*/  ISETP.GE.U32.AND P5, PT, R13, R15, PT ;  /* 0x0000000f0d00720c */ /* 0x000fe20003fa6070 */
[----:B------:R-:W-:Y:S01]  /*2f90*/  BSSY.RECONVERGENT B2, `(.L_x_219) ;  /* 0x0000050000027945 */ /* 0x000fe20003800200 */
[----:B------:R-:W-:Y:S01]  /*2fa0*/  LOP3.LUT R39, R38, 0x3ff00000, RZ, 0xfc, !PT ;  /* 0x3ff0000026277812 */ /* 0x000fe200078efcff */
[----:B------:R-:W-:Y:S01]  /*2fb0*/  IMAD.MOV.U32 R38, RZ, RZ, R22 ;  /* 0x000000ffff267224 */ /* 0x000fe200078e0016 */
[----:B------:R-:W-:-:S02]  /*2fc0*/  SEL R41, R14, 0x63400000, !P5 ;  /* 0x634000000e297807 */ /* 0x000fc40006800000 */
[----:B------:R-:W-:Y:S02]  /*2fd0*/  FSETP.GEU.AND P5, PT, |R21|, 1.469367938527859385e-39, PT ;  /* 0x001000001500780b */ /* 0x000fe40003fae200 */
[----:B------:R-:W-:-:S11]  /*2fe0*/  LOP3.LUT R41, R41, 0x800fffff, R21, 0xf8, !PT ;  /* 0x800fffff29297812 */ /* 0x000fd600078ef815 */
[----:B------:R-:W-:-:S04]  /*2ff0*/  @!P5 LOP3.LUT R16, R23, 0x7ff00000, RZ, 0xc0, !PT ;  /* 0x7ff000001710d812 */ /* 0x000fc800078ec0ff */
[----:B------:R-:W-:Y:S01]  /*3000*/  @!P5 ISETP.GE.U32.AND P6, PT, R13, R16, PT ;  /* 0x000000100d00d20c */ /* 0x000fe20003fc6070 */
[----:B------:R-:W-:-:S03]  /*3010*/  @!P5 IMAD.MOV.U32 R16, RZ, RZ, RZ ;  /* 0x000000ffff10d224 */ /* 0x000fc600078e00ff */
[----:B------:R-:W-:Y:S02]  /*3020*/  @!P5 SEL R17, R14, 0x63400000, !P6 ;  /* 0x634000000e11d807 */ /* 0x000fe40007000000 */
[----:B------:R-:W-:Y:S02]  /*3030*/  FSETP.GEU.AND P6, PT, |R23|, 1.469367938527859385e-39, PT ;  /* 0x001000001700780b */ /* 0x000fe40003fce200 */
[----:B------:R-:W-:-:S04]  /*3040*/  @!P5 LOP3.LUT R17, R17, 0x80000000, R21, 0xf8, !PT ;  /* 0x800000001111d812 */ /* 0x000fc800078ef815 */
[----:B------:R-:W-:-:S06]  /*3050*/  @!P5 LOP3.LUT R17, R17, 0x100000, RZ, 0xfc, !PT ;  /* 0x001000001111d812 */ /* 0x000fcc00078efcff */
[----:B------:R-:W-:Y:S02]  /*3060*/  @!P5 DFMA R40, R40, 2, -R16 ;  /* 0x400000002828d82b */ /* 0x000fe40000000810 */
[----:B------:R-:W-:Y:S01]  /*3070*/  @!P6 DMUL R38, R22, 8.98846567431157953865e+307 ;  /* 0x7fe000001626e828 */ /* 0x000fe20000000000 */
[----:B------:R-:W-:-:S05]  /*3080*/  IMAD.MOV.U32 R16, RZ, RZ, R13 ;  /* 0x000000ffff107224 */ /* 0x000fca00078e000d */
[----:B------:R-:W0:Y:S02]  /*3090*/  MUFU.RCP64H R57, R39 ;  /* 0x0000002700397308 */ /* 0x000e240000001800 */
[----:B------:R-:W-:Y:S02]  /*30a0*/  @!P5 LOP3.LUT R16, R41, 0x7ff00000, RZ, 0xc0, !PT ;  /* 0x7ff000002910d812 */ /* 0x000fe400078ec0ff */
[----:B------:R-:W-:-:S03]  /*30b0*/  @!P6 LOP3.LUT R15, R39, 0x7ff00000, RZ, 0xc0, !PT ;  /* 0x7ff00000270fe812 */ /* 0x000fc600078ec0ff */
[----:B------:R-:W-:Y:S02]  /*30c0*/  VIADD R17, R16, 0xffffffff ;  /* 0xffffffff10117836 */ /* 0x000fe40000000000 */
[----:B------:R-:W-:-:S03]  /*30d0*/  VIADD R18, R15, 0xffffffff ;  /* 0xffffffff0f127836 */ /* 0x000fc60000000000 */
[----:B------:R-:W-:-:S04]  /*30e0*/  ISETP.GT.U32.AND P5, PT, R17, 0x7feffffe, PT ;  /* 0x7feffffe1100780c */ /* 0x000fc80003fa4070 */
[----:B------:R-:W-:Y:S01]  /*30f0*/  ISETP.GT.U32.OR P5, PT, R18, 0x7feffffe, P5 ;  /* 0x7feffffe1200780c */ /* 0x000fe20002fa4470 */
[----:B0-----:R-:W-:-:S08]  /*3100*/  DFMA R42, R56, -R38, 1 ;  /* 0x3ff00000382a742b */ /* 0x001fd00000000826 */
[----:B------:R-:W-:-:S08]  /*3110*/  DFMA R42, R42, R42, R42 ;  /* 0x0000002a2a2a722b */ /* 0x000fd0000000002a */
[----:B------:R-:W-:-:S08]  /*3120*/  DFMA R42, R56, R42, R56 ;  /* 0x0000002a382a722b */ /* 0x000fd00000000038 */
[----:B------:R-:W-:-:S08]  /*3130*/  DFMA R58, R42, -R38, 1 ;  /* 0x3ff000002a3a742b */ /* 0x000fd00000000826 */
[----:B------:R-:W-:-:S08]  /*3140*/  DFMA R58, R42, R58, R42 ;  /* 0x0000003a2a3a722b */ /* 0x000fd0000000002a */
[----:B------:R-:W-:-:S08]  /*3150*/  DMUL R56, R58, R40 ;  /* 0x000000283a387228 */ /* 0x000fd00000000000 */
[----:B------:R-:W-:-:S08]  /*3160*/  DFMA R42, R56, -R38, R40 ;  /* 0x80000026382a722b */ /* 0x000fd00000000028 */
[----:B------:R-:W-:Y:S01]  /*3170*/  DFMA R42, R58, R42, R56 ;  /* 0x0000002a3a2a722b */ /* 0x000fe20000000038 */
[----:B------:R-:W-:Y:S10]  /*3180*/  @P5 BRA `(.L_x_220) ;  /* 0x00000000006c5947 */ /* 0x000ff40003800000 */
[----:B------:R-:W-:-:S04]  /*3190*/  LOP3.LUT R16, R23, 0x7ff00000, RZ, 0xc0, !PT ;  /* 0x7ff0000017107812 */ /* 0x000fc800078ec0ff */
[CC--:B------:R-:W-:Y:S02]  /*31a0*/  ISETP.GE.U32.AND P5, PT, R13.reuse, R16.reuse, PT ;  /* 0x000000100d00720c */ /* 0x0c0fe40003fa6070 */
[----:B------:R-:W-:Y:S02]  /*31b0*/  VIADDMNMX R13, R13, -R16, 0xb9600000, !PT ;  /* 0xb96000000d0d7446 */ /* 0x000fe40007800910 */
[----:B------:R-:W-:Y:S02]  /*31c0*/  SEL R14, R14, 0x63400000, !P5 ;  /* 0x634000000e0e7807 */ /* 0x000fe40006800000 */
[----:B------:R-:W-:-:S05]  /*31d0*/  VIMNMX R13, PT, PT, R13, 0x46a00000, PT ;  /* 0x46a000000d0d7848 */ /* 0x000fca0003fe0100 */
[----:B------:R-:W-:Y:S02]  /*31e0*/  IMAD.IADD R13, R13, 0x1, -R14 ;  /* 0x000000010d0d7824 */ /* 0x000fe400078e0a0e */
[----:B------:R-:W-:Y:S02]  /*31f0*/  IMAD.MOV.U32 R14, RZ, RZ, RZ ;  /* 0x000000ffff0e7224 */ /* 0x000fe400078e00ff */
[----:B------:R-:W-:-:S06]  /*3200*/  VIADD R15, R13, 0x7fe00000 ;  /* 0x7fe000000d0f7836 */ /* 0x000fcc0000000000 */
[----:B------:R-:W-:-:S10]  /*3210*/  DMUL R56, R42, R14 ;  /* 0x0000000e2a387228 */ /* 0x000fd40000000000 */
[----:B------:R-:W-:-:S13]  /*3220*/  FSETP.GTU.AND P5, PT, |R57|, 1.469367938527859385e-39, PT ;  /* 0x001000003900780b */ /* 0x000fda0003fac200 */
[----:B------:R-:W-:Y:S05]  /*3230*/  @P5 BRA `(.L_x_221) ;  /* 0x0000000000945947 */ /* 0x000fea0003800000 */
[----:B------:R-:W-:Y:S01]  /*3240*/  DFMA R38, R42, -R38, R40 ;  /* 0x800000262a26722b */ /* 0x000fe20000000028 */
[----:B------:R-:W-:-:S09]  /*3250*/  IMAD.MOV.U32 R14, RZ, RZ, RZ ;  /* 0x000000ffff0e7224 */ /* 0x000fd200078e00ff */
[C---:B------:R-:W-:Y:S02]  /*3260*/  FSETP.NEU.AND P5, PT, R39.reuse, RZ, PT ;  /* 0x000000ff2700720b */ /* 0x040fe40003fad000 */
[----:B------:R-:W-:-:S04]  /*3270*/  LOP3.LUT R22, R39, 0x80000000, R23, 0x48, !PT ;  /* 0x8000000027167812 */ /* 0x000fc800078e4817 */
[----:B------:R-:W-:-:S07]  /*3280*/  LOP3.LUT R15, R22, R15, RZ, 0xfc, !PT ;  /* 0x0000000f160f7212 */ /* 0x000fce00078efcff */
[----:B------:R-:W-:Y:S05]  /*3290*/  @!P5 BRA `(.L_x_221) ;  /* 0x00000000007cd947 */ /* 0x000fea0003800000 */
[----:B------:R-:W-:Y:S01]  /*32a0*/  IMAD.MOV R17, RZ, RZ, -R13 ;  /* 0x000000ffff117224 */ /* 0x000fe200078e0a0d */
[----:B------:R-:W-:Y:S01]  /*32b0*/  DMUL.RP R14, R42, R14 ;  /* 0x0000000e2a0e7228 */ /* 0x000fe20000008000 */
[----:B------:R-:W-:Y:S01]  /*32c0*/  IMAD.MOV.U32 R16, RZ, RZ, RZ ;  /* 0x000000ffff107224 */ /* 0x000fe200078e00ff */
[----:B------:R-:W-:-:S05]  /*32d0*/  IADD3 R13, PT, PT, -R13, -0x43300000, RZ ;  /* 0xbcd000000d0d7810 */ /* 0x000fca0007ffe1ff */
[----:B------:R-:W-:-:S03]  /*32e0*/  DFMA R42, R56, -R16, R42 ;  /* 0x80000010382a722b */ /* 0x000fc6000000002a */
[----:B------:R-:W-:-:S07]  /*32f0*/  LOP3.LUT R15, R15, R22, RZ, 0x3c, !PT ;  /* 0x000000160f0f7212 */ /* 0x000fce00078e3cff */
[----:B------:R-:W-:-:S04]  /*3300*/  FSETP.NEU.AND P5, PT, |R43|, R13, PT ;  /* 0x0000000d2b00720b */ /* 0x000fc80003fad200 */
[----:B------:R-:W-:Y:S02]  /*3310*/  FSEL R56, R14, R56, !P5 ;  /* 0x000000380e387208 */ /* 0x000fe40006800000 */
[----:B------:R-:W-:Y:S01]  /*3320*/  FSEL R57, R15, R57, !P5 ;  /* 0x000000390f397208 */ /* 0x000fe20006800000 */
[----:B------:R-:W-:Y:S06]  /*3330*/  BRA `(.L_x_221) ;  /* 0x0000000000547947 */ /* 0x000fec0003800000 */
.L_x_220:
[----:B------:R-:W-:-:S14]  /*3340*/  DSETP.NAN.AND P5, PT, R20, R20, PT ;  /* 0x000000141400722a */ /* 0x000fdc0003fa8000 */
[----:B------:R-:W-:Y:S05]  /*3350*/  @P5 BRA `(.L_x_222) ;  /* 0x0000000000445947 */ /* 0x000fea0003800000 */
[----:B------:R-:W-:-:S14]  /*3360*/  DSETP.NAN.AND P5, PT, R22, R22, PT ;  /* 0x000000161600722a */ /* 0x000fdc0003fa8000 */
[----:B------:R-:W-:Y:S05]  /*3370*/  @P5 BRA `(.L_x_223) ;  /* 0x0000000000305947 */ /* 0x000fea0003800000 */
[----:B------:R-:W-:Y:S01]  /*3380*/  ISETP.NE.AND P5, PT, R16, R15, PT ;  /* 0x0000000f1000720c */ /* 0x000fe20003fa5270 */
[----:B------:R-:W-:Y:S02]  /*3390*/  IMAD.MOV.U32 R56, RZ, RZ, 0x0 ;  /* 0x00000000ff387424 */ /* 0x000fe400078e00ff */
[----:B------:R-:W-:-:S10]  /*33a0*/  IMAD.MOV.U32 R57, RZ, RZ, -0x80000 ;  /* 0xfff80000ff397424 */ /* 0x000fd400078e00ff */
[----:B------:R-:W-:Y:S05]  /*33b0*/  @!P5 BRA `(.L_x_221) ;  /* 0x000000000034d947 */ /* 0x000fea0003800000 */
[----:B------:R-:W-:Y:S02]  /*33c0*/  ISETP.NE.AND P5, PT, R16, 0x7ff00000, PT ;  /* 0x7ff000001000780c */ /* 0x000fe40003fa5270 */
[----:B------:R-:W-:Y:S02]  /*33d0*/  LOP3.LUT R57, R21, 0x80000000, R23, 0x48, !PT ;  /* 0x8000000015397812 */ /* 0x000fe400078e4817 */
[----:B------:R-:W-:-:S13]  /*33e0*/  ISETP.EQ.OR P5, PT, R15, RZ, !P5 ;  /* 0x000000ff0f00720c */ /* 0x000fda0006fa2670 */
[----:B------:R-:W-:Y:S01]  /*33f0*/  @P5 LOP3.LUT R13, R57, 0x7ff00000, RZ, 0xfc, !PT ;  /* 0x7ff00000390d5812 */ /* 0x000fe200078efcff */
[----:B------:R-:W-:Y:S02]  /*3400*/  @!P5 IMAD.MOV.U32 R56, RZ, RZ, RZ ;  /* 0x000000ffff38d224 */ /* 0x000fe400078e00ff */
[----:B------:R-:W-:Y:S02]  /*3410*/  @P5 IMAD.MOV.U32 R56, RZ, RZ, RZ ;  /* 0x000000ffff385224 */ /* 0x000fe400078e00ff */
[----:B------:R-:W-:Y:S01]  /*3420*/  @P5 IMAD.MOV.U32 R57, RZ, RZ, R13 ;  /* 0x000000ffff395224 */ /* 0x000fe200078e000d */
[----:B------:R-:W-:Y:S06]  /*3430*/  BRA `(.L_x_221) ;  /* 0x0000000000147947 */ /* 0x000fec0003800000 */
.L_x_223:
[----:B------:R-:W-:Y:S01]  /*3440*/  LOP3.LUT R57, R23, 0x80000, RZ, 0xfc, !PT ;  /* 0x0008000017397812 */ /* 0x000fe200078efcff */
[----:B------:R-:W-:Y:S01]  /*3450*/  IMAD.MOV.U32 R56, RZ, RZ, R22 ;  /* 0x000000ffff387224 */ /* 0x000fe200078e0016 */
[----:B------:R-:W-:Y:S06]  /*3460*/  BRA `(.L_x_221) ;  /* 0x0000000000087947 */ /* 0x000fec0003800000 */
.L_x_222:
[----:B------:R-:W-:Y:S01]  /*3470*/  LOP3.LUT R57, R21, 0x80000, RZ, 0xfc, !PT ;  /* 0x0008000015397812 */ /* 0x000fe200078efcff */
[----:B------:R-:W-:-:S07]  /*3480*/  IMAD.MOV.U32 R56, RZ, RZ, R20 ;  /* 0x000000ffff387224 */ /* 0x000fce00078e0014 */
.L_x_221:
[----:B------:R-:W-:Y:S05]  /*3490*/  BSYNC.RECONVERGENT B2 ;  /* 0x0000000000027941 */ /* 0x000fea0003800200 */
.L_x_219:
[----:B------:R-:W-:Y:S02]  /*34a0*/  IMAD.MOV.U32 R13, RZ, RZ, 0x0 ;  /* 0x00000000ff0d7424 */ /* 0x000fe400078e00ff */
[----:B------:R-:W-:Y:S02]  /*34b0*/  IMAD.MOV.U32 R22, RZ, RZ, R56 ;  /* 0x000000ffff167224 */ /* 0x000fe400078e0038 */
[----:B------:R-:W-:Y:S01]  /*34c0*/  IMAD.MOV.U32 R23, RZ, RZ, R57 ;  /* 0x000000ffff177224 */ /* 0x000fe200078e0039 */
[----:B------:R-:W-:Y:S06]  /*34d0*/  RET.REL.NODEC R12 `(_Z10InitializePdS_S_S_PiS0_9InputPara) ;  /* 0xffffffc80cc87950 */ /* 0x000fec0003c3ffff */
        .type           $_Z10InitializePdS_S_S_PiS0_9InputPara$__internal_trig_reduction_slowpathd,@function
        .size           $_Z10InitializePdS_S_S_PiS0_9InputPara$__internal_trig_reduction_slowpathd,(.L_x_618 - $_Z10InitializePdS_S_S_PiS0_9InputPara$__internal_trig_reduction_slowpathd)
$_Z10InitializePdS_S_S_PiS0_9InputPara$__internal_trig_reduction_slowpathd:
[----:B------:R-:W-:Y:S01]  /*34e0*/  SHF.R.U32.HI R16, RZ, 0x14, R38 ;  /* 0x00000014ff107819 */ /* 0x000fe20000011626 */
[----:B------:R-:W-:Y:S02]  /*34f0*/  IMAD.MOV.U32 R19, RZ, RZ, R12 ;  /* 0x000000ffff137224 */ /* 0x000fe400078e000c */
[----:B------:R-:W-:Y:S01]  /*3500*/  IMAD.MOV.U32 R39, RZ, RZ, R38 ;  /* 0x000000ffff277224 */ /* 0x000fe200078e0026 */
[----:B------:R-:W-:Y:S01]  /*3510*/  LOP3.LUT R13, R16, 0x7ff, RZ, 0xc0, !PT ;  /* 0x000007ff100d7812 */ /* 0x000fe200078ec0ff */
[----:B------:R-:W-:-:S03]  /*3520*/  IMAD.MOV.U32 R14, RZ, RZ, RZ ;  /* 0x000000ffff0e7224 */ /* 0x000fc600078e00ff */
[----:B------:R-:W-:-:S13]  /*3530*/  ISETP.NE.AND P2, PT, R13, 0x7ff, PT ;  /* 0x000007ff0d00780c */ /* 0x000fda0003f45270 */
[----:B------:R-:W-:Y:S05]  /*3540*/  @!P2 BRA `(.L_x_224) ;  /* 0x000000080048a947 */ /* 0x000fea0003800000 */
[----:B------:R-:W-:Y:S01]  /*3550*/  VIADD R12, R13, 0xfffffc00 ;  /* 0xfffffc000d0c7836 */ /* 0x000fe20000000000 */
[----:B------:R-:W-:Y:S01]  /*3560*/  BSSY.RECONVERGENT B2, `(.L_x_225) ;  /* 0x000002f000027945 */ /* 0x000fe20003800200 */
[----:B------:R-:W-:-:S03]  /*3570*/  CS2R R40, SRZ ;  /* 0x0000000000287805 */ /* 0x000fc6000001ff00 */
[----:B------:R-:W-:Y:S02]  /*3580*/  SHF.R.U32.HI R17, RZ, 0x6, R12 ;  /* 0x00000006ff117819 */ /* 0x000fe4000001160c */
[----:B------:R-:W-:Y:S02]  /*3590*/  ISETP.GE.U32.AND P2, PT, R12, 0x80, PT ;  /* 0x000000800c00780c */ /* 0x000fe40003f46070 */
[C---:B------:R-:W-:Y:S02]  /*35a0*/  IADD3 R18, PT, PT, -R17.reuse, 0x13, RZ ;  /* 0x0000001311127810 */ /* 0x040fe40007ffe1ff */
[----:B------:R-:W-:Y:S02]  /*35b0*/  IADD3 R21, PT, PT, -R17, 0xf, RZ ;  /* 0x0000000f11157810 */ /* 0x000fe40007ffe1ff */
[----:B------:R-:W-:-:S04]  /*35c0*/  SEL R18, R18, 0x12, P2 ;  /* 0x0000001212127807 */ /* 0x000fc80001000000 */
[----:B------:R-:W-:-:S13]  /*35d0*/  ISETP.GE.AND P2, PT, R21, R18, PT ;  /* 0x000000121500720c */ /* 0x000fda0003f46270 */
[----:B------:R-:W-:Y:S05]  /*35e0*/  @P2 BRA `(.L_x_226) ;  /* 0x0000000000982947 */ /* 0x000fea0003800000 */
[----:B------:R-:W0:Y:S01]  /*35f0*/  LDC.64 R14, c[0x0][0x358] ;  /* 0x0000d600ff0e7b82 */ /* 0x000e220000000a00 */
[C---:B------:R-:W-:Y:S01]  /*3600*/  SHF.L.U64.HI R23, R19.reuse, 0xb, R39 ;  /* 0x0000000b13177819 */ /* 0x040fe20000010227 */
[----:B------:R-:W-:Y:S01]  /*3610*/  BSSY.RECONVERGENT B3, `(.L_x_227) ;  /* 0x0000022000037945 */ /* 0x000fe20003800200 */
[----:B------:R-:W-:Y:S01]  /*3620*/  IMAD.SHL.U32 R19, R19, 0x800, RZ ;  /* 0x0000080013137824 */ /* 0x000fe200078e00ff */
[----:B------:R-:W-:Y:S01]  /*3630*/  IADD3 R25, PT, PT, RZ, -R17, -R18 ;  /* 0x80000011ff197210 */ /* 0x000fe20007ffe812 */
[----:B------:R-:W-:Y:S01]  /*3640*/  IMAD.MOV.U32 R20, RZ, RZ, RZ ;  /* 0x000000ffff147224 */ /* 0x000fe200078e00ff */
[----:B------:R-:W-:Y:S02]  /*3650*/  CS2R R40, SRZ ;  /* 0x0000000000287805 */ /* 0x000fe4000001ff00 */
[----:B------:R-:W-:-:S07]  /*3660*/  LOP3.LUT R23, R23, 0x80000000, RZ, 0xfc, !PT ;  /* 0x8000000017177812 */ /* 0x000fce00078efcff */
.L_x_228:
[----:B------:R-:W1:Y:S01]  /*3670*/  LDC.64 R12, c[0x4][0x168] ;  /* 0x01005a00ff0c7b82 */ /* 0x000e620000000a00 */
[----:B0-----:R-:W-:Y:S02]  /*3680*/  R2UR UR28, R14 ;  /* 0x000000000e1c72ca */ /* 0x001fe400000e0000 */
[----:B------:R-:W-:Y:S01]  /*3690*/  R2UR UR29, R15 ;  /* 0x000000000f1d72ca */ /* 0x000fe200000e0000 */
[----:B-1----:R-:W-:-:S12]  /*36a0*/  IMAD.WIDE R12, R21, 0x8, R12 ;  /* 0x00000008150c7825 */ /* 0x002fd800078e020c */
[----:B------:R-:W2:Y:S01]  /*36b0*/  LDG.E.64.CONSTANT R12, desc[UR28][R12.64] ;  /* 0x0000001c0c0c7981 */ /* 0x000ea2000c1e9b00 */
[----:B------:R-:W-:Y:S02]  /*36c0*/  VIADD R25, R25, 0x1 ;  /* 0x0000000119197836 */ /* 0x000fe40000000000 */
[----:B------:R-:W-:Y:S02]  /*36d0*/  VIADD R21, R21, 0x1 ;  /* 0x0000000115157836 */ /* 0x000fe40000000000 */
[----:B--2---:R-:W-:-:S04]  /*36e0*/  IMAD.WIDE.U32 R40, P4, R12, R19, R40 ;  /* 0x000000130c287225 */ /* 0x004fc80007880028 */
[----:B------:R-:W-:Y:S02]  /*36f0*/  IMAD R39, R12, R23, RZ ;  /* 0x000000170c277224 */ /* 0x000fe400078e02ff */
[CC--:B------:R-:W-:Y:S02]  /*3700*/  IMAD R42, R13.reuse, R19.reuse, RZ ;  /* 0x000000130d2a7224 */ /* 0x0c0fe400078e02ff */
[----:B------:R-:W-:Y:S01]  /*3710*/  IMAD.HI.U32 R43, R13, R19, RZ ;  /* 0x000000130d2b7227 */ /* 0x000fe200078e00ff */
[----:B------:R-:W-:-:S03]  /*3720*/  IADD3 R41, P2, PT, R39, R41, RZ ;  /* 0x0000002927297210 */ /* 0x000fc60007f5e0ff */
[----:B------:R-:W-:Y:S01]  /*3730*/  IMAD R39, R20, 0x8, R1 ;  /* 0x0000000814277824 */ /* 0x000fe200078e0201 */
[----:B------:R-:W-:Y:S01]  /*3740*/  IADD3 R41, P3, PT, R42, R41, RZ ;  /* 0x000000292a297210 */ /* 0x000fe20007f7e0ff */
[----:B------:R-:W-:-:S04]  /*3750*/  IMAD.HI.U32 R42, R12, R23, RZ ;  /* 0x000000170c2a7227 */ /* 0x000fc800078e00ff */
[----:B------:R-:W-:Y:S01]  /*3760*/  IMAD.X R12, RZ, RZ, R42, P4 ;  /* 0x000000ffff0c7224 */ /* 0x000fe200020e062a */
[----:B------:R0:W-:Y:S01]  /*3770*/  STL.64 [R39], R40 ;  /* 0x0000002827007387 */ /* 0x0001e20000100a00 */
[----:B------:R-:W-:-:S03]  /*3780*/  IMAD.HI.U32 R42, R13, R23, RZ ;  /* 0x000000170d2a7227 */ /* 0x000fc600078e00ff */
[----:B------:R-:W-:Y:S01]  /*3790*/  IADD3.X R12, P2, PT, R43, R12, RZ, P2, !PT ;  /* 0x0000000c2b0c7210 */ /* 0x000fe2000175e4ff */
[----:B------:R-:W-:Y:S02]  /*37a0*/  IMAD R13, R13, R23, RZ ;  /* 0x000000170d0d7224 */ /* 0x000fe400078e02ff */
[----:B------:R-:W-:-:S03]  /*37b0*/  VIADD R20, R20, 0x1 ;  /* 0x0000000114147836 */ /* 0x000fc60000000000 */
[----:B------:R-:W-:Y:S01]  /*37c0*/  IADD3.X R13, P3, PT, R13, R12, RZ, P3, !PT ;  /* 0x0000000c0d0d7210 */ /* 0x000fe20001f7e4ff */
[----:B------:R-:W-:Y:S01]  /*37d0*/  IMAD.X R12, RZ, RZ, R42, P2 ;  /* 0x000000ffff0c7224 */ /* 0x000fe200010e062a */
[----:B------:R-:W-:-:S03]  /*37e0*/  ISETP.NE.AND P2, PT, R25, -0xf, PT ;  /* 0xfffffff11900780c */ /* 0x000fc60003f45270 */
[----:B------:R-:W-:Y:S02]  /*37f0*/  IMAD.X R12, RZ, RZ, R12, P3 ;  /* 0x000000ffff0c7224 */ /* 0x000fe400018e060c */
[----:B0-----:R-:W-:Y:S02]  /*3800*/  IMAD.MOV.U32 R40, RZ, RZ, R13 ;  /* 0x000000ffff287224 */ /* 0x001fe400078e000d */
[----:B------:R-:W-:-:S06]  /*3810*/  IMAD.MOV.U32 R41, RZ, RZ, R12 ;  /* 0x000000ffff297224 */ /* 0x000fcc00078e000c */
[----:B------:R-:W-:Y:S05]  /*3820*/  @P2 BRA `(.L_x_228) ;  /* 0xfffffffc00902947 */ /* 0x000fea000383ffff */
[----:B------:R-:W-:Y:S05]  /*3830*/  BSYNC.RECONVERGENT B3 ;  /* 0x0000000000037941 */ /* 0x000fea0003800200 */
.L_x_227:
[----:B------:R-:W-:-:S07]  /*3840*/  IMAD.MOV.U32 R21, RZ, RZ, R18 ;  /* 0x000000ffff157224 */ /* 0x000fce00078e0012 */
.L_x_226:
[----:B------:R-:W-:Y:S05]  /*3850*/  BSYNC.RECONVERGENT B2 ;  /* 0x0000000000027941 */ /* 0x000fea0003800200 */
.L_x_225:
[----:B------:R-:W-:Y:S01]  /*3860*/  LOP3.LUT P2, R43, R16, 0x3f, RZ, 0xc0, !PT ;  /* 0x0000003f102b7812 */ /* 0x000fe2000784c0ff */
[----:B------:R-:W-:-:S04]  /*3870*/  IMAD.IADD R12, R17, 0x1, R21 ;  /* 0x00000001110c7824 */ /* 0x000fc800078e0215 */
[----:B------:R-:W-:-:S05]  /*3880*/  IMAD.U32 R39, R12, 0x8, R1 ;  /* 0x000000080c277824 */ /* 0x000fca00078e0001 */
[----:B------:R0:W-:Y:S04]  /*3890*/  STL.64 [R39+-0x78], R40 ;  /* 0xffff882827007387 */ /* 0x0001e80000100a00 */
[----:B------:R-:W2:Y:S04]  /*38a0*/  @P2 LDL.64 R18, [R1+0x8] ;  /* 0x0000080001122983 */ /* 0x000ea80000100a00 */
[----:B------:R-:W3:Y:S04]  /*38b0*/  LDL.64 R12, [R1+0x10] ;  /* 0x00001000010c7983 */ /* 0x000ee80000100a00 */
[----:B------:R-:W4:Y:S01]  /*38c0*/  LDL.64 R14, [R1+0x18] ;  /* 0x00001800010e7983 */ /* 0x000f220000100a00 */
[----:B------:R-:W-:Y:S01]  /*38d0*/  @P2 LOP3.LUT R16, R43, 0x3f, RZ, 0x3c, !PT ;  /* 0x0000003f2b102812 */ /* 0x000fe200078e3cff */
[----:B------:R-:W-:Y:S01]  /*38e0*/  BSSY.RECONVERGENT B2, `(.L_x_229) ;  /* 0x0000034000027945 */ /* 0x000fe20003800200 */
[----:B--2---:R-:W-:-:S02]  /*38f0*/  @P2 SHF.R.U64 R17, R18, 0x1, R19 ;  /* 0x0000000112112819 */ /* 0x004fc40000001213 */
[----:B------:R-:W-:Y:S02]  /*3900*/  @P2 SHF.R.U32.HI R19, RZ, 0x1, R19 ;  /* 0x00000001ff132819 */ /* 0x000fe40000011613 */
[--C-:B---3--:R-:W-:Y:S02]  /*3910*/  @P2 SHF.R.U32.HI R25, RZ, 0x1, R13.reuse ;  /* 0x00000001ff192819 */ /* 0x108fe4000001160d */
[C---:B------:R-:W-:Y:S02]  /*3920*/  @P2 SHF.R.U64 R23, R12.reuse, 0x1, R13 ;  /* 0x000000010c172819 */ /* 0x040fe4000000120d */
[CC--:B------:R-:W-:Y:S02]  /*3930*/  @P2 SHF.L.U32 R20, R12.reuse, R43.reuse, RZ ;  /* 0x0000002b0c142219 */ /* 0x0c0fe400000006ff */
[----:B------:R-:W-:Y:S02]  /*3940*/  @P2 SHF.R.U64 R17, R17, R16, R19 ;  /* 0x0000001011112219 */ /* 0x000fe40000001213 */
[----:B------:R-:W-:-:S02]  /*3950*/  @P2 SHF.L.U64.HI R21, R12, R43, R13 ;  /* 0x0000002b0c152219 */ /* 0x000fc4000001020d */
[-C--:B------:R-:W-:Y:S02]  /*3960*/  @P2 SHF.R.U32.HI R18, RZ, R16.reuse, R19 ;  /* 0x00000010ff122219 */ /* 0x080fe40000011613 */
[----:B----4-:R-:W-:Y:S02]  /*3970*/  @P2 SHF.L.U32 R19, R14, R43, RZ ;  /* 0x0000002b0e132219 */ /* 0x010fe400000006ff */
[----:B0-----:R-:W-:Y:S02]  /*3980*/  @P2 SHF.R.U64 R40, R23, R16, R25 ;  /* 0x0000001017282219 */ /* 0x001fe40000001219 */
[----:B------:R-:W-:Y:S02]  /*3990*/  @P2 LOP3.LUT R12, R20, R17, RZ, 0xfc, !PT ;  /* 0x00000011140c2212 */ /* 0x000fe400078efcff */
[----:B------:R-:W-:Y:S02]  /*39a0*/  @P2 LOP3.LUT R13, R21, R18, RZ, 0xfc, !PT ;  /* 0x00000012150d2212 */ /* 0x000fe400078efcff */
[----:B------:R-:W-:-:S02]  /*39b0*/  @P2 SHF.L.U64.HI R17, R14, R43, R15 ;  /* 0x0000002b0e112219 */ /* 0x000fc4000001020f */
[----:B------:R-:W-:Y:S01]  /*39c0*/  @P2 LOP3.LUT R14, R19, R40, RZ, 0xfc, !PT ;  /* 0x00000028130e2212 */ /* 0x000fe200078efcff */
[C---:B------:R-:W-:Y:S01]  /*39d0*/  IMAD.SHL.U32 R19, R12.reuse, 0x4, RZ ;  /* 0x000000040c137824 */ /* 0x040fe200078e00ff */
[----:B------:R-:W-:Y:S02]  /*39e0*/  @P2 SHF.R.U32.HI R16, RZ, R16, R25 ;  /* 0x00000010ff102219 */ /* 0x000fe40000011619 */
[----:B------:R-:W-:Y:S02]  /*39f0*/  SHF.L.U64.HI R21, R12, 0x2, R13 ;  /* 0x000000020c157819 */ /* 0x000fe4000001020d */
[----:B------:R-:W-:Y:S02]  /*3a00*/  @P2 LOP3.LUT R15, R17, R16, RZ, 0xfc, !PT ;  /* 0x00000010110f2212 */ /* 0x000fe400078efcff */
[----:B------:R-:W-:Y:S02]  /*3a10*/  SHF.L.W.U32.HI R13, R13, 0x2, R14 ;  /* 0x000000020d0d7819 */ /* 0x000fe40000010e0e */
[----:B------:R-:W-:-:S02]  /*3a20*/  IADD3 RZ, P2, PT, RZ, -R19, RZ ;  /* 0x80000013ffff7210 */ /* 0x000fc40007f5e0ff */
[----:B------:R-:W-:Y:S02]  /*3a30*/  LOP3.LUT R12, RZ, R21, RZ, 0x33, !PT ;  /* 0x00000015ff0c7212 */ /* 0x000fe400078e33ff */
[----:B------:R-:W-:Y:S02]  /*3a40*/  SHF.L.W.U32.HI R14, R14, 0x2, R15 ;  /* 0x000000020e0e7819 */ /* 0x000fe40000010e0f */
[----:B------:R-:W-:Y:S02]  /*3a50*/  LOP3.LUT R17, RZ, R13, RZ, 0x33, !PT ;  /* 0x0000000dff117212 */ /* 0x000fe400078e33ff */
[----:B------:R-:W-:Y:S02]  /*3a60*/  IADD3.X R16, P2, PT, RZ, R12, RZ, P2, !PT ;  /* 0x0000000cff107210 */ /* 0x000fe4000175e4ff */
[----:B------:R-:W-:Y:S02]  /*3a70*/  LOP3.LUT R18, RZ, R14, RZ, 0x33, !PT ;  /* 0x0000000eff127212 */ /* 0x000fe400078e33ff */
[----:B------:R-:W-:-:S02]  /*3a80*/  IADD3.X R12, P3, PT, RZ, R17, RZ, P2, !PT ;  /* 0x00000011ff0c7210 */ /* 0x000fc4000177e4ff */
[----:B------:R-:W-:-:S03]  /*3a90*/  ISETP.GT.U32.AND P4, PT, R13, -0x1, PT ;  /* 0xffffffff0d00780c */ /* 0x000fc60003f84070 */
[----:B------:R-:W-:Y:S01]  /*3aa0*/  IMAD.X R17, RZ, RZ, R18, P3 ;  /* 0x000000ffff117224 */ /* 0x000fe200018e0612 */
[----:B------:R-:W-:-:S04]  /*3ab0*/  ISETP.GT.AND.EX P2, PT, R14, -0x1, PT, P4 ;  /* 0xffffffff0e00780c */ /* 0x000fc80003f44340 */
[----:B------:R-:W-:Y:S02]  /*3ac0*/  SEL R23, R14, R17, P2 ;  /* 0x000000110e177207 */ /* 0x000fe40001000000 */
[----:B------:R-:W-:Y:S02]  /*3ad0*/  SEL R18, R13, R12, P2 ;  /* 0x0000000c0d127207 */ /* 0x000fe40001000000 */
[----:B------:R-:W-:Y:S02]  /*3ae0*/  ISETP.NE.U32.AND P3, PT, R23, RZ, PT ;  /* 0x000000ff1700720c */ /* 0x000fe40003f65070 */
[----:B------:R-:W-:Y:S02]  /*3af0*/  SEL R16, R21, R16, P2 ;  /* 0x0000001015107207 */ /* 0x000fe40001000000 */
[----:B------:R-:W-:Y:S01]  /*3b00*/  SEL R13, R18, R23, !P3 ;  /* 0x00000017120d7207 */ /* 0x000fe20005800000 */
[----:B------:R-:W-:-:S05]  /*3b10*/  @!P2 IMAD.MOV R19, RZ, RZ, -R19 ;  /* 0x000000ffff13a224 */ /* 0x000fca00078e0a13 */
[----:B------:R-:W0:Y:S02]  /*3b20*/  FLO.U32 R13, R13 ;  /* 0x0000000d000d7300 */ /* 0x000e2400000e0000 */
[C---:B0-----:R-:W-:Y:S02]  /*3b30*/  IADD3 R17, PT, PT, -R13.reuse, 0x1f, RZ ;  /* 0x0000001f0d117810 */ /* 0x041fe40007ffe1ff */
[----:B------:R-:W-:-:S03]  /*3b40*/  IADD3 R12, PT, PT, -R13, 0x3f, RZ ;  /* 0x0000003f0d0c7810 */ /* 0x000fc60007ffe1ff */
[----:B------:R-:W-:-:S05]  /*3b50*/  @P3 IMAD.MOV R12, RZ, RZ, R17 ;  /* 0x000000ffff0c3224 */ /* 0x000fca00078e0211 */
[----:B------:R-:W-:-:S13]  /*3b60*/  ISETP.NE.AND P3, PT, R12, RZ, PT ;  /* 0x000000ff0c00720c */ /* 0x000fda0003f65270 */
[----:B------:R-:W-:Y:S05]  /*3b70*/  @!P3 BRA `(.L_x_230) ;  /* 0x000000000028b947 */ /* 0x000fea0003800000 */
[--C-:B------:R-:W-:Y:S02]  /*3b80*/  SHF.R.U64 R17, R19, 0x1, R16.reuse ;  /* 0x0000000113117819 */ /* 0x100fe40000001210 */
[C---:B------:R-:W-:Y:S02]  /*3b90*/  LOP3.LUT R13, R12.reuse, 0x3f, RZ, 0xc0, !PT ;  /* 0x0000003f0c0d7812 */ /* 0x040fe400078ec0ff */
[----:B------:R-:W-:Y:S02]  /*3ba0*/  SHF.R.U32.HI R19, RZ, 0x1, R16 ;  /* 0x00000001ff137819 */ /* 0x000fe40000011610 */
[----:B------:R-:W-:Y:S02]  /*3bb0*/  LOP3.LUT R16, R12, 0x3f, RZ, 0xc, !PT ;  /* 0x0000003f0c107812 */ /* 0x000fe400078e0cff */
[CC--:B------:R-:W-:Y:S02]  /*3bc0*/  SHF.L.U64.HI R21, R18.reuse, R13.reuse, R23 ;  /* 0x0000000d12157219 */ /* 0x0c0fe40000010217 */
[----:B------:R-:W-:-:S02]  /*3bd0*/  SHF.L.U32 R18, R18, R13, RZ ;  /* 0x0000000d12127219 */ /* 0x000fc400000006ff */
[-CC-:B------:R-:W-:Y:S02]  /*3be0*/  SHF.R.U64 R13, R17, R16.reuse, R19.reuse ;  /* 0x00000010110d7219 */ /* 0x180fe40000001213 */
[----:B------:R-:W-:Y:S02]  /*3bf0*/  SHF.R.U32.HI R16, RZ, R16, R19 ;  /* 0x00000010ff107219 */ /* 0x000fe40000011613 */
[----:B------:R-:W-:Y:S02]  /*3c00*/  LOP3.LUT R18, R18, R13, RZ, 0xfc, !PT ;  /* 0x0000000d12127212 */ /* 0x000fe400078efcff */
[----:B------:R-:W-:-:S07]  /*3c10*/  LOP3.LUT R23, R21, R16, RZ, 0xfc, !PT ;  /* 0x0000001015177212 */ /* 0x000fce00078efcff */
.L_x_230:
[----:B------:R-:W-:Y:S05]  /*3c20*/  BSYNC.RECONVERGENT B2 ;  /* 0x0000000000027941 */ /* 0x000fea0003800200 */
.L_x_229:
[----:B------:R-:W-:Y:S01]  /*3c30*/  IMAD.WIDE.U32 R20, R18, 0x2168c235, RZ ;  /* 0x2168c23512147825 */ /* 0x000fe200078e00ff */
[----:B------:R-:W-:-:S03]  /*3c40*/  SHF.R.U32.HI R15, RZ, 0x1e, R15 ;  /* 0x0000001eff0f7819 */ /* 0x000fc6000001160f */
[----:B------:R-:W-:Y:S01]  /*3c50*/  IMAD.MOV.U32 R16, RZ, RZ, R21 ;  /* 0x000000ffff107224 */ /* 0x000fe200078e0015 */
[----:B------:R-:W-:Y:S01]  /*3c60*/  IADD3 RZ, P3, PT, R20, R20, RZ ;  /* 0x0000001414ff7210 */ /* 0x000fe20007f7e0ff */
[----:B------:R-:W-:Y:S01]  /*3c70*/  IMAD.MOV.U32 R17, RZ, RZ, RZ ;  /* 0x000000ffff117224 */ /* 0x000fe200078e00ff */
[----:B------:R-:W-:Y:S01]  /*3c80*/  LEA.HI R14, R14, R15, RZ, 0x1 ;  /* 0x0000000f0e0e7211 */ /* 0x000fe200078f08ff */
[----:B------:R-:W-:-:S04]  /*3c90*/  IMAD.HI.U32 R13, R23, -0x36f0255e, RZ ;  /* 0xc90fdaa2170d7827 */ /* 0x000fc800078e00ff */
[----:B------:R-:W-:-:S04]  /*3ca0*/  IMAD.WIDE.U32 R16, R18, -0x36f0255e, R16 ;  /* 0xc90fdaa212107825 */ /* 0x000fc800078e0010 */
[----:B------:R-:W-:-:S04]  /*3cb0*/  IMAD.WIDE.U32 R16, P4, R23, 0x2168c235, R16 ;  /* 0x2168c23517107825 */ /* 0x000fc80007880010 */
[----:B------:R-:W-:Y:S01]  /*3cc0*/  IMAD R23, R23, -0x36f0255e, RZ ;  /* 0xc90fdaa217177824 */ /* 0x000fe200078e02ff */
[----:B------:R-:W-:Y:S01]  /*3cd0*/  IADD3.X RZ, P3, PT, R16, R16, RZ, P3, !PT ;  /* 0x0000001010ff7210 */ /* 0x000fe20001f7e4ff */
[----:B------:R-:W-:-:S03]  /*3ce0*/  IMAD.X R13, RZ, RZ, R13, P4 ;  /* 0x000000ffff0d7224 */ /* 0x000fc600020e060d */
[----:B------:R-:W-:-:S04]  /*3cf0*/  IADD3 R17, P4, PT, R23, R17, RZ ;  /* 0x0000001117117210 */ /* 0x000fc80007f9e0ff */
[C---:B------:R-:W-:Y:S01]  /*3d00*/  ISETP.GT.U32.AND P5, PT, R17.reuse, RZ, PT ;  /* 0x000000ff1100720c */ /* 0x040fe20003fa4070 */
[----:B------:R-:W-:Y:S01]  /*3d10*/  IMAD.X R13, RZ, RZ, R13, P4 ;  /* 0x000000ffff0d7224 */ /* 0x000fe200020e060d */
[----:B------:R-:W-:-:S04]  /*3d20*/  IADD3.X R16, P4, PT, R17, R17, RZ, P3, !PT ;  /* 0x0000001111107210 */ /* 0x000fc80001f9e4ff */
[C---:B------:R-:W-:Y:S01]  /*3d30*/  ISETP.GT.AND.EX P3, PT, R13.reuse, RZ, PT, P5 ;  /* 0x000000ff0d00720c */ /* 0x040fe20003f64350 */
[----:B------:R-:W-:-:S03]  /*3d40*/  IMAD.X R18, R13, 0x1, R13, P4 ;  /* 0x000000010d127824 */ /* 0x000fc600020e060d */
[----:B------:R-:W-:Y:S02]  /*3d50*/  SEL R16, R16, R17, P3 ;  /* 0x0000001110107207 */ /* 0x000fe40001800000 */
[----:B------:R-:W-:Y:S02]  /*3d60*/  SEL R18, R18, R13, P3 ;  /* 0x0000000d12127207 */ /* 0x000fe40001800000 */
[----:B------:R-:W-:Y:S02]  /*3d70*/  IADD3 R13, P4, PT, R16, 0x1, RZ ;  /* 0x00000001100d7810 */ /* 0x000fe40007f9e0ff */
[----:B------:R-:W-:Y:S02]  /*3d80*/  SEL R17, RZ, 0xffffffff, !P3 ;  /* 0xffffffffff117807 */ /* 0x000fe40005800000 */
[----:B------:R-:W-:Y:S01]  /*3d90*/  LOP3.LUT P3, R38, R38, 0x80000000, RZ, 0xc0, !PT ;  /* 0x8000000026267812 */ /* 0x000fe2000786c0ff */
[----:B------:R-:W-:Y:S02]  /*3da0*/  IMAD.X R16, RZ, RZ, R18, P4 ;  /* 0x000000ffff107224 */ /* 0x000fe400020e0612 */
[----:B------:R-:W-:Y:S01]  /*3db0*/  IMAD.IADD R17, R17, 0x1, -R12 ;  /* 0x0000000111117824 */ /* 0x000fe200078e0a0c */
[----:B------:R-:W-:-:S02]  /*3dc0*/  @!P2 LOP3.LUT R38, R38, 0x80000000, RZ, 0x3c, !PT ;  /* 0x800000002626a812 */ /* 0x000fc400078e3cff */
[----:B------:R-:W-:-:S04]  /*3dd0*/  SHF.R.U64 R13, R13, 0xa, R16 ;  /* 0x0000000a0d0d7819 */ /* 0x000fc80000001210 */
[----:B------:R-:W-:-:S03]  /*3de0*/  IADD3 R13, P4, PT, R13, 0x1, RZ ;  /* 0x000000010d0d7810 */ /* 0x000fc60007f9e0ff */
[----:B------:R-:W-:Y:S01]  /*3df0*/  @P3 IMAD.MOV R14, RZ, RZ, -R14 ;  /* 0x000000ffff0e3224 */ /* 0x000fe200078e0a0e */
[----:B------:R-:W-:-:S04]  /*3e00*/  LEA.HI.X R16, R16, RZ, RZ, 0x16, P4 ;  /* 0x000000ff10107211 */ /* 0x000fc800020fb4ff */
[--C-:B------:R-:W-:Y:S01]  /*3e10*/  SHF.R.U64 R12, R13, 0x1, R16.reuse ;  /* 0x000000010d0c7819 */ /* 0x100fe20000001210 */
[----:B------:R-:W-:Y:S01]  /*3e20*/  IMAD.SHL.U32 R13, R17, 0x100000, RZ ;  /* 0x00100000110d7824 */ /* 0x000fe200078e00ff */
[----:B------:R-:W-:Y:S02]  /*3e30*/  SHF.R.U32.HI R16, RZ, 0x1, R16 ;  /* 0x00000001ff107819 */ /* 0x000fe40000011610 */
[----:B------:R-:W-:-:S04]  /*3e40*/  IADD3 R19, P4, P5, RZ, RZ, R12 ;  /* 0x000000ffff137210 */ /* 0x000fc80007d9e00c */
[----:B------:R-:W-:-:S04]  /*3e50*/  IADD3.X R13, PT, PT, R13, 0x3fe00000, R16, P4, P5 ;  /* 0x3fe000000d0d7810 */ /* 0x000fc800027ea410 */
[----:B------:R-:W-:-:S07]  /*3e60*/  LOP3.LUT R39, R13, R38, RZ, 0xfc, !PT ;  /* 0x000000260d277212 */ /* 0x000fce00078efcff */
.L_x_224:
[----:B------:R-:W-:Y:S02]  /*3e70*/  IMAD.MOV.U32 R23, RZ, RZ, 0x0 ;  /* 0x00000000ff177424 */ /* 0x000fe400078e00ff */
[----:B------:R-:W-:Y:S02]  /*3e80*/  IMAD.MOV.U32 R38, RZ, RZ, R19 ;  /* 0x000000ffff267224 */ /* 0x000fe400078e0013 */
[----:B------:R-:W-:Y:S05]  /*3e90*/  RET.REL.NODEC R22 `(_Z10InitializePdS_S_S_PiS0_9InputPara) ;  /* 0xffffffc016587950 */ /* 0x000fea0003c3ffff */
.L_x_231:
        /* <DEDUP_REMOVED lines=14> */
.L_x_618:


//--------------------- .text._Z15Wakeup_NeighborPiS_9InputPara --------------------------
	.section	.text._Z15Wakeup_NeighborPiS_9InputPara,"ax",@progbits
	.align	128
        .global         _Z15Wakeup_NeighborPiS_9InputPara
        .type           _Z15Wakeup_NeighborPiS_9InputPara,@function
        .size           _Z15Wakeup_NeighborPiS_9InputPara,(.L_x_639 - _Z15Wakeup_NeighborPiS_9InputPara)
        .other          _Z15Wakeup_NeighborPiS_9InputPara,@"STO_CUDA_ENTRY STV_DEFAULT"
_Z15Wakeup_NeighborPiS_9InputPara:
.text._Z15Wakeup_NeighborPiS_9InputPara:
        /* <DEDUP_REMOVED lines=28> */
[-C--:B------:R-:W-:Y:S01]  /*01c0*/  @!P1 IADD3 R4, PT, PT, R4, -R7.reuse, RZ ;  /* 0x8000000704049210 */ /* 0x080fe20007ffe0ff */
[----:B------:R-:W-:Y:S01]  /*01d0*/  @!P1 VIADD R5, R5, 0x1 ;  /* 0x0000000105059836 */ /* 0x000fe20000000000 */
[----:B------:R-:W-:Y:S02]  /*01e0*/  ISETP.NE.AND P1, PT, R2, RZ, PT ;  /* 0x000000ff0200720c */ /* 0x000fe40003f25270 */
[----:B------:R-:W-:-:S13]  /*01f0*/  ISETP.GE.U32.AND P0, PT, R4, R7, PT ;  /* 0x000000070400720c */ /* 0x000fda0003f06070 */
[----:B------:R-:W-:-:S05]  /*0200*/  @P0 IADD3 R5, PT, PT, R5, 0x1, RZ ;  /* 0x0000000105050810 */ /* 0x000fca0007ffe0ff */
[----:B------:R-:W-:-:S05]  /*0210*/  IMAD.MOV.U32 R3, RZ, RZ, R5 ;  /* 0x000000ffff037224 */ /* 0x000fca00078e0005 */
[----:B------:R-:W-:Y:S02]  /*0220*/  @!P2 IADD3 R3, PT, PT, -R3, RZ, RZ ;  /* 0x000000ff0303a210 */ /* 0x000fe40007ffe1ff */
[----:B------:R-:W-:-:S04]  /*0230*/  @!P1 LOP3.LUT R3, RZ, R2, RZ, 0x33, !PT ;  /* 0x00000002ff039212 */ /* 0x000fc800078e33ff */
[----:B------:R-:W-:-:S13]  /*0240*/  ISETP.GE.AND P0, PT, R3, RZ, PT ;  /* 0x000000ff0300720c */ /* 0x000fda0003f06270 */
[----:B0123--:R-:W-:Y:S05]  /*0250*/  @!P0 EXIT ;  /* 0x000000000000894d */ /* 0x00ffea0003800000 */
[----:B------:R-:W-:Y:S01]  /*0260*/  IMAD R13, R0, UR8, RZ ;  /* 0x00000008000d7c24 */ /* 0x000fe2000f8e02ff */
[----:B------:R-:W0:Y:S01]  /*0270*/  LDC R6, c[0x0][0x3dc] ;  /* 0x0000f700ff067b82 */ /* 0x000e220000000800 */
[----:B------:R-:W1:Y:S01]  /*0280*/  S2R R12, SR_CTAID.X ;  /* 0x00000000000c7919 */ /* 0x000e620000002500 */
[----:B------:R-:W2:Y:S02]  /*0290*/  LDCU.64 UR10, c[0x0][0x358] ;  /* 0x00006b00ff0a77ac */ /* 0x000ea40008000a00 */
[-C--:B------:R-:W-:Y:S02]  /*02a0*/  IABS R8, R13.reuse ;  /* 0x0000000d00087213 */ /* 0x080fe40000000000 */
[----:B------:R-:W-:Y:S02]  /*02b0*/  IABS R10, R13 ;  /* 0x0000000d000a7213 */ /* 0x000fe40000000000 */
[----:B------:R-:W3:Y:S02]  /*02c0*/  I2F.RP R7, R8 ;  /* 0x0000000800077306 */ /* 0x000ee40000209400 */
[----:B------:R-:W-:-:S06]  /*02d0*/  IADD3 R10, PT, PT, RZ, -R10, RZ ;  /* 0x8000000aff0a7210 */ /* 0x000fcc0007ffe0ff */
[----:B---3--:R-:W3:Y:S01]  /*02e0*/  MUFU.RCP R7, R7 ;  /* 0x0000000700077308 */ /* 0x008ee20000001000 */
[----:B0-----:R-:W-:Y:S02]  /*02f0*/  VIADD R6, R6, 0xffffffff ;  /* 0xffffffff06067836 */ /* 0x001fe40000000000 */
[----:B---3--:R-:W-:-:S03]  /*0300*/  VIADD R4, R7, 0xffffffe ;  /* 0x0ffffffe07047836 */ /* 0x008fc60000000000 */
[----:B------:R-:W-:Y:S02]  /*0310*/  IABS R7, R6 ;  /* 0x0000000600077213 */ /* 0x000fe40000000000 */
[----:B------:R-:W-:Y:S01]  /*0320*/  LOP3.LUT R6, R6, R13, RZ, 0x3c, !PT ;  /* 0x0000000d06067212 */ /* 0x000fe200078e3cff */
[----:B------:R0:W3:Y:S03]  /*0330*/  F2I.FTZ.U32.TRUNC.NTZ R5, R4 ;  /* 0x0000000400057305 */ /* 0x0000e6000021f000 */
[----:B------:R-:W-:Y:S01]  /*0340*/  ISETP.GE.AND P2, PT, R6, RZ, PT ;  /* 0x000000ff0600720c */ /* 0x000fe20003f46270 */
[----:B0-----:R-:W-:Y:S01]  /*0350*/  IMAD.MOV.U32 R4, RZ, RZ, RZ ;  /* 0x000000ffff047224 */ /* 0x001fe200078e00ff */
[----:B---3--:R-:W-:-:S05]  /*0360*/  IADD3 R11, PT, PT, RZ, -R5, RZ ;  /* 0x80000005ff0b7210 */ /* 0x008fca0007ffe0ff */
[----:B------:R-:W-:-:S04]  /*0370*/  IMAD R11, R11, R8, RZ ;  /* 0x000000080b0b7224 */ /* 0x000fc800078e02ff */
[----:B------:R-:W-:Y:S02]  /*0380*/  IMAD.HI.U32 R5, R5, R11, R4 ;  /* 0x0000000b05057227 */ /* 0x000fe400078e0004 */
[----:B------:R-:W0:Y:S04]  /*0390*/  S2R R11, SR_TID.X ;  /* 0x00000000000b7919 */ /* 0x000e280000002100 */
[----:B------:R-:W-:-:S04]  /*03a0*/  IMAD.HI.U32 R4, R5, R7, RZ ;  /* 0x0000000705047227 */ /* 0x000fc800078e00ff */
[----:B------:R-:W-:Y:S02]  /*03b0*/  IMAD R5, R4, R10, R7 ;  /* 0x0000000a04057224 */ /* 0x000fe400078e0207 */
[----:B------:R-:W3:Y:S03]  /*03c0*/  S2R R7, SR_CTAID.Z ;  /* 0x0000000000077919 */ /* 0x000ee60000002700 */
[----:B------:R-:W-:Y:S01]  /*03d0*/  ISETP.GT.U32.AND P1, PT, R8, R5, PT ;  /* 0x000000050800720c */ /* 0x000fe20003f24070 */
[----:B------:R-:W3:-:S12]  /*03e0*/  S2R R10, SR_TID.Z ;  /* 0x00000000000a7919 */ /* 0x000ed80000002300 */
[-C--:B------:R-:W-:Y:S01]  /*03f0*/  @!P1 IADD3 R5, PT, PT, R5, -R8.reuse, RZ ;  /* 0x8000000805059210 */ /* 0x080fe20007ffe0ff */
[----:B------:R-:W-:Y:S01]  /*0400*/  @!P1 VIADD R4, R4, 0x1 ;  /* 0x0000000104049836 */ /* 0x000fe20000000000 */
[----:B------:R-:W-:Y:S02]  /*0410*/  ISETP.NE.AND P1, PT, R13, RZ, PT ;  /* 0x000000ff0d00720c */ /* 0x000fe40003f25270 */
[----:B------:R-:W-:Y:S01]  /*0420*/  ISETP.GE.U32.AND P0, PT, R5, R8, PT ;  /* 0x000000080500720c */ /* 0x000fe20003f06070 */
[C---:B-1----:R-:W-:Y:S01]  /*0430*/  IMAD.IADD R8, R9.reuse, 0x1, R12 ;  /* 0x0000000109087824 */ /* 0x042fe200078e020c */
[----:B------:R-:W1:Y:S01]  /*0440*/  S2R R5, SR_CTAID.Y ;  /* 0x0000000000057919 */ /* 0x000e620000002600 */
[--C-:B0-----:R-:W-:Y:S02]  /*0450*/  IMAD R6, R12, UR4, R11.reuse ;  /* 0x000000040c067c24 */ /* 0x101fe4000f8e020b */
[----:B------:R-:W-:Y:S02]  /*0460*/  IMAD R8, R8, UR4, R11 ;  /* 0x0000000408087c24 */ /* 0x000fe4000f8e020b */
[----:B------:R-:W-:Y:S01]  /*0470*/  IMAD R9, R9, UR4, RZ ;  /* 0x0000000409097c24 */ /* 0x000fe2000f8e02ff */
[----:B------:R-:W-:-:S05]  /*0480*/  UMOV UR4, URZ ;  /* 0x000000ff00047c82 */ /* 0x000fca0008000000 */
[----:B------:R-:W-:Y:S01]  /*0490*/  @P0 IADD3 R4, PT, PT, R4, 0x1, RZ ;  /* 0x0000000104040810 */ /* 0x000fe20007ffe0ff */
[----:B---3--:R-:W-:-:S03]  /*04a0*/  IMAD R7, R7, UR5, R10 ;  /* 0x0000000507077c24 */ /* 0x008fc6000f8e020a */
[----:B------:R-:W-:Y:S02]  /*04b0*/  @!P2 IADD3 R4, PT, PT, -R4, RZ, RZ ;  /* 0x000000ff0404a210 */ /* 0x000fe40007ffe1ff */
[----:B--2---:R-:W-:-:S07]  /*04c0*/  @!P1 LOP3.LUT R4, RZ, R13, RZ, 0x33, !PT ;  /* 0x0000000dff049212 */ /* 0x004fce00078e33ff */
.L_x_242:
[----:B------:R-:W-:-:S13]  /*04d0*/  ISETP.GE.AND P0, PT, R4, RZ, PT ;  /* 0x000000ff0400720c */ /* 0x000fda0003f06270 */
[----:B01----:R-:W-:Y:S05]  /*04e0*/  @!P0 BRA `(.L_x_232) ;  /* 0x0000001000248947 */ /* 0x003fea0003800000 */
[-C--:B------:R-:W-:Y:S01]  /*04f0*/  IABS R14, R9.reuse ;  /* 0x00000009000e7213 */ /* 0x080fe20000000000 */
[----:B------:R-:W0:Y:S01]  /*0500*/  LDC R16, c[0x0][0x3d8] ;  /* 0x0000f600ff107b82 */ /* 0x000e220000000800 */
[----:B------:R-:W-:Y:S01]  /*0510*/  IABS R17, R9 ;  /* 0x0000000900117213 */ /* 0x000fe20000000000 */
[----:B------:R-:W2:Y:S01]  /*0520*/  LDCU UR6, c[0x0][0x3e0] ;  /* 0x00007c00ff0677ac */ /* 0x000ea20008000800 */
[----:B------:R-:W3:Y:S01]  /*0530*/  I2F.RP R13, R14 ;  /* 0x0000000e000d7306 */ /* 0x000ee20000209400 */
[----:B------:R-:W-:Y:S02]  /*0540*/  ISETP.NE.AND P0, PT, R9, RZ, PT ;  /* 0x000000ff0900720c */ /* 0x000fe40003f05270 */
[----:B------:R-:W-:Y:S01]  /*0550*/  IADD3 R17, PT, PT, RZ, -R17, RZ ;  /* 0x80000011ff117210 */ /* 0x000fe20007ffe0ff */
[----:B------:R-:W4:Y:S04]  /*0560*/  LDCU UR5, c[0x0][0x3dc] ;  /* 0x00007b80ff0577ac */ /* 0x000f280008000800 */
[----:B---3--:R-:W3:Y:S01]  /*0570*/  MUFU.RCP R13, R13 ;  /* 0x0000000d000d7308 */ /* 0x008ee20000001000 */
[----:B0-----:R-:W-:-:S02]  /*0580*/  VIADD R12, R16, 0xffffffff ;  /* 0xffffffff100c7836 */ /* 0x001fc40000000000 */
[----:B----4-:R-:W-:-:S03]  /*0590*/  IMAD R16, R16, UR5, RZ ;  /* 0x0000000510107c24 */ /* 0x010fc6000f8e02ff */
[----:B------:R-:W-:Y:S02]  /*05a0*/  IABS R18, R12 ;  /* 0x0000000c00127213 */ /* 0x000fe40000000000 */
[----:B------:R-:W-:Y:S01]  /*05b0*/  LOP3.LUT R12, R12, R9, RZ, 0x3c, !PT ;  /* 0x000000090c0c7212 */ /* 0x000fe200078e3cff */
[----:B---3--:R-:W-:-:S03]  /*05c0*/  VIADD R10, R13, 0xffffffe ;  /* 0x0ffffffe0d0a7836 */ /* 0x008fc60000000000 */
[----:B------:R-:W-:Y:S01]  /*05d0*/  ISETP.GE.AND P1, PT, R12, RZ, PT ;  /* 0x000000ff0c00720c */ /* 0x000fe20003f26270 */
[----:B------:R0:W3:Y:S02]  /*05e0*/  F2I.FTZ.U32.TRUNC.NTZ R11, R10 ;  /* 0x0000000a000b7305 */ /* 0x0000e4000021f000 */
[----:B0-----:R-:W-:Y:S01]  /*05f0*/  IMAD.MOV.U32 R10, RZ, RZ, RZ ;  /* 0x000000ffff0a7224 */ /* 0x001fe200078e00ff */
[----:B---3--:R-:W-:-:S05]  /*0600*/  IADD3 R15, PT, PT, RZ, -R11, RZ ;  /* 0x8000000bff0f7210 */ /* 0x008fca0007ffe0ff */
[----:B------:R-:W-:-:S04]  /*0610*/  IMAD R15, R15, R14, RZ ;  /* 0x0000000e0f0f7224 */ /* 0x000fc800078e02ff */
[----:B------:R-:W-:Y:S01]  /*0620*/  IMAD.HI.U32 R11, R11, R15, R10 ;  /* 0x0000000f0b0b7227 */ /* 0x000fe200078e000a */
[----:B------:R-:W-:-:S05]  /*0630*/  MOV R10, R17 ;  /* 0x00000011000a7202 */ /* 0x000fca0000000f00 */
[----:B------:R-:W-:-:S04]  /*0640*/  IMAD.HI.U32 R13, R11, R18, RZ ;  /* 0x000000120b0d7227 */ /* 0x000fc800078e00ff */
[----:B------:R-:W-:Y:S02]  /*0650*/  IMAD R11, R13, R10, R18 ;  /* 0x0000000a0d0b7224 */ /* 0x000fe400078e0212 */
[----:B------:R-:W0:Y:S03]  /*0660*/  S2R R10, SR_TID.Y ;  /* 0x00000000000a7919 */ /* 0x000e260000002200 */
[----:B------:R-:W-:-:S13]  /*0670*/  ISETP.GT.U32.AND P3, PT, R14, R11, PT ;  /* 0x0000000b0e00720c */ /* 0x000fda0003f64070 */
[-C--:B------:R-:W-:Y:S02]  /*0680*/  @!P3 IADD3 R11, PT, PT, R11, -R14.reuse, RZ ;  /* 0x8000000e0b0bb210 */ /* 0x080fe40007ffe0ff */
[----:B------:R-:W-:Y:S02]  /*0690*/  @!P3 IADD3 R13, PT, PT, R13, 0x1, RZ ;  /* 0x000000010d0db810 */ /* 0x000fe40007ffe0ff */
[----:B------:R-:W-:Y:S01]  /*06a0*/  ISETP.GE.U32.AND P2, PT, R11, R14, PT ;  /* 0x0000000e0b00720c */ /* 0x000fe20003f46070 */
[----:B------:R-:W-:-:S04]  /*06b0*/  IMAD R11, R2, UR4, R7 ;  /* 0x00000004020b7c24 */ /* 0x000fc8000f8e0207 */
[C---:B------:R-:W-:Y:S01]  /*06c0*/  VIADD R12, R11.reuse, 0x1 ;  /* 0x000000010b0c7836 */ /* 0x040fe20000000000 */
[----:B------:R-:W-:-:S04]  /*06d0*/  ISETP.GT.AND P3, PT, R11, RZ, PT ;  /* 0x000000ff0b00720c */ /* 0x000fc80003f64270 */
[C---:B--2---:R-:W-:Y:S02]  /*06e0*/  ISETP.GE.AND P4, PT, R12.reuse, UR6, PT ;  /* 0x000000060c007c0c */ /* 0x044fe4000bf86270 */
[----:B------:R-:W-:Y:S02]  /*06f0*/  SEL R14, R11, UR6, P3 ;  /* 0x000000060b0e7c07 */ /* 0x000fe40009800000 */
[----:B------:R-:W-:Y:S02]  /*0700*/  @P2 IADD3 R13, PT, PT, R13, 0x1, RZ ;  /* 0x000000010d0d2810 */ /* 0x000fe40007ffe0ff */
[----:B------:R-:W-:Y:S02]  /*0710*/  SEL R15, R12, RZ, !P4 ;  /* 0x000000ff0c0f7207 */ /* 0x000fe40006000000 */
[----:B------:R-:W-:Y:S01]  /*0720*/  IADD3 R17, PT, PT, R14, -0x1, RZ ;  /* 0xffffffff0e117810 */ /* 0x000fe20007ffe0ff */
[----:B------:R-:W-:Y:S02]  /*0730*/  IMAD.MOV.U32 R12, RZ, RZ, R13 ;  /* 0x000000ffff0c7224 */ /* 0x000fe400078e000d */
[----:B0-----:R-:W-:-:S02]  /*0740*/  IMAD R14, R15, UR5, R10 ;  /* 0x000000050f0e7c24 */ /* 0x001fc4000f8e020a */
[----:B------:R-:W-:Y:S01]  /*0750*/  IMAD R13, R11, R16, RZ ;  /* 0x000000100b0d7224 */ /* 0x000fe200078e02ff */
[----:B------:R-:W-:Y:S01]  /*0760*/  @!P1 IADD3 R12, PT, PT, -R12, RZ, RZ ;  /* 0x000000ff0c0c9210 */ /* 0x000fe20007ffe1ff */
[C---:B------:R-:W-:Y:S01]  /*0770*/  IMAD R15, R16.reuse, R15, RZ ;  /* 0x0000000f100f7224 */ /* 0x040fe200078e02ff */
[----:B------:R-:W-:Y:S01]  /*0780*/  @!P0 LOP3.LUT R12, RZ, R9, RZ, 0x33, !PT ;  /* 0x00000009ff0c8212 */ /* 0x000fe200078e33ff */
[----:B------:R-:W-:Y:S02]  /*0790*/  IMAD R16, R16, R17, RZ ;  /* 0x0000001110107224 */ /* 0x000fe400078e02ff */
[----:B------:R-:W-:Y:S01]  /*07a0*/  IMAD R17, R17, UR5, R10 ;  /* 0x0000000511117c24 */ /* 0x000fe2000f8e020a */
[----:B------:R-:W-:-:S06]  /*07b0*/  UMOV UR5, URZ ;  /* 0x000000ff00057c82 */ /* 0x000fcc0008000000 */
.L_x_241:
[----:B------:R-:W-:-:S13]  /*07c0*/  ISETP.GE.AND P0, PT, R12, RZ, PT ;  /* 0x000000ff0c00720c */ /* 0x000fda0003f06270 */
[----:B01----:R-:W-:Y:S05]  /*07d0*/  @!P0 BRA `(.L_x_233) ;  /* 0x0000000c005c8947 */ /* 0x003fea0003800000 */
[----:B------:R-:W0:Y:S01]  /*07e0*/  LDCU.64 UR6, c[0x0][0x3d8] ;  /* 0x00007b00ff0677ac */ /* 0x000e220008000a00 */
[----:B------:R-:W-:Y:S01]  /*07f0*/  IMAD R22, R0, UR8, RZ ;  /* 0x0000000800167c24 */ /* 0x000fe2000f8e02ff */
[----:B------:R-:W-:Y:S01]  /*0800*/  ISETP.NE.AND P1, PT, R12, RZ, PT ;  /* 0x000000ff0c00720c */ /* 0x000fe20003f25270 */
[----:B-1----:R-:W-:Y:S02]  /*0810*/  IMAD R19, R5, UR8, R10 ;  /* 0x0000000805137c24 */ /* 0x002fe4000f8e020a */
[----:B------:R-:W-:Y:S02]  /*0820*/  HFMA2 R21, -RZ, RZ, 0, 0 ;  /* 0x00000000ff157431 */ /* 0x000fe400000001ff */
[----:B------:R-:W-:-:S04]  /*0830*/  IMAD R22, R22, UR5, R19 ;  /* 0x0000000516167c24 */ /* 0x000fc8000f8e0213 */
[C---:B------:R-:W-:Y:S01]  /*0840*/  VIADD R18, R22.reuse, 0x1 ;  /* 0x0000000116127836 */ /* 0x040fe20000000000 */
[----:B------:R-:W-:-:S04]  /*0850*/  ISETP.GT.AND P0, PT, R22, RZ, PT ;  /* 0x000000ff1600720c */ /* 0x000fc80003f04270 */
[----:B0-----:R-:W-:Y:S02]  /*0860*/  SEL R24, R22, UR7, P0 ;  /* 0x0000000716187c07 */ /* 0x001fe40008000000 */
[----:B------:R-:W-:Y:S02]  /*0870*/  ISETP.GE.AND P0, PT, R18, UR7, PT ;  /* 0x0000000712007c0c */ /* 0x000fe4000bf06270 */
[----:B------:R-:W-:Y:S02]  /*0880*/  IADD3 R20, PT, PT, R24, -0x1, RZ ;  /* 0xffffffff18147810 */ /* 0x000fe40007ffe0ff */
[----:B------:R-:W-:Y:S01]  /*0890*/  SEL R26, R18, RZ, !P0 ;  /* 0x000000ff121a7207 */ /* 0x000fe20004000000 */
[--C-:B------:R-:W-:Y:S02]  /*08a0*/  IMAD R18, R22, UR6, R13.reuse ;  /* 0x0000000616127c24 */ /* 0x100fe4000f8e020d */
[--C-:B------:R-:W-:Y:S02]  /*08b0*/  IMAD R19, R20, UR6, R13.reuse ;  /* 0x0000000614137c24 */ /* 0x100fe4000f8e020d */
[----:B------:R-:W-:Y:S01]  /*08c0*/  IMAD R20, R26, UR6, R13 ;  /* 0x000000061a147c24 */ /* 0x000fe2000f8e020d */
[----:B------:R-:W-:Y:S06]  /*08d0*/  @!P1 BRA `(.L_x_234) ;  /* 0x0000000800249947 */ /* 0x000fec0003800000 */
[----:B------:R-:W0:Y:S01]  /*08e0*/  LDCU UR12, c[0x0][0x3dc] ;  /* 0x00007b80ff0c77ac */ /* 0x000e220008000800 */
[----:B------:R-:W-:Y:S01]  /*08f0*/  ISETP.GE.AND P1, PT, R22, UR7, PT ;  /* 0x0000000716007c0c */ /* 0x000fe2000bf26270 */
[C---:B------:R-:W-:Y:S01]  /*0900*/  IMAD R22, R11.reuse, UR7, R24 ;  /* 0x000000070b167c24 */ /* 0x040fe2000f8e0218 */
[----:B------:R-:W-:Y:S01]  /*0910*/  IADD3 R40, PT, PT, R6, 0x1, RZ ;  /* 0x0000000106287810 */ /* 0x000fe20007ffe0ff */
[----:B------:R-:W-:Y:S01]  /*0920*/  VIADD R23, R12, 0x1 ;  /* 0x000000010c177836 */ /* 0x000fe20000000000 */
[----:B------:R-:W1:Y:S01]  /*0930*/  LDCU UR9, c[0x0][0x3e0] ;  /* 0x00007c00ff0977ac */ /* 0x000e620008000800 */
[----:B------:R-:W-:Y:S01]  /*0940*/  IMAD R21, R0, UR5, R5 ;  /* 0x0000000500157c24 */ /* 0x000fe2000f8e0205 */
[----:B------:R-:W-:Y:S01]  /*0950*/  IADD3 R27, PT, PT, R22, -0x1, RZ ;  /* 0xffffffff161b7810 */ /* 0x000fe20007ffe0ff */
[----:B------:R-:W-:Y:S01]  /*0960*/  IMAD R29, R11, UR7, R26 ;  /* 0x000000070b1d7c24 */ /* 0x000fe2000f8e021a */
[----:B------:R-:W-:Y:S01]  /*0970*/  LOP3.LUT R39, R23, 0xfffffffe, RZ, 0xc0, !PT ;  /* 0xfffffffe17277812 */ /* 0x000fe200078ec0ff */
[C---:B------:R-:W-:Y:S01]  /*0980*/  IMAD R23, R21.reuse, UR8, R14 ;  /* 0x0000000815177c24 */ /* 0x040fe2000f8e020e */
[----:B------:R-:W2:Y:S01]  /*0990*/  LDCU UR7, c[0x0][0x3d8] ;  /* 0x00007b00ff0777ac */ /* 0x000ea20008000800 */
[----:B------:R-:W-:Y:S01]  /*09a0*/  IMAD R25, R21, UR8, R17 ;  /* 0x0000000815197c24 */ /* 0x000fe2000f8e0211 */
[----:B------:R-:W-:Y:S01]  /*09b0*/  IADD3 R39, PT, PT, -R39, RZ, RZ ;  /* 0x000000ff27277210 */ /* 0x000fe20007ffe1ff */
[----:B------:R-:W-:-:S02]  /*09c0*/  IMAD R30, R29, UR6, R6 ;  /* 0x000000061d1e7c24 */ /* 0x000fc4000f8e0206 */
[----:B------:R-:W-:Y:S02]  /*09d0*/  IMAD R31, R23, UR6, R8 ;  /* 0x00000006171f7c24 */ /* 0x000fe4000f8e0208 */
[----:B0-----:R-:W-:Y:S02]  /*09e0*/  IMAD R24, R11, UR12, R10 ;  /* 0x0000000c0b187c24 */ /* 0x001fe4000f8e020a */
[----:B------:R-:W-:Y:S02]  /*09f0*/  IMAD R32, R23, UR6, R6 ;  /* 0x0000000617207c24 */ /* 0x000fe4000f8e0206 */
[----:B------:R-:W-:Y:S02]  /*0a00*/  IMAD R37, R21, UR8, R24 ;  /* 0x0000000815257c24 */ /* 0x000fe4000f8e0218 */
[----:B------:R-:W-:Y:S02]  /*0a10*/  IMAD R21, R29, UR6, R8 ;  /* 0x000000061d157c24 */ /* 0x000fe4000f8e0208 */
[----:B------:R-:W-:-:S02]  /*0a20*/  IMAD R38, R37, UR6, R6 ;  /* 0x0000000625267c24 */ /* 0x000fc4000f8e0206 */
[C---:B------:R-:W-:Y:S02]  /*0a30*/  IMAD R33, R27.reuse, UR6, R8 ;  /* 0x000000061b217c24 */ /* 0x040fe4000f8e0208 */
[----:B------:R-:W-:Y:S02]  /*0a40*/  IMAD R34, R27, UR6, R6 ;  /* 0x000000061b227c24 */ /* 0x000fe4000f8e0206 */
[C---:B------:R-:W-:Y:S02]  /*0a50*/  IMAD R35, R25.reuse, UR6, R8 ;  /* 0x0000000619237c24 */ /* 0x040fe4000f8e0208 */
[----:B------:R-:W-:Y:S02]  /*0a60*/  IMAD R36, R25, UR6, R6 ;  /* 0x0000000619247c24 */ /* 0x000fe4000f8e0206 */
[----:B------:R-:W-:Y:S02]  /*0a70*/  IMAD R37, R37, UR6, R8 ;  /* 0x0000000625257c24 */ /* 0x000fe4000f8e0208 */
[----:B-12---:R-:W-:-:S07]  /*0a80*/  VIADD R42, R8, 0x1 ;  /* 0x00000001082a7836 */ /* 0x006fce0000000000 */
.L_x_239:
[----:B-1----:R-:W-:Y:S01]  /*0a90*/  IADD3 R45, PT, PT, R40, -0x1, RZ ;  /* 0xffffffff282d7810 */ /* 0x002fe20007ffe0ff */
[----:B------:R-:W-:Y:S01]  /*0aa0*/  UMOV UR6, UR7 ;  /* 0x0000000700067c82 */ /* 0x000fe20008000000 */
[----:B------:R-:W-:Y:S02]  /*0ab0*/  BSSY.RECONVERGENT B0, `(.L_x_235) ;  /* 0x000002c000007945 */ /* 0x000fe40003800200 */
[----:B------:R-:W-:-:S04]  /*0ac0*/  ISETP.GE.OR P0, PT, R45, UR6, P1 ;  /* 0x000000062d007c0c */ /* 0x000fc80008f06670 */
[----:B------:R-:W-:-:S13]  /*0ad0*/  ISETP.GE.OR P0, PT, R11, UR9, P0 ;  /* 0x000000090b007c0c */ /* 0x000fda0008706670 */
[----:B------:R-:W-:Y:S05]  /*0ae0*/  @P0 BRA `(.L_x_236) ;  /* 0x0000000000a00947 */ /* 0x000fea0003800000 */
[----:B------:R-:W0:Y:S02]  /*0af0*/  LDC.64 R22, c[0x0][0x388] ;  /* 0x0000e200ff167b82 */ /* 0x000e240000000a00 */
[----:B0-----:R-:W-:-:S06]  /*0b00*/  IMAD.WIDE R22, R38, 0x4, R22 ;  /* 0x0000000426167825 */ /* 0x001fcc00078e0216 */
[----:B------:R-:W2:Y:S02]  /*0b10*/  LDG.E R22, desc[UR10][R22.64] ;  /* 0x0000000a16167981 */ /* 0x000ea4000c1e1900 */
[----:B--2---:R-:W-:-:S13]  /*0b20*/  ISETP.NE.AND P0, PT, R22, RZ, PT ;  /* 0x000000ff1600720c */ /* 0x004fda0003f05270 */
[----:B------:R-:W-:Y:S05]  /*0b30*/  @!P0 BRA `(.L_x_236) ;  /* 0x00000000008c8947 */ /* 0x000fea0003800000 */
[----:B------:R-:W0:Y:S01]  /*0b40*/  LDC.64 R22, c[0x0][0x380] ;  /* 0x0000e000ff167b82 */ /* 0x000e220000000a00 */
[----:B------:R-:W-:Y:S01]  /*0b50*/  ISETP.GT.AND P0, PT, R45, RZ, PT ;  /* 0x000000ff2d00720c */ /* 0x000fe20003f04270 */
[----:B------:R-:W-:-:S03]  /*0b60*/  IMAD.MOV.U32 R41, RZ, RZ, 0x1 ;  /* 0x00000001ff297424 */ /* 0x000fc600078e00ff */
[----:B------:R-:W-:Y:S02]  /*0b70*/  SEL R45, R45, UR6, P0 ;  /* 0x000000062d2d7c07 */ /* 0x000fe40008000000 */
[C---:B------:R-:W-:Y:S02]  /*0b80*/  ISETP.GE.AND P0, PT, R40.reuse, UR6, PT ;  /* 0x0000000628007c0c */ /* 0x040fe4000bf06270 */
[----:B------:R-:W-:Y:S02]  /*0b90*/  IADD3 R45, PT, PT, R45, -0x1, RZ ;  /* 0xffffffff2d2d7810 */ /* 0x000fe40007ffe0ff */
[----:B------:R-:W-:Y:S02]  /*0ba0*/  SEL R43, R40, RZ, !P0 ;  /* 0x000000ff282b7207 */ /* 0x000fe40004000000 */
[CC--:B------:R-:W-:Y:S02]  /*0bb0*/  IADD3 R25, PT, PT, R18.reuse, R45.reuse, RZ ;  /* 0x0000002d12197210 */ /* 0x0c0fe40007ffe0ff */
[-C--:B------:R-:W-:Y:S01]  /*0bc0*/  IADD3 R44, PT, PT, R19, R45.reuse, RZ ;  /* 0x0000002d132c7210 */ /* 0x080fe20007ffe0ff */
[----:B------:R-:W-:Y:S01]  /*0bd0*/  IMAD.IADD R29, R18, 0x1, R43 ;  /* 0x00000001121d7824 */ /* 0x000fe200078e022b */
[----:B------:R-:W-:Y:S01]  /*0be0*/  IADD3 R45, PT, PT, R20, R45, RZ ;  /* 0x0000002d142d7210 */ /* 0x000fe20007ffe0ff */
[----:B0-----:R-:W-:-:S04]  /*0bf0*/  IMAD.WIDE R26, R38, 0x4, R22 ;  /* 0x00000004261a7825 */ /* 0x001fc800078e0216 */
[--C-:B------:R-:W-:Y:S01]  /*0c00*/  IMAD.WIDE R24, R25, 0x4, R22.reuse ;  /* 0x0000000419187825 */ /* 0x100fe200078e0216 */
[----:B------:R0:W-:Y:S03]  /*0c10*/  STG.E desc[UR10][R26.64], R41 ;  /* 0x000000291a007986 */ /* 0x0001e6000c10190a */
[--C-:B------:R-:W-:Y:S01]  /*0c20*/  IMAD.WIDE R28, R29, 0x4, R22.reuse ;  /* 0x000000041d1c7825 */ /* 0x100fe200078e0216 */
[----:B------:R1:W-:Y:S04]  /*0c30*/  STG.E desc[UR10][R24.64], R41 ;  /* 0x0000002918007986 */ /* 0x0003e8000c10190a */
[----:B------:R2:W-:Y:S01]  /*0c40*/  STG.E desc[UR10][R28.64], R41 ;  /* 0x000000291c007986 */ /* 0x0005e2000c10190a */
[----:B0-----:R-:W-:-:S04]  /*0c50*/  IMAD.WIDE R26, R34, 0x4, R22 ;  /* 0x00000004221a7825 */ /* 0x001fc800078e0216 */
[--C-:B-1----:R-:W-:Y:S01]  /*0c60*/  IMAD.WIDE R24, R30, 0x4, R22.reuse ;  /* 0x000000041e187825 */ /* 0x102fe200078e0216 */
[----:B------:R0:W-:Y:S03]  /*0c70*/  STG.E desc[UR10][R26.64], R41 ;  /* 0x000000291a007986 */ /* 0x0001e6000c10190a */
[--C-:B--2---:R-:W-:Y:S01]  /*0c80*/  IMAD.WIDE R28, R36, 0x4, R22.reuse ;  /* 0x00000004241c7825 */ /* 0x104fe200078e0216 */
[----:B------:R1:W-:Y:S04]  /*0c90*/  STG.E desc[UR10][R24.64], R41 ;  /* 0x0000002918007986 */ /* 0x0003e8000c10190a */
[----:B------:R-:W-:Y:S01]  /*0ca0*/  STG.E desc[UR10][R28.64], R41 ;  /* 0x000000291c007986 */ /* 0x000fe2000c10190a */
[----:B0-----:R-:W-:-:S04]  /*0cb0*/  IMAD.WIDE R26, R32, 0x4, R22 ;  /* 0x00000004201a7825 */ /* 0x001fc800078e0216 */
[----:B-1----:R-:W-:Y:S01]  /*0cc0*/  IMAD.WIDE R24, R44, 0x4, R22 ;  /* 0x000000042c187825 */ /* 0x002fe200078e0216 */
[----:B------:R-:W-:Y:S03]  /*0cd0*/  STG.E desc[UR10][R26.64], R41 ;  /* 0x000000291a007986 */ /* 0x000fe6000c10190a */
[----:B------:R-:W-:Y:S01]  /*0ce0*/  IMAD.IADD R44, R19, 0x1, R43 ;  /* 0x00000001132c7824 */ /* 0x000fe200078e022b */
[----:B------:R-:W-:Y:S01]  /*0cf0*/  IADD3 R43, PT, PT, R20, R43, RZ ;  /* 0x0000002b142b7210 */ /* 0x000fe20007ffe0ff */
[----:B------:R0:W-:Y:S02]  /*0d00*/  STG.E desc[UR10][R24.64], R41 ;  /* 0x0000002918007986 */ /* 0x0001e4000c10190a */
[----:B0-----:R-:W-:-:S04]  /*0d10*/  IMAD.WIDE R24, R45, 0x4, R22 ;  /* 0x000000042d187825 */ /* 0x001fc800078e0216 */
[--C-:B------:R-:W-:Y:S01]  /*0d20*/  IMAD.WIDE R44, R44, 0x4, R22.reuse ;  /* 0x000000042c2c7825 */ /* 0x100fe200078e0216 */
[----:B------:R0:W-:Y:S03]  /*0d30*/  STG.E desc[UR10][R24.64], R41 ;  /* 0x0000002918007986 */ /* 0x0001e6000c10190a */
[----:B------:R-:W-:Y:S01]  /*0d40*/  IMAD.WIDE R22, R43, 0x4, R22 ;  /* 0x000000042b167825 */ /* 0x000fe200078e0216 */
[----:B------:R0:W-:Y:S04]  /*0d50*/  STG.E desc[UR10][R44.64], R41 ;  /* 0x000000292c007986 */ /* 0x0001e8000c10190a */
[----:B------:R0:W-:Y:S02]  /*0d60*/  STG.E desc[UR10][R22.64], R41 ;  /* 0x0000002916007986 */ /* 0x0001e4000c10190a */
.L_x_236:
[----:B------:R-:W-:Y:S05]  /*0d70*/  BSYNC.RECONVERGENT B0 ;  /* 0x0000000000007941 */ /* 0x000fea0003800200 */
.L_x_235:
[----:B0-----:R-:W-:Y:S01]  /*0d80*/  IADD3 R45, PT, PT, R42, -0x1, RZ ;  /* 0xffffffff2a2d7810 */ /* 0x001fe20007ffe0ff */
[----:B------:R-:W-:Y:S03]  /*0d90*/  BSSY.RECONVERGENT B0, `(.L_x_237) ;  /* 0x000002c000007945 */ /* 0x000fe60003800200 */
        /* <DEDUP_REMOVED lines=21> */
[----:B------:R0:W-:Y:S04]  /*0ef0*/  STG.E desc[UR10][R24.64], R41 ;  /* 0x0000002918007986 */ /* 0x0001e8000c10190a */
[----:B------:R1:W-:Y:S01]  /*0f00*/  STG.E desc[UR10][R28.64], R41 ;  /* 0x000000291c007986 */ /* 0x0003e2000c10190a */
[----:B0-----:R-:W-:-:S04]  /*0f10*/  IMAD.WIDE R24, R21, 0x4, R22 ;  /* 0x0000000415187825 */ /* 0x001fc800078e0216 */
[----:B-1----:R-:W-:-:S04]  /*0f20*/  IMAD.WIDE R28, R27, 0x4, R22 ;  /* 0x000000041b1c7825 */ /* 0x002fc800078e0216 */
[--C-:B------:R-:W-:Y:S01]  /*0f30*/  IMAD.WIDE R26, R33, 0x4, R22.reuse ;  /* 0x00000004211a7825 */ /* 0x100fe200078e0216 */
[----:B------:R0:W-:Y:S04]  /*0f40*/  STG.E desc[UR10][R28.64], R41 ;  /* 0x000000291c007986 */ /* 0x0001e8000c10190a */
[----:B------:R1:W-:Y:S04]  /*0f50*/  STG.E desc[UR10][R26.64], R41 ;  /* 0x000000291a007986 */ /* 0x0003e8000c10190a */
[----:B------:R2:W-:Y:S01]  /*0f60*/  STG.E desc[UR10][R24.64], R41 ;  /* 0x0000002918007986 */ /* 0x0005e2000c10190a */
[----:B0-----:R-:W-:-:S04]  /*0f70*/  IMAD.WIDE R28, R44, 0x4, R22 ;  /* 0x000000042c1c7825 */ /* 0x001fc800078e0216 */
[----:B------:R-:W-:Y:S01]  /*0f80*/  IMAD.IADD R44, R19, 0x1, R43 ;  /* 0x00000001132c7824 */ /* 0x000fe200078e022b */
[----:B------:R-:W-:Y:S01]  /*0f90*/  IADD3 R43, PT, PT, R20, R43, RZ ;  /* 0x0000002b142b7210 */ /* 0x000fe20007ffe0ff */
[----:B-1----:R-:W-:-:S04]  /*0fa0*/  IMAD.WIDE R26, R31, 0x4, R22 ;  /* 0x000000041f1a7825 */ /* 0x002fc800078e0216 */
[----:B--2---:R-:W-:-:S05]  /*0fb0*/  IMAD.WIDE R24, R35, 0x4, R22 ;  /* 0x0000000423187825 */ /* 0x004fca00078e0216 */
[----:B------:R0:W-:Y:S04]  /*0fc0*/  STG.E desc[UR10][R24.64], R41 ;  /* 0x0000002918007986 */ /* 0x0001e8000c10190a */
[----:B------:R1:W-:Y:S04]  /*0fd0*/  STG.E desc[UR10][R26.64], R41 ;  /* 0x000000291a007986 */ /* 0x0003e8000c10190a */
[----:B------:R1:W-:Y:S01]  /*0fe0*/  STG.E desc[UR10][R28.64], R41 ;  /* 0x000000291c007986 */ /* 0x0003e2000c10190a */
[----:B0-----:R-:W-:-:S04]  /*0ff0*/  IMAD.WIDE R24, R45, 0x4, R22 ;  /* 0x000000042d187825 */ /* 0x001fc800078e0216 */
[--C-:B------:R-:W-:Y:S01]  /*1000*/  IMAD.WIDE R44, R44, 0x4, R22.reuse ;  /* 0x000000042c2c7825 */ /* 0x100fe200078e0216 */
[----:B------:R1:W-:Y:S03]  /*1010*/  STG.E desc[UR10][R24.64], R41 ;  /* 0x0000002918007986 */ /* 0x0003e6000c10190a */
[----:B------:R-:W-:Y:S01]  /*1020*/  IMAD.WIDE R22, R43, 0x4, R22 ;  /* 0x000000042b167825 */ /* 0x000fe200078e0216 */
[----:B------:R1:W-:Y:S04]  /*1030*/  STG.E desc[UR10][R44.64], R41 ;  /* 0x000000292c007986 */ /* 0x0003e8000c10190a */
[----:B------:R1:W-:Y:S02]  /*1040*/  STG.E desc[UR10][R22.64], R41 ;  /* 0x0000002916007986 */ /* 0x0003e4000c10190a */
.L_x_238:
[----:B------:R-:W-:Y:S05]  /*1050*/  BSYNC.RECONVERGENT B0 ;  /* 0x0000000000007941 */ /* 0x000fea0003800200 */
.L_x_237:
[----:B------:R-:W-:Y:S01]  /*1060*/  IADD3 R39, PT, PT, R39, 0x2, RZ ;  /* 0x0000000227277810 */ /* 0x000fe20007ffe0ff */
[C---:B------:R-:W-:Y:S01]  /*1070*/  IMAD R38, R9.reuse, 0x2, R38 ;  /* 0x0000000209267824 */ /* 0x040fe200078e0226 */
[C---:B------:R-:W-:Y:S01]  /*1080*/  LEA R42, R9.reuse, R42, 0x1 ;  /* 0x0000002a092a7211 */ /* 0x040fe200078e08ff */
[----:B------:R-:W-:Y:S01]  /*1090*/  IMAD R35, R9, 0x2, R35 ;  /* 0x0000000209237824 */ /* 0x000fe200078e0223 */
[----:B------:R-:W-:Y:S01]  /*10a0*/  ISETP.NE.AND P0, PT, R39, RZ, PT ;  /* 0x000000ff2700720c */ /* 0x000fe20003f05270 */
[C---:B------:R-:W-:Y:S01]  /*10b0*/  IMAD R37, R9.reuse, 0x2, R37 ;  /* 0x0000000209257824 */ /* 0x040fe200078e0225 */
[C---:B------:R-:W-:Y:S01]  /*10c0*/  LEA R31, R9.reuse, R31, 0x1 ;  /* 0x0000001f091f7211 */ /* 0x040fe200078e08ff */
[C---:B------:R-:W-:Y:S01]  /*10d0*/  IMAD R32, R9.reuse, 0x2, R32 ;  /* 0x0000000209207824 */ /* 0x040fe200078e0220 */
[C---:B------:R-:W-:Y:S02]  /*10e0*/  LEA R33, R9.reuse, R33, 0x1 ;  /* 0x0000002109217211 */ /* 0x040fe400078e08ff */
[----:B------:R-:W-:-:S02]  /*10f0*/  LEA R21, R9, R21, 0x1 ;  /* 0x0000001509157211 */ /* 0x000fc400078e08ff */
[C---:B------:R-:W-:Y:S02]  /*1100*/  LEA R30, R9.reuse, R30, 0x1 ;  /* 0x0000001e091e7211 */ /* 0x040fe400078e08ff */
[C---:B------:R-:W-:Y:S02]  /*1110*/  LEA R34, R9.reuse, R34, 0x1 ;  /* 0x0000002209227211 */ /* 0x040fe400078e08ff */
[C---:B------:R-:W-:Y:S02]  /*1120*/  LEA R36, R9.reuse, R36, 0x1 ;  /* 0x0000002409247211 */ /* 0x040fe400078e08ff */
[----:B------:R-:W-:Y:S01]  /*1130*/  LEA R40, R9, R40, 0x1 ;  /* 0x0000002809287211 */ /* 0x000fe200078e08ff */
[----:B------:R-:W-:Y:S06]  /*1140*/  @P0 BRA `(.L_x_239) ;  /* 0xfffffff800500947 */ /* 0x000fec000383ffff */
[----:B------:R-:W-:-:S05]  /*1150*/  VIADD R21, R12, 0x1 ;  /* 0x000000010c157836 */ /* 0x000fca0000000000 */
[----:B------:R-:W-:-:S07]  /*1160*/  LOP3.LUT R21, R21, 0xfffffffe, RZ, 0xc0, !PT ;  /* 0xfffffffe15157812 */ /* 0x000fce00078ec0ff */
.L_x_234:
[----:B------:R-:W-:-:S13]  /*1170*/  LOP3.LUT P0, RZ, R12, 0x1, RZ, 0xc0, !PT ;  /* 0x000000010cff7812 */ /* 0x000fda000780c0ff */
[----:B------:R-:W-:Y:S05]  /*1180*/  @P0 BRA `(.L_x_233) ;  /* 0x0000000000f00947 */ /* 0x000fea0003800000 */
[----:B-1----:R-:W0:Y:S01]  /*1190*/  S2R R22, SR_TID.Y ;  /* 0x0000000000167919 */ /* 0x002e220000002200 */
[----:B------:R-:W1:Y:S01]  /*11a0*/  LDCU UR7, c[0x0][0x3dc] ;  /* 0x00007b80ff0777ac */ /* 0x000e620008000800 */
[----:B------:R-:W-:Y:S01]  /*11b0*/  IMAD R23, R0, UR8, RZ ;  /* 0x0000000800177c24 */ /* 0x000fe2000f8e02ff */
[----:B------:R-:W-:Y:S01]  /*11c0*/  BSSY.RECONVERGENT B0, `(.L_x_233) ;  /* 0x0000038000007945 */ /* 0x000fe20003800200 */
[----:B------:R-:W-:Y:S01]  /*11d0*/  IMAD R31, R21, R9, R6 ;  /* 0x00000009151f7224 */ /* 0x000fe200078e0206 */
[----:B------:R-:W2:Y:S01]  /*11e0*/  LDCU UR9, c[0x0][0x3e0] ;  /* 0x00007c00ff0977ac */ /* 0x000ea20008000800 */
[----:B0-----:R-:W-:-:S04]  /*11f0*/  IMAD R22, R5, UR8, R22 ;  /* 0x0000000805167c24 */ /* 0x001fc8000f8e0216 */
[----:B------:R-:W-:-:S05]  /*1200*/  IMAD R24, R23, UR5, R22 ;  /* 0x0000000517187c24 */ /* 0x000fca000f8e0216 */
[----:B-1----:R-:W-:-:S04]  /*1210*/  ISETP.GE.AND P0, PT, R24, UR7, PT ;  /* 0x0000000718007c0c */ /* 0x002fc8000bf06270 */
[----:B------:R-:W-:-:S04]  /*1220*/  ISETP.GE.OR P0, PT, R31, UR6, P0 ;  /* 0x000000061f007c0c */ /* 0x000fc80008706670 */
[----:B--2---:R-:W-:-:S13]  /*1230*/  ISETP.GE.OR P0, PT, R11, UR9, P0 ;  /* 0x000000090b007c0c */ /* 0x004fda0008706670 */
[----:B------:R-:W-:Y:S05]  /*1240*/  @P0 BRA `(.L_x_240) ;  /* 0x0000000000bc0947 */ /* 0x000fea0003800000 */
[----:B------:R-:W0:Y:S01]  /*1250*/  LDC.64 R22, c[0x0][0x388] ;  /* 0x0000e200ff167b82 */ /* 0x000e220000000a00 */
[----:B------:R-:W-:-:S05]  /*1260*/  IADD3 R39, PT, PT, R18, R31, RZ ;  /* 0x0000001f12277210 */ /* 0x000fca0007ffe0ff */
[----:B0-----:R-:W-:-:S06]  /*1270*/  IMAD.WIDE R22, R39, 0x4, R22 ;  /* 0x0000000427167825 */ /* 0x001fcc00078e0216 */
[----:B------:R-:W2:Y:S02]  /*1280*/  LDG.E R22, desc[UR10][R22.64] ;  /* 0x0000000a16167981 */ /* 0x000ea4000c1e1900 */
[----:B--2---:R-:W-:-:S13]  /*1290*/  ISETP.NE.AND P0, PT, R22, RZ, PT ;  /* 0x000000ff1600720c */ /* 0x004fda0003f05270 */
[----:B------:R-:W-:Y:S05]  /*12a0*/  @!P0 BRA `(.L_x_240) ;  /* 0x0000000000a48947 */ /* 0x000fea0003800000 */
[----:B------:R-:W0:Y:S01]  /*12b0*/  LDC.64 R22, c[0x0][0x380] ;  /* 0x0000e000ff167b82 */ /* 0x000e220000000a00 */
[C---:B------:R-:W-:Y:S01]  /*12c0*/  ISETP.GT.AND P0, PT, R31.reuse, RZ, PT ;  /* 0x000000ff1f00720c */ /* 0x040fe20003f04270 */
[--C-:B------:R-:W-:Y:S01]  /*12d0*/  IMAD R24, R24, UR6, R31.reuse ;  /* 0x0000000618187c24 */ /* 0x100fe2000f8e021f */
[----:B------:R-:W-:Y:S01]  /*12e0*/  IADD3 R26, PT, PT, R31, 0x1, RZ ;  /* 0x000000011f1a7810 */ /* 0x000fe20007ffe0ff */
[----:B------:R-:W-:Y:S01]  /*12f0*/  IMAD.IADD R33, R19, 0x1, R31 ;  /* 0x0000000113217824 */ /* 0x000fe200078e021f */
[----:B------:R-:W-:Y:S01]  /*1300*/  SEL R21, R31, UR6, P0 ;  /* 0x000000061f157c07 */ /* 0x000fe20008000000 */
[----:B------:R-:W-:Y:S01]  /*1310*/  IMAD.MOV.U32 R41, RZ, RZ, 0x1 ;  /* 0x00000001ff297424 */ /* 0x000fe200078e00ff */
[C---:B------:R-:W-:Y:S02]  /*1320*/  ISETP.GE.AND P0, PT, R26.reuse, UR6, PT ;  /* 0x000000061a007c0c */ /* 0x040fe4000bf06270 */
[----:B------:R-:W-:Y:S02]  /*1330*/  IADD3 R25, PT, PT, R21, -0x1, RZ ;  /* 0xffffffff15197810 */ /* 0x000fe40007ffe0ff */
[----:B------:R-:W-:-:S02]  /*1340*/  SEL R43, R26, RZ, !P0 ;  /* 0x000000ff1a2b7207 */ /* 0x000fc40004000000 */
[C---:B------:R-:W-:Y:S01]  /*1350*/  IADD3 R37, PT, PT, R18.reuse, R25, RZ ;  /* 0x0000001912257210 */ /* 0x040fe20007ffe0ff */
[C---:B------:R-:W-:Y:S01]  /*1360*/  IMAD.IADD R21, R19.reuse, 0x1, R25 ;  /* 0x0000000113157824 */ /* 0x040fe200078e0219 */
[----:B------:R-:W-:Y:S02]  /*1370*/  IADD3 R35, PT, PT, R18, R43, RZ ;  /* 0x0000002b12237210 */ /* 0x000fe40007ffe0ff */
[C---:B------:R-:W-:Y:S02]  /*1380*/  IADD3 R31, PT, PT, R20.reuse, R31, RZ ;  /* 0x0000001f141f7210 */ /* 0x040fe40007ffe0ff */
[----:B------:R-:W-:Y:S01]  /*1390*/  IADD3 R27, PT, PT, R19, R43, RZ ;  /* 0x0000002b131b7210 */ /* 0x000fe20007ffe0ff */
[----:B------:R-:W-:Y:S01]  /*13a0*/  IMAD.IADD R43, R20, 0x1, R43 ;  /* 0x00000001142b7824 */ /* 0x000fe200078e022b */
[-C--:B------:R-:W-:Y:S02]  /*13b0*/  IADD3 R29, PT, PT, R16, R24.reuse, RZ ;  /* 0x00000018101d7210 */ /* 0x080fe40007ffe0ff */
[----:B------:R-:W-:Y:S01]  /*13c0*/  IADD3 R19, PT, PT, R15, R24, RZ ;  /* 0x000000180f137210 */ /* 0x000fe20007ffe0ff */
[----:B0-----:R-:W-:Y:S01]  /*13d0*/  IMAD.WIDE R38, R39, 0x4, R22 ;  /* 0x0000000427267825 */ /* 0x001fe200078e0216 */
[----:B------:R-:W-:-:S03]  /*13e0*/  IADD3 R25, PT, PT, R20, R25, RZ ;  /* 0x0000001914197210 */ /* 0x000fc60007ffe0ff */
[--C-:B------:R-:W-:Y:S01]  /*13f0*/  IMAD.WIDE R36, R37, 0x4, R22.reuse ;  /* 0x0000000425247825 */ /* 0x100fe200078e0216 */
[----:B------:R0:W-:Y:S03]  /*1400*/  STG.E desc[UR10][R38.64], R41 ;  /* 0x0000002926007986 */ /* 0x0001e6000c10190a */
        /* <DEDUP_REMOVED lines=16> */
[----:B------:R-:W-:Y:S01]  /*1510*/  IMAD.WIDE R22, R43, 0x4, R22 ;  /* 0x000000042b167825 */ /* 0x000fe200078e0216 */
[----:B------:R0:W-:Y:S04]  /*1520*/  STG.E desc[UR10][R26.64], R41 ;  /* 0x000000291a007986 */ /* 0x0001e8000c10190a */
[----:B------:R0:W-:Y:S02]  /*1530*/  STG.E desc[UR10][R22.64], R41 ;  /* 0x0000002916007986 */ /* 0x0001e4000c10190a */
.L_x_240:
[----:B------:R-:W-:Y:S05]  /*1540*/  BSYNC.RECONVERGENT B0 ;  /* 0x0000000000007941 */ /* 0x000fea0003800200 */
.L_x_233:
[----:B------:R-:W-:Y:S01]  /*1550*/  ISETP.NE.AND P0, PT, R4, UR5, PT ;  /* 0x0000000504007c0c */ /* 0x000fe2000bf05270 */
[----:B------:R-:W-:-:S12]  /*1560*/  UIADD3 UR5, UPT, UPT, UR5, 0x1, URZ ;  /* 0x0000000105057890 */ /* 0x000fd8000fffe0ff */
[----:B------:R-:W-:Y:S05]  /*1570*/  @P0 BRA `(.L_x_241) ;  /* 0xfffffff000900947 */ /* 0x000fea000383ffff */
.L_x_232:
[----:B------:R-:W-:Y:S01]  /*1580*/  ISETP.NE.AND P0, PT, R3, UR4, PT ;  /* 0x0000000403007c0c */ /* 0x000fe2000bf05270 */
[----:B------:R-:W-:-:S12]  /*1590*/  UIADD3 UR4, UPT, UPT, UR4, 0x1, URZ ;  /* 0x0000000104047890 */ /* 0x000fd8000fffe0ff */
[----:B------:R-:W-:Y:S05]  /*15a0*/  @P0 BRA `(.L_x_242) ;  /* 0xffffffec00c80947 */ /* 0x000fea000383ffff */
[----:B------:R-:W-:Y:S05]  /*15b0*/  EXIT ;  /* 0x000000000000794d */ /* 0x000fea0003800000 */
.L_x_243:
        /* <DEDUP_REMOVED lines=12> */
.L_x_639:


//--------------------- .text._Z11Wakeup_NextPdS_S_S_S_S_PiS0_9InputParai --------------------------
	.section	.text._Z11Wakeup_NextPdS_S_S_S_S_PiS0_9InputParai,"ax",@progbits
	.align	128
        .global         _Z11Wakeup_NextPdS_S_S_S_S_PiS0_9InputParai
        .type           _Z11Wakeup_NextPdS_S_S_S_S_PiS0_9InputParai,@function
        .size           _Z11Wakeup_NextPdS_S_S_S_S_PiS0_9InputParai,(.L_x_640 - _Z11Wakeup_NextPdS_S_S_S_S_PiS0_9InputParai)
        .other          _Z11Wakeup_NextPdS_S_S_S_S_PiS0_9InputParai,@"STO_CUDA_ENTRY STV_DEFAULT"
_Z11Wakeup_NextPdS_S_S_S_S_PiS0_9InputParai:
.text._Z11Wakeup_NextPdS_S_S_S_S_PiS0_9InputParai:
        /* <DEDUP_REMOVED lines=10> */
[-C--:B------:R-:W-:Y:S01]  /*00a0*/  IABS R8, R38.reuse ;  /* 0x0000002600087213 */ /* 0x080fe20000000000 */
[----:B-----5:R-:W-:Y:S01]  /*00b0*/  VIADD R5, R5, 0xffffffff ;  /* 0xffffffff05057836 */ /* 0x020fe20000000000 */
[----:B------:R-:W4:Y:S04]  /*00c0*/  I2F.RP R0, R7 ;  /* 0x0000000700007306 */ /* 0x000f280000209400 */
[----:B------:R-:W-:Y:S02]  /*00d0*/  IABS R6, R5 ;  /* 0x0000000500067213 */ /* 0x000fe40000000000 */
[----:B------:R-:W-:-:S04]  /*00e0*/  LOP3.LUT R5, R5, R38, RZ, 0x3c, !PT ;  /* 0x0000002605057212 */ /* 0x000fc800078e3cff */
[----:B------:R-:W-:Y:S01]  /*00f0*/  ISETP.GE.AND P2, PT, R5, RZ, PT ;  /* 0x000000ff0500720c */ /* 0x000fe20003f46270 */
[----:B----4-:R-:W4:Y:S02]  /*0100*/  MUFU.RCP R0, R0 ;  /* 0x0000000000007308 */ /* 0x010f240000001000 */
[----:B----4-:R-:W-:-:S06]  /*0110*/  VIADD R2, R0, 0xffffffe ;  /* 0x0ffffffe00027836 */ /* 0x010fcc0000000000 */
[----:B------:R4:W5:Y:S02]  /*0120*/  F2I.FTZ.U32.TRUNC.NTZ R3, R2 ;  /* 0x0000000200037305 */ /* 0x000964000021f000 */
[----:B----4-:R-:W-:Y:S02]  /*0130*/  IMAD.MOV.U32 R2, RZ, RZ, RZ ;  /* 0x000000ffff027224 */ /* 0x010fe400078e00ff */
[----:B-----5:R-:W-:-:S04]  /*0140*/  IMAD.MOV R4, RZ, RZ, -R3 ;  /* 0x000000ffff047224 */ /* 0x020fc800078e0a03 */
[----:B------:R-:W-:Y:S01]  /*0150*/  IMAD R9, R4, R7, RZ ;  /* 0x0000000704097224 */ /* 0x000fe200078e02ff */
[----:B------:R-:W-:-:S03]  /*0160*/  MOV R4, R6 ;  /* 0x0000000600047202 */ /* 0x000fc60000000f00 */
        /* <DEDUP_REMOVED lines=9> */
[----:B------:R-:W-:-:S05]  /*0200*/  @P0 VIADD R36, R36, 0x1 ;  /* 0x0000000124240836 */ /* 0x000fca0000000000 */
[----:B------:R-:W-:Y:S02]  /*0210*/  @!P2 IADD3 R36, PT, PT, -R36, RZ, RZ ;  /* 0x000000ff2424a210 */ /* 0x000fe40007ffe1ff */
[----:B------:R-:W-:-:S04]  /*0220*/  @!P1 LOP3.LUT R36, RZ, R38, RZ, 0x33, !PT ;  /* 0x00000026ff249212 */ /* 0x000fc800078e33ff */
[----:B------:R-:W-:-:S13]  /*0230*/  ISETP.GE.AND P0, PT, R36, RZ, PT ;  /* 0x000000ff2400720c */ /* 0x000fda0003f06270 */
[----:B0123--:R-:W-:Y:S05]  /*0240*/  @!P0 EXIT ;  /* 0x000000000000894d */ /* 0x00ffea0003800000 */
[----:B------:R-:W-:Y:S01]  /*0250*/  IMAD R5, R35, UR8, RZ ;  /* 0x0000000823057c24 */ /* 0x000fe2000f8e02ff */
[----:B------:R-:W0:Y:S01]  /*0260*/  LDC R0, c[0x0][0x3c4] ;  /* 0x0000f100ff007b82 */ /* 0x000e220000000800 */
[----:B------:R-:W1:Y:S01]  /*0270*/  S2R R34, SR_TID.Y ;  /* 0x0000000000227919 */ /* 0x000e620000002200 */
[----:B------:R-:W-:Y:S01]  /*0280*/  IMAD R30, R37, UR4, RZ ;  /* 0x00000004251e7c24 */ /* 0x000fe2000f8e02ff */
[----:B------:R-:W2:Y:S01]  /*0290*/  LDCU.64 UR6, c[0x0][0x358] ;  /* 0x00006b00ff0677ac */ /* 0x000ea20008000a00 */
[-C--:B------:R-:W-:Y:S01]  /*02a0*/  IABS R7, R5.reuse ;  /* 0x0000000500077213 */ /* 0x080fe20000000000 */
[----:B------:R-:W1:Y:S01]  /*02b0*/  S2R R25, SR_TID.X ;  /* 0x0000000000197919 */ /* 0x000e620000002100 */
[----:B------:R-:W-:Y:S01]  /*02c0*/  IABS R8, R5 ;  /* 0x0000000500087213 */ /* 0x000fe20000000000 */
[----:B------:R-:W-:Y:S01]  /*02d0*/  IMAD.MOV.U32 R29, RZ, RZ, RZ ;  /* 0x000000ffff1d7224 */ /* 0x000fe200078e00ff */
[----:B------:R-:W3:Y:S01]  /*02e0*/  I2F.RP R4, R7 ;  /* 0x0000000700047306 */ /* 0x000ee20000209400 */
[----:B------:R-:W4:Y:S01]  /*02f0*/  S2R R32, SR_CTAID.X ;  /* 0x0000000000207919 */ /* 0x000f220000002500 */
[----:B------:R-:W0:Y:S01]  /*0300*/  S2UR UR9, SR_CTAID.Z ;  /* 0x00000000000979c3 */ /* 0x000e220000002700 */
[----:B------:R-:W-:Y:S01]  /*0310*/  IMAD.MOV R8, RZ, RZ, -R8 ;  /* 0x000000ffff087224 */ /* 0x000fe200078e0a08 */
[----:B------:R-:W0:Y:S04]  /*0320*/  S2R R33, SR_CTAID.Y ;  /* 0x0000000000217919 */ /* 0x000e280000002600 */
[----:B---3--:R-:W3:Y:S01]  /*0330*/  MUFU.RCP R4, R4 ;  /* 0x0000000400047308 */ /* 0x008ee20000001000 */
[----:B0-----:R-:W-:Y:S01]  /*0340*/  IADD3 R0, PT, PT, R0, -0x1, RZ ;  /* 0xffffffff00007810 */ /* 0x001fe20007ffe0ff */
[----:B---3--:R-:W-:-:S03]  /*0350*/  VIADD R2, R4, 0xffffffe ;  /* 0x0ffffffe04027836 */ /* 0x008fc60000000000 */
[----:B------:R-:W-:Y:S02]  /*0360*/  IABS R4, R0 ;  /* 0x0000000000047213 */ /* 0x000fe40000000000 */
[----:B------:R-:W-:Y:S01]  /*0370*/  LOP3.LUT R0, R0, R5, RZ, 0x3c, !PT ;  /* 0x0000000500007212 */ /* 0x000fe200078e3cff */
[----:B------:R0:W3:Y:S03]  /*0380*/  F2I.FTZ.U32.TRUNC.NTZ R3, R2 ;  /* 0x0000000200037305 */ /* 0x0000e6000021f000 */
[----:B------:R-:W-:Y:S01]  /*0390*/  ISETP.GE.AND P2, PT, R0, RZ, PT ;  /* 0x000000ff0000720c */ /* 0x000fe20003f46270 */
[----:B0-----:R-:W-:Y:S02]  /*03a0*/  IMAD.MOV.U32 R2, RZ, RZ, RZ ;  /* 0x000000ffff027224 */ /* 0x001fe400078e00ff */
[----:B---3--:R-:W-:-:S04]  /*03b0*/  IMAD.MOV R6, RZ, RZ, -R3 ;  /* 0x000000ffff067224 */ /* 0x008fc800078e0a03 */
[----:B------:R-:W-:-:S04]  /*03c0*/  IMAD R9, R6, R7, RZ ;  /* 0x0000000706097224 */ /* 0x000fc800078e02ff */
[----:B------:R-:W-:Y:S01]  /*03d0*/  IMAD.HI.U32 R3, R3, R9, R2 ;  /* 0x0000000903037227 */ /* 0x000fe200078e0002 */
[----:B------:R-:W-:-:S05]  /*03e0*/  MOV R2, R8 ;  /* 0x0000000800027202 */ /* 0x000fca0000000f00 */
[----:B------:R-:W-:Y:S02]  /*03f0*/  IMAD.HI.U32 R31, R3, R4, RZ ;  /* 0x00000004031f7227 */ /* 0x000fe400078e00ff */
[----:B------:R-:W1:Y:S02]  /*0400*/  S2R R3, SR_TID.Z ;  /* 0x0000000000037919 */ /* 0x000e640000002300 */
[----:B------:R-:W-:-:S05]  /*0410*/  IMAD R2, R31, R2, R4 ;  /* 0x000000021f027224 */ /* 0x000fca00078e0204 */
[----:B------:R-:W-:-:S13]  /*0420*/  ISETP.GT.U32.AND P1, PT, R7, R2, PT ;  /* 0x000000020700720c */ /* 0x000fda0003f24070 */
[----:B------:R-:W-:Y:S02]  /*0430*/  @!P1 IMAD.IADD R2, R2, 0x1, -R7 ;  /* 0x0000000102029824 */ /* 0x000fe400078e0a07 */
[----:B------:R-:W-:Y:S01]  /*0440*/  @!P1 VIADD R31, R31, 0x1 ;  /* 0x000000011f1f9836 */ /* 0x000fe20000000000 */
[----:B------:R-:W-:Y:S02]  /*0450*/  ISETP.NE.AND P1, PT, R5, RZ, PT ;  /* 0x000000ff0500720c */ /* 0x000fe40003f25270 */
[----:B------:R-:W-:Y:S02]  /*0460*/  ISETP.GE.U32.AND P0, PT, R2, R7, PT ;  /* 0x000000070200720c */ /* 0x000fe40003f06070 */
[----:B-1----:R-:W-:Y:S01]  /*0470*/  LOP3.LUT R28, R3, R25, R34, 0xfe, !PT ;  /* 0x00000019031c7212 */ /* 0x002fe200078efe22 */
[----:B----4-:R-:W-:-:S10]  /*0480*/  IMAD R25, R32, UR4, R25 ;  /* 0x0000000420197c24 */ /* 0x010fd4000f8e0219 */
[----:B------:R-:W-:-:S05]  /*0490*/  @P0 IADD3 R31, PT, PT, R31, 0x1, RZ ;  /* 0x000000011f1f0810 */ /* 0x000fca0007ffe0ff */
[----:B------:R-:W-:Y:S01]  /*04a0*/  @!P2 IMAD.MOV R31, RZ, RZ, -R31 ;  /* 0x000000ffff1fa224 */ /* 0x000fe200078e0a1f */
[----:B--2---:R-:W-:-:S07]  /*04b0*/  @!P1 LOP3.LUT R31, RZ, R5, RZ, 0x33, !PT ;  /* 0x00000005ff1f9212 */ /* 0x004fce00078e33ff */
.L_x_263:
[----:B------:R-:W-:-:S13]  /*04c0*/  ISETP.GE.AND P0, PT, R31, RZ, PT ;  /* 0x000000ff1f00720c */ /* 0x000fda0003f06270 */
[----:B01234-:R-:W-:Y:S05]  /*04d0*/  @!P0 BRA `(.L_x_244) ;  /* 0x0000001c00208947 */ /* 0x01ffea0003800000 */
[-C--:B------:R-:W-:Y:S01]  /*04e0*/  IABS R7, R30.reuse ;  /* 0x0000001e00077213 */ /* 0x080fe20000000000 */
[----:B------:R-:W0:Y:S01]  /*04f0*/  LDC R5, c[0x0][0x3c0] ;  /* 0x0000f000ff057b82 */ /* 0x000e220000000800 */
[----:B------:R-:W-:Y:S01]  /*0500*/  IABS R6, R30 ;  /* 0x0000001e00067213 */ /* 0x000fe20000000000 */
[----:B------:R-:W-:Y:S01]  /*0510*/  BSSY.RECONVERGENT B0, `(.L_x_244) ;  /* 0x00001c4000007945 */ /* 0x000fe20003800200 */
[----:B------:R-:W1:Y:S01]  /*0520*/  I2F.RP R0, R7 ;  /* 0x0000000700007306 */ /* 0x000e620000209400 */
[----:B------:R-:W-:Y:S01]  /*0530*/  IMAD R24, R40, R29, UR9 ;  /* 0x0000000928187e24 */ /* 0x000fe2000f8e021d */
[----:B------:R-:W-:Y:S01]  /*0540*/  IADD3 R6, PT, PT, RZ, -R6, RZ ;  /* 0x80000006ff067210 */ /* 0x000fe20007ffe0ff */
[----:B------:R-:W-:Y:S02]  /*0550*/  IMAD.MOV.U32 R22, RZ, RZ, RZ ;  /* 0x000000ffff167224 */ /* 0x000fe400078e00ff */
[----:B------:R-:W2:Y:S03]  /*0560*/  LDC R21, c[0x0][0x368] ;  /* 0x0000da00ff157b82 */ /* 0x000ea60000000800 */
[----:B-1----:R-:W1:Y:S01]  /*0570*/  MUFU.RCP R0, R0 ;  /* 0x0000000000007308 */ /* 0x002e620000001000 */
[----:B0-----:R-:W-:Y:S01]  /*0580*/  VIADD R5, R5, 0xffffffff ;  /* 0xffffffff05057836 */ /* 0x001fe20000000000 */
[----:B-1----:R-:W-:-:S04]  /*0590*/  IADD3 R2, PT, PT, R0, 0xffffffe, RZ ;  /* 0x0ffffffe00027810 */ /* 0x002fc80007ffe0ff */
[----:B------:R-:W-:Y:S02]  /*05a0*/  IABS R0, R5 ;  /* 0x0000000500007213 */ /* 0x000fe40000000000 */
[----:B------:R0:W1:Y:S01]  /*05b0*/  F2I.FTZ.U32.TRUNC.NTZ R3, R2 ;  /* 0x0000000200037305 */ /* 0x000062000021f000 */
[----:B------:R-:W-:-:S04]  /*05c0*/  LOP3.LUT R5, R5, R30, RZ, 0x3c, !PT ;  /* 0x0000001e05057212 */ /* 0x000fc800078e3cff */
[----:B------:R-:W-:Y:S01]  /*05d0*/  ISETP.GE.AND P2, PT, R5, RZ, PT ;  /* 0x000000ff0500720c */ /* 0x000fe20003f46270 */
[----:B0-----:R-:W-:Y:S02]  /*05e0*/  IMAD.MOV.U32 R2, RZ, RZ, RZ ;  /* 0x000000ffff027224 */ /* 0x001fe400078e00ff */
[----:B-1----:R-:W-:-:S04]  /*05f0*/  IMAD.MOV R4, RZ, RZ, -R3 ;  /* 0x000000ffff047224 */ /* 0x002fc800078e0a03 */
[----:B------:R-:W-:-:S04]  /*0600*/  IMAD R9, R4, R7, RZ ;  /* 0x0000000704097224 */ /* 0x000fc800078e02ff */
[----:B------:R-:W-:-:S04]  /*0610*/  IMAD.HI.U32 R3, R3, R9, R2 ;  /* 0x0000000903037227 */ /* 0x000fc800078e0002 */
[----:B------:R-:W-:Y:S02]  /*0620*/  IMAD.MOV.U32 R2, RZ, RZ, R6 ;  /* 0x000000ffff027224 */ /* 0x000fe400078e0006 */
[----:B------:R-:W-:-:S04]  /*0630*/  IMAD.HI.U32 R23, R3, R0, RZ ;  /* 0x0000000003177227 */ /* 0x000fc800078e00ff */
[----:B------:R-:W-:Y:S02]  /*0640*/  IMAD R0, R23, R2, R0 ;  /* 0x0000000217007224 */ /* 0x000fe400078e0200 */
[----:B------:R-:W2:Y:S03]  /*0650*/  S2R R2, SR_TID.Z ;  /* 0x0000000000027919 */ /* 0x000ea60000002300 */
[----:B------:R-:W-:-:S13]  /*0660*/  ISETP.GT.U32.AND P1, PT, R7, R0, PT ;  /* 0x000000000700720c */ /* 0x000fda0003f24070 */
[-C--:B------:R-:W-:Y:S01]  /*0670*/  @!P1 IADD3 R0, PT, PT, R0, -R7.reuse, RZ ;  /* 0x8000000700009210 */ /* 0x080fe20007ffe0ff */
[----:B------:R-:W-:Y:S01]  /*0680*/  @!P1 VIADD R23, R23, 0x1 ;  /* 0x0000000117179836 */ /* 0x000fe20000000000 */
[----:B------:R-:W-:Y:S02]  /*0690*/  ISETP.NE.AND P1, PT, R30, RZ, PT ;  /* 0x000000ff1e00720c */ /* 0x000fe40003f25270 */
[----:B------:R-:W-:Y:S01]  /*06a0*/  ISETP.GE.U32.AND P0, PT, R0, R7, PT ;  /* 0x000000070000720c */ /* 0x000fe20003f06070 */
[----:B--2---:R-:W-:-:S12]  /*06b0*/  IMAD R21, R21, UR9, R2 ;  /* 0x0000000915157c24 */ /* 0x004fd8000f8e0202 */
[----:B------:R-:W-:Y:S02]  /*06c0*/  @P0 VIADD R23, R23, 0x1 ;  /* 0x0000000117170836 */ /* 0x000fe40000000000 */
[----:B------:R-:W-:-:S03]  /*06d0*/  IMAD R21, R38, R29, R21 ;  /* 0x0000001d26157224 */ /* 0x000fc600078e0215 */
[----:B------:R-:W-:Y:S02]  /*06e0*/  @!P2 IADD3 R23, PT, PT, -R23, RZ, RZ ;  /* 0x000000ff1717a210 */ /* 0x000fe40007ffe1ff */
[----:B------:R-:W-:-:S05]  /*06f0*/  @!P1 LOP3.LUT R23, RZ, R30, RZ, 0x33, !PT ;  /* 0x0000001eff179212 */ /* 0x000fca00078e33ff */
[----:B------:R-:W-:-:S05]  /*0700*/  VIADD R20, R23, 0x1 ;  /* 0x0000000117147836 */ /* 0x000fca0000000000 */
[----:B------:R-:W-:-:S07]  /*0710*/  LOP3.LUT R20, R20, 0xfffffffc, RZ, 0xc0, !PT ;  /* 0xfffffffc14147812 */ /* 0x000fce00078ec0ff */
.L_x_262:
[----:B------:R-:W-:-:S13]  /*0720*/  ISETP.GE.AND P0, PT, R23, RZ, PT ;  /* 0x000000ff1700720c */ /* 0x000fda0003f06270 */
[----:B01234-:R-:W-:Y:S05]  /*0730*/  @!P0 BRA `(.L_x_245) ;  /* 0x0000001800788947 */ /* 0x01ffea0003800000 */
[----:B------:R-:W0:Y:S01]  /*0740*/  LDCU UR4, c[0x0][0x410] ;  /* 0x00008200ff0477ac */ /* 0x000e220008000800 */
[----:B------:R-:W-:Y:S01]  /*0750*/  ISETP.GE.U32.AND P1, PT, R23, 0x3, PT ;  /* 0x000000031700780c */ /* 0x000fe20003f26070 */
[C---:B------:R-:W-:Y:S02]  /*0760*/  IMAD R19, R35.reuse, R22, R33 ;  /* 0x0000001623137224 */ /* 0x040fe400078e0221 */
[----:B------:R-:W-:Y:S01]  /*0770*/  HFMA2 R10, -RZ, RZ, 0, 0 ;  /* 0x00000000ff0a7431 */ /* 0x000fe200000001ff */
[----:B------:R-:W1:Y:S01]  /*0780*/  LDCU UR5, c[0x0][0x40c] ;  /* 0x00008180ff0577ac */ /* 0x000e620008000800 */
[----:B------:R-:W-:Y:S02]  /*0790*/  IMAD R18, R35, UR8, RZ ;  /* 0x0000000823127c24 */ /* 0x000fe4000f8e02ff */
[----:B------:R-:W-:-:S04]  /*07a0*/  IMAD R3, R33, UR8, R34 ;  /* 0x0000000821037c24 */ /* 0x000fc8000f8e0222 */
[----:B------:R-:W-:Y:S01]  /*07b0*/  IMAD R18, R22, R18, R3 ;  /* 0x0000001216127224 */ /* 0x000fe200078e0203 */
[----:B0-----:R-:W-:-:S04]  /*07c0*/  ISETP.GE.AND P0, PT, R24, UR4, PT ;  /* 0x0000000418007c0c */ /* 0x001fc8000bf06270 */
[----:B-1----:R-:W-:Y:S01]  /*07d0*/  ISETP.LT.AND P0, PT, R19, UR5, !P0 ;  /* 0x0000000513007c0c */ /* 0x002fe2000c701270 */
[----:B------:R-:W-:-:S12]  /*07e0*/  @!P1 BRA `(.L_x_246) ;  /* 0x0000000c00c49947 */ /* 0x000fd80003800000 */
[----:B------:R-:W0:Y:S01]  /*07f0*/  S2R R12, SR_TID.X ;  /* 0x00000000000c7919 */ /* 0x000e220000002100 */
[----:B------:R-:W1:Y:S01]  /*0800*/  LDCU.64 UR12, c[0x0][0x3c0] ;  /* 0x00007800ff0c77ac */ /* 0x000e620008000a00 */
[C-C-:B------:R-:W-:Y:S01]  /*0810*/  IMAD.IADD R17, R37.reuse, 0x1, R32.reuse ;  /* 0x0000000125117824 */ /* 0x140fe200078e0220 */
[----:B------:R-:W-:Y:S01]  /*0820*/  BSSY.RECONVERGENT B1, `(.L_x_247) ;  /* 0x00000ec000017945 */ /* 0x000fe20003800200 */
[C-C-:B------:R-:W-:Y:S01]  /*0830*/  IMAD R16, R37.reuse, 0x2, R32.reuse ;  /* 0x0000000225107824 */ /* 0x140fe200078e0220 */
[----:B------:R-:W0:Y:S01]  /*0840*/  LDCU UR4, c[0x0][0x360] ;  /* 0x00006c00ff0477ac */ /* 0x000e220008000800 */
[----:B------:R-:W-:Y:S02]  /*0850*/  IMAD R15, R37, 0x3, R32 ;  /* 0x00000003250f7824 */ /* 0x000fe400078e0220 */
[----:B------:R-:W-:Y:S01]  /*0860*/  IMAD R2, R24, UR5, R19 ;  /* 0x0000000518027c24 */ /* 0x000fe2000f8e0213 */
[----:B------:R-:W2:Y:S01]  /*0870*/  LDCU UR10, c[0x0][0x408] ;  /* 0x00008100ff0a77ac */ /* 0x000ea20008000800 */
[----:B------:R-:W-:-:S02]  /*0880*/  IMAD.MOV.U32 R7, RZ, RZ, R25 ;  /* 0x000000ffff077224 */ /* 0x000fc400078e0019 */
[----:B------:R-:W-:Y:S02]  /*0890*/  IMAD.MOV.U32 R6, RZ, RZ, R32 ;  /* 0x000000ffff067224 */ /* 0x000fe400078e0020 */
[----:B-1----:R-:W-:Y:S01]  /*08a0*/  IMAD R0, R21, UR13, R34 ;  /* 0x0000000d15007c24 */ /* 0x002fe2000f8e0222 */
[----:B------:R-:W-:-:S03]  /*08b0*/  ISETP.GE.AND P2, PT, R18, UR13, PT ;  /* 0x0000000d12007c0c */ /* 0x000fc6000bf46270 */
[----:B------:R-:W-:-:S04]  /*08c0*/  IMAD R0, R19, UR8, R0 ;  /* 0x0000000813007c24 */ /* 0x000fc8000f8e0200 */
[----:B------:R-:W-:Y:S02]  /*08d0*/  IMAD R8, R0, UR12, R25 ;  /* 0x0000000c00087c24 */ /* 0x000fe4000f8e0219 */
[C---:B--2---:R-:W-:Y:S02]  /*08e0*/  IMAD R5, R2.reuse, UR10, R15 ;  /* 0x0000000a02057c24 */ /* 0x044fe4000f8e020f */
[----:B------:R-:W-:Y:S02]  /*08f0*/  IMAD R4, R2, UR10, R16 ;  /* 0x0000000a02047c24 */ /* 0x000fe4000f8e0210 */
[--C-:B0-----:R-:W-:Y:S02]  /*0900*/  IMAD R14, R17, UR4, R12.reuse ;  /* 0x00000004110e7c24 */ /* 0x101fe4000f8e020c */
[--C-:B------:R-:W-:Y:S02]  /*0910*/  IMAD R13, R16, UR4, R12.reuse ;  /* 0x00000004100d7c24 */ /* 0x100fe4000f8e020c */
[----:B------:R-:W-:-:S02]  /*0920*/  IMAD R12, R15, UR4, R12 ;  /* 0x000000040f0c7c24 */ /* 0x000fc4000f8e020c */
[C---:B------:R-:W-:Y:S02]  /*0930*/  IMAD R11, R0.reuse, UR12, R14 ;  /* 0x0000000c000b7c24 */ /* 0x040fe4000f8e020e */
[C---:B------:R-:W-:Y:S02]  /*0940*/  IMAD R10, R0.reuse, UR12, R13 ;  /* 0x0000000c000a7c24 */ /* 0x040fe4000f8e020d */
[----:B------:R-:W-:Y:S01]  /*0950*/  IMAD R9, R0, UR12, R12 ;  /* 0x0000000c00097c24 */ /* 0x000fe2000f8e020c */
[----:B------:R-:W-:Y:S01]  /*0960*/  IADD3 R0, PT, PT, R23, 0x1, RZ ;  /* 0x0000000117007810 */ /* 0x000fe20007ffe0ff */
[C---:B------:R-:W-:Y:S02]  /*0970*/  IMAD R3, R2.reuse, UR10, R32 ;  /* 0x0000000a02037c24 */ /* 0x040fe4000f8e0220 */
[----:B------:R-:W-:Y:S01]  /*0980*/  IMAD R2, R2, UR10, R17 ;  /* 0x0000000a02027c24 */ /* 0x000fe2000f8e0211 */
[----:B------:R-:W-:-:S04]  /*0990*/  LOP3.LUT R0, R0, 0xfffffffc, RZ, 0xc0, !PT ;  /* 0xfffffffc00007812 */ /* 0x000fc800078ec0ff */
[----:B------:R-:W-:-:S07]  /*09a0*/  IADD3 R0, PT, PT, -R0, RZ, RZ ;  /* 0x000000ff00007210 */ /* 0x000fce0007ffe1ff */
.L_x_256:
[----:B0--3--:R-:W0:Y:S08]  /*09b0*/  LDC R43, c[0x0][0x3c0] ;  /* 0x0000f000ff2b7b82 */ /* 0x009e300000000800 */
[----:B-1----:R-:W1:Y:S01]  /*09c0*/  LDC R44, c[0x0][0x3c8] ;  /* 0x0000f200ff2c7b82 */ /* 0x002e620000000800 */
[----:B0-----:R-:W-:-:S04]  /*09d0*/  ISETP.GE.OR P1, PT, R7, R43, P2 ;  /* 0x0000002b0700720c */ /* 0x001fc80001726670 */
[----:B-1----:R-:W-:-:S13]  /*09e0*/  ISETP.GE.OR P1, PT, R21, R44, P1 ;  /* 0x0000002c1500720c */ /* 0x002fda0000f26670 */
[----:B--2---:R-:W-:Y:S05]  /*09f0*/  @P1 BRA `(.L_x_248) ;  /* 0x0000000000b01947 */ /* 0x004fea0003800000 */
[----:B------:R-:W-:-:S13]  /*0a00*/  ISETP.NE.AND P1, PT, R28, RZ, PT ;  /* 0x000000ff1c00720c */ /* 0x000fda0003f25270 */
[----:B------:R-:W-:Y:S05]  /*0a10*/  @P1 BRA `(.L_x_249) ;  /* 0x0000000000401947 */ /* 0x000fea0003800000 */
[----:B------:R-:W0:Y:S01]  /*0a20*/  LDCU UR4, c[0x0][0x408] ;  /* 0x00008100ff0477ac */ /* 0x000e220008000800 */
[----:B------:R-:W-:Y:S01]  /*0a30*/  IMAD.MOV.U32 R39, RZ, RZ, R6 ;  /* 0x000000ffff277224 */ /* 0x000fe200078e0006 */
[----:B------:R-:W-:Y:S01]  /*0a40*/  MOV R42, R24 ;  /* 0x00000018002a7202 */ /* 0x000fe20000000f00 */
[----:B------:R-:W-:Y:S01]  /*0a50*/  IMAD.MOV.U32 R41, RZ, RZ, R19 ;  /* 0x000000ffff297224 */ /* 0x000fe200078e0013 */
[----:B0-----:R-:W-:-:S13]  /*0a60*/  ISETP.GE.OR P1, PT, R6, UR4, !P0 ;  /* 0x0000000406007c0c */ /* 0x001fda000c726670 */
[----:B------:R-:W-:Y:S05]  /*0a70*/  @P1 BRA `(.L_x_249) ;  /* 0x0000000000281947 */ /* 0x000fea0003800000 */
[----:B------:R-:W0:Y:S02]  /*0a80*/  LDC.64 R46, c[0x0][0x3b0] ;  /* 0x0000ec00ff2e7b82 */ /* 0x000e240000000a00 */
[----:B0-----:R-:W-:-:S05]  /*0a90*/  IMAD.WIDE R46, R3, 0x4, R46 ;  /* 0x00000004032e7825 */ /* 0x001fca00078e022e */
[----:B------:R-:W2:Y:S01]  /*0aa0*/  LDG.E R26, desc[UR6][R46.64] ;  /* 0x000000062e1a7981 */ /* 0x000ea2000c1e1900 */
[----:B------:R-:W0:Y:S01]  /*0ab0*/  S2UR UR5, SR_CgaCtaId ;  /* 0x00000000000579c3 */ /* 0x000e220000008800 */
[----:B------:R-:W-:Y:S01]  /*0ac0*/  UMOV UR4, 0x400 ;  /* 0x0000040000047882 */ /* 0x000fe20000000000 */
[----:B------:R-:W-:Y:S01]  /*0ad0*/  IMAD.MOV.U32 R27, RZ, RZ, RZ ;  /* 0x000000ffff1b7224 */ /* 0x000fe200078e00ff */
[----:B------:R1:W-:Y:S01]  /*0ae0*/  STG.E desc[UR6][R46.64], RZ ;  /* 0x000000ff2e007986 */ /* 0x0003e2000c101906 */
[----:B------:R-:W-:Y:S01]  /*0af0*/  IMAD.MOV.U32 R45, RZ, RZ, R3 ;  /* 0x000000ffff2d7224 */ /* 0x000fe200078e0003 */
[----:B0-----:R-:W-:-:S09]  /*0b00*/  ULEA UR4, UR5, UR4, 0x18 ;  /* 0x0000000405047291 */ /* 0x001fd2000f8ec0ff */
[----:B--2---:R1:W-:Y:S03]  /*0b10*/  STS.64 [UR4], R26 ;  /* 0x0000001aff007988 */ /* 0x0043e60008000a04 */
.L_x_249:
[----:B------:R-:W-:Y:S05]  /*0b20*/  WARPSYNC.ALL ;  /* 0x0000000000007948 */ /* 0x000fea0003800000 */
[----:B------:R-:W0:Y:S08]  /*0b30*/  S2UR UR5, SR_CgaCtaId ;  /* 0x00000000000579c3 */ /* 0x000e300000008800 */
[----:B------:R-:W-:Y:S06]  /*0b40*/  BAR.SYNC.DEFER_BLOCKING 0x0 ;  /* 0x0000000000007b1d */ /* 0x000fec0000010000 */
[----:B------:R-:W-:-:S02]  /*0b50*/  UMOV UR4, 0x400 ;  /* 0x0000040000047882 */ /* 0x000fc40000000000 */
[----:B0-----:R-:W-:-:S09]  /*0b60*/  ULEA UR4, UR5, UR4, 0x18 ;  /* 0x0000000405047291 */ /* 0x001fd2000f8ec0ff */
[----:B-1----:R-:W0:Y:S02]  /*0b70*/  LDS R26, [UR4] ;  /* 0x00000004ff1a7984 */ /* 0x002e240008000800 */
[----:B0-----:R-:W-:-:S13]  /*0b80*/  ISETP.NE.AND P1, PT, R26, RZ, PT ;  /* 0x000000ff1a00720c */ /* 0x001fda0003f25270 */
[----:B------:R-:W-:Y:S05]  /*0b90*/  @!P1 BRA `(.L_x_248) ;  /* 0x0000000000489947 */ /* 0x000fea0003800000 */
[----:B------:R-:W0:Y:S01]  /*0ba0*/  LDC.64 R26, c[0x0][0x390] ;  /* 0x0000e400ff1a7b82 */ /* 0x000e220000000a00 */
[----:B------:R-:W1:Y:S01]  /*0bb0*/  LDCU.64 UR10, c[0x0][0x400] ;  /* 0x00008000ff0a77ac */ /* 0x000e620008000a00 */
[----:B------:R-:W2:Y:S01]  /*0bc0*/  LDCU.64 UR12, c[0x0][0x408] ;  /* 0x00008100ff0c77ac */ /* 0x000ea20008000a00 */
[----:B------:R-:W3:Y:S01]  /*0bd0*/  LDCU UR5, c[0x0][0x410] ;  /* 0x00008200ff0577ac */ /* 0x000ee20008000800 */
[----:B0-----:R-:W-:-:S06]  /*0be0*/  IMAD.WIDE R26, R8, 0x8, R26 ;  /* 0x00000008081a7825 */ /* 0x001fcc00078e021a */
[----:B------:R-:W1:Y:S01]  /*0bf0*/  LDG.E.64 R26, desc[UR6][R26.64] ;  /* 0x000000061a1a7981 */ /* 0x000e62000c1e1b00 */
[----:B--2---:R-:W-:-:S04]  /*0c00*/  ISETP.GE.AND P1, PT, R41, UR13, PT ;  /* 0x0000000d29007c0c */ /* 0x004fc8000bf26270 */
[----:B------:R-:W-:-:S04]  /*0c10*/  ISETP.GE.OR P1, PT, R39, UR12, P1 ;  /* 0x0000000c27007c0c */ /* 0x000fc80008f26670 */
[----:B---3--:R-:W-:-:S04]  /*0c20*/  ISETP.GE.OR P1, PT, R42, UR5, P1 ;  /* 0x000000052a007c0c */ /* 0x008fc80008f26670 */
[----:B------:R-:W-:Y:S01]  /*0c30*/  ISETP.NE.OR P1, PT, R28, RZ, P1 ;  /* 0x000000ff1c00720c */ /* 0x000fe20000f25670 */
[----:B-1----:R-:W-:-:S12]  /*0c40*/  DSETP.GT.AND P3, PT, R26, UR10, PT ;  /* 0x0000000a1a007e2a */ /* 0x002fd8000bf64000 */
[----:B------:R-:W0:Y:S02]  /*0c50*/  @!P1 LDC.64 R26, c[0x0][0x3b8] ;  /* 0x0000ee00ff1a9b82 */ /* 0x000e240000000a00 */
[----:B------:R-:W-:-:S05]  /*0c60*/  @P3 MOV R46, 0x1 ;  /* 0x00000001002e3802 */ /* 0x000fca0000000f00 */
[----:B------:R-:W-:Y:S01]  /*0c70*/  @P3 STS [UR4+0x4], R46 ;  /* 0x0000042eff003988 */ /* 0x000fe20008000804 */
[----:B------:R-:W-:Y:S01]  /*0c80*/  BAR.SYNC.DEFER_BLOCKING 0x0 ;  /* 0x0000000000007b1d */ /* 0x000fe20000010000 */
[----:B0-----:R-:W-:-:S05]  /*0c90*/  @!P1 IMAD.WIDE R26, R45, 0x4, R26 ;  /* 0x000000042d1a9825 */ /* 0x001fca00078e021a */
[----:B------:R-:W0:Y:S04]  /*0ca0*/  @!P1 LDS R47, [UR4+0x4] ;  /* 0x00000404ff2f9984 */ /* 0x000e280008000800 */
[----:B0-----:R0:W-:Y:S02]  /*0cb0*/  @!P1 STG.E desc[UR6][R26.64], R47 ;  /* 0x0000002f1a009986 */ /* 0x0011e4000c101906 */
.L_x_248:
[----:B------:R-:W-:-:S04]  /*0cc0*/  ISETP.GE.OR P1, PT, R14, R43, P2 ;  /* 0x0000002b0e00720c */ /* 0x000fc80001726670 */
[----:B------:R-:W-:-:S13]  /*0cd0*/  ISETP.GE.OR P1, PT, R21, R44, P1 ;  /* 0x0000002c1500720c */ /* 0x000fda0000f26670 */
[----:B------:R-:W-:Y:S05]  /*0ce0*/  @P1 BRA `(.L_x_250) ;  /* 0x0000000000b01947 */ /* 0x000fea0003800000 */
[----:B------:R-:W-:-:S13]  /*0cf0*/  ISETP.NE.AND P1, PT, R28, RZ, PT ;  /* 0x000000ff1c00720c */ /* 0x000fda0003f25270 */
[----:B------:R-:W-:Y:S05]  /*0d00*/  @P1 BRA `(.L_x_251) ;  /* 0x0000000000401947 */ /* 0x000fea0003800000 */
[----:B------:R-:W1:Y:S01]  /*0d10*/  LDCU UR4, c[0x0][0x408] ;  /* 0x00008100ff0477ac */ /* 0x000e620008000800 */
[----:B------:R-:W-:Y:S01]  /*0d20*/  IMAD.MOV.U32 R39, RZ, RZ, R17 ;  /* 0x000000ffff277224 */ /* 0x000fe200078e0011 */
[----:B------:R-:W-:Y:S01]  /*0d30*/  MOV R42, R24 ;  /* 0x00000018002a7202 */ /* 0x000fe20000000f00 */
[----:B------:R-:W-:Y:S01]  /*0d40*/  IMAD.MOV.U32 R41, RZ, RZ, R19 ;  /* 0x000000ffff297224 */ /* 0x000fe200078e0013 */
[----:B-1----:R-:W-:-:S13]  /*0d50*/  ISETP.GE.OR P1, PT, R17, UR4, !P0 ;  /* 0x0000000411007c0c */ /* 0x002fda000c726670 */
[----:B------:R-:W-:Y:S05]  /*0d60*/  @P1 BRA `(.L_x_251) ;  /* 0x0000000000281947 */ /* 0x000fea0003800000 */
[----:B0-----:R-:W0:Y:S02]  /*0d70*/  LDC.64 R46, c[0x0][0x3b0] ;  /* 0x0000ec00ff2e7b82 */ /* 0x001e240000000a00 */
        /* <DEDUP_REMOVED lines=9> */
.L_x_251:
[----:B------:R-:W-:Y:S05]  /*0e10*/  WARPSYNC.ALL ;  /* 0x0000000000007948 */ /* 0x000fea0003800000 */
[----:B------:R-:W2:Y:S08]  /*0e20*/  S2UR UR5, SR_CgaCtaId ;  /* 0x00000000000579c3 */ /* 0x000eb00000008800 */
[----:B------:R-:W-:Y:S06]  /*0e30*/  BAR.SYNC.DEFER_BLOCKING 0x0 ;  /* 0x0000000000007b1d */ /* 0x000fec0000010000 */
[----:B------:R-:W-:-:S02]  /*0e40*/  UMOV UR4, 0x400 ;  /* 0x0000040000047882 */ /* 0x000fc40000000000 */
[----:B--2---:R-:W-:-:S09]  /*0e50*/  ULEA UR4, UR5, UR4, 0x18 ;  /* 0x0000000405047291 */ /* 0x004fd2000f8ec0ff */
[----:B01----:R-:W0:Y:S02]  /*0e60*/  LDS R26, [UR4] ;  /* 0x00000004ff1a7984 */ /* 0x003e240008000800 */
        /* <DEDUP_REMOVED lines=20> */
.L_x_250:
[----:B------:R-:W2:Y:S02]  /*0fb0*/  LDCU UR4, c[0x0][0x3c4] ;  /* 0x00007880ff0477ac */ /* 0x000ea40008000800 */
[----:B--2---:R-:W-:-:S04]  /*0fc0*/  ISETP.GE.AND P1, PT, R18, UR4, PT ;  /* 0x0000000412007c0c */ /* 0x004fc8000bf26270 */
[----:B------:R-:W-:-:S04]  /*0fd0*/  ISETP.GE.OR P3, PT, R13, R43, P1 ;  /* 0x0000002b0d00720c */ /* 0x000fc80000f66670 */
[----:B------:R-:W-:-:S13]  /*0fe0*/  ISETP.GE.OR P3, PT, R21, R44, P3 ;  /* 0x0000002c1500720c */ /* 0x000fda0001f66670 */
[----:B------:R-:W-:Y:S05]  /*0ff0*/  @P3 BRA `(.L_x_252) ;  /* 0x0000000000b03947 */ /* 0x000fea0003800000 */
[----:B------:R-:W-:-:S13]  /*1000*/  ISETP.NE.AND P3, PT, R28, RZ, PT ;  /* 0x000000ff1c00720c */ /* 0x000fda0003f65270 */
[----:B------:R-:W-:Y:S05]  /*1010*/  @P3 BRA `(.L_x_253) ;  /* 0x0000000000403947 */ /* 0x000fea0003800000 */
[----:B------:R-:W2:Y:S01]  /*1020*/  LDCU UR4, c[0x0][0x408] ;  /* 0x00008100ff0477ac */ /* 0x000ea20008000800 */
[----:B------:R-:W-:Y:S01]  /*1030*/  IMAD.MOV.U32 R39, RZ, RZ, R16 ;  /* 0x000000ffff277224 */ /* 0x000fe200078e0010 */
[----:B------:R-:W-:Y:S01]  /*1040*/  MOV R42, R24 ;  /* 0x00000018002a7202 */ /* 0x000fe20000000f00 */
[----:B------:R-:W-:Y:S01]  /*1050*/  IMAD.MOV.U32 R41, RZ, RZ, R19 ;  /* 0x000000ffff297224 */ /* 0x000fe200078e0013 */
[----:B--2---:R-:W-:-:S13]  /*1060*/  ISETP.GE.OR P3, PT, R16, UR4, !P0 ;  /* 0x0000000410007c0c */ /* 0x004fda000c766670 */
[----:B------:R-:W-:Y:S05]  /*1070*/  @P3 BRA `(.L_x_253) ;  /* 0x0000000000283947 */ /* 0x000fea0003800000 */
[----:B01----:R-:W0:Y:S02]  /*1080*/  LDC.64 R46, c[0x0][0x3b0] ;  /* 0x0000ec00ff2e7b82 */ /* 0x003e240000000a00 */
        /* <DEDUP_REMOVED lines=9> */
.L_x_253:
[----:B------:R-:W-:Y:S05]  /*1120*/  WARPSYNC.ALL ;  /* 0x0000000000007948 */ /* 0x000fea0003800000 */
[----:B------:R-:W2:Y:S08]  /*1130*/  S2UR UR5, SR_CgaCtaId ;  /* 0x00000000000579c3 */ /* 0x000eb00000008800 */
[----:B------:R-:W-:Y:S06]  /*1140*/  BAR.SYNC.DEFER_BLOCKING 0x0 ;  /* 0x0000000000007b1d */ /* 0x000fec0000010000 */
[----:B------:R-:W-:-:S02]  /*1150*/  UMOV UR4, 0x400 ;  /* 0x0000040000047882 */ /* 0x000fc40000000000 */
[----:B--2---:R-:W-:-:S09]  /*1160*/  ULEA UR4, UR5, UR4, 0x18 ;  /* 0x0000000405047291 */ /* 0x004fd2000f8ec0ff */
[----:B01-3--:R-:W0:Y:S02]  /*1170*/  LDS R26, [UR4] ;  /* 0x00000004ff1a7984 */ /* 0x00be240008000800 */
        /* <DEDUP_REMOVED lines=20> */
.L_x_252:
[----:B------:R-:W-:-:S04]  /*12c0*/  ISETP.GE.OR P1, PT, R12, R43, P1 ;  /* 0x0000002b0c00720c */ /* 0x000fc80000f26670 */
[----:B------:R-:W-:-:S13]  /*12d0*/  ISETP.GE.OR P1, PT, R21, R44, P1 ;  /* 0x0000002c1500720c */ /* 0x000fda0000f26670 */
[----:B------:R-:W-:Y:S05]  /*12e0*/  @P1 BRA `(.L_x_254) ;  /* 0x0000000000b01947 */ /* 0x000fea0003800000 */
[----:B------:R-:W-:-:S13]  /*12f0*/  ISETP.NE.AND P1, PT, R28, RZ, PT ;  /* 0x000000ff1c00720c */ /* 0x000fda0003f25270 */
[----:B------:R-:W-:Y:S05]  /*1300*/  @P1 BRA `(.L_x_255) ;  /* 0x0000000000401947 */ /* 0x000fea0003800000 */
[----:B------:R-:W3:Y:S01]  /*1310*/  LDCU UR4, c[0x0][0x408] ;  /* 0x00008100ff0477ac */ /* 0x000ee20008000800 */
[----:B------:R-:W-:Y:S01]  /*1320*/  IMAD.MOV.U32 R39, RZ, RZ, R15 ;  /* 0x000000ffff277224 */ /* 0x000fe200078e000f */
[----:B------:R-:W-:Y:S01]  /*1330*/  MOV R42, R24 ;  /* 0x00000018002a7202 */ /* 0x000fe20000000f00 */
[----:B------:R-:W-:Y:S01]  /*1340*/  IMAD.MOV.U32 R41, RZ, RZ, R19 ;  /* 0x000000ffff297224 */ /* 0x000fe200078e0013 */
[----:B---3--:R-:W-:-:S13]  /*1350*/  ISETP.GE.OR P1, PT, R15, UR4, !P0 ;  /* 0x000000040f007c0c */ /* 0x008fda000c726670 */
[----:B------:R-:W-:Y:S05]  /*1360*/  @P1 BRA `(.L_x_255) ;  /* 0x0000000000281947 */ /* 0x000fea0003800000 */
[----:B012---:R-:W0:Y:S02]  /*1370*/  LDC.64 R46, c[0x0][0x3b0] ;  /* 0x0000ec00ff2e7b82 */ /* 0x007e240000000a00 */
        /* <DEDUP_REMOVED lines=9> */
.L_x_255:
[----:B------:R-:W-:Y:S05]  /*1410*/  WARPSYNC.ALL ;  /* 0x0000000000007948 */ /* 0x000fea0003800000 */
[----:B------:R-:W4:Y:S08]  /*1420*/  S2UR UR5, SR_CgaCtaId ;  /* 0x00000000000579c3 */ /* 0x000f300000008800 */
[----:B------:R-:W-:Y:S06]  /*1430*/  BAR.SYNC.DEFER_BLOCKING 0x0 ;  /* 0x0000000000007b1d */ /* 0x000fec0000010000 */
[----:B------:R-:W-:-:S02]  /*1440*/  UMOV UR4, 0x400 ;  /* 0x0000040000047882 */ /* 0x000fc40000000000 */
[----:B----4-:R-:W-:-:S09]  /*1450*/  ULEA UR4, UR5, UR4, 0x18 ;  /* 0x0000000405047291 */ /* 0x010fd2000f8ec0ff */
[----:B0123--:R-:W0:Y:S02]  /*1460*/  LDS R26, [UR4] ;  /* 0x00000004ff1a7984 */ /* 0x00fe240008000800 */
        /* <DEDUP_REMOVED lines=20> */
.L_x_254:
[----:B------:R-:W-:Y:S01]  /*15b0*/  VIADD R0, R0, 0x4 ;  /* 0x0000000400007836 */ /* 0x000fe20000000000 */
[C---:B------:R-:W-:Y:S01]  /*15c0*/  LEA R5, R37.reuse, R5, 0x2 ;  /* 0x0000000525057211 */ /* 0x040fe200078e10ff */
[C---:B------:R-:W-:Y:S01]  /*15d0*/  IMAD R15, R37.reuse, 0x4, R15 ;  /* 0x00000004250f7824 */ /* 0x040fe200078e020f */
[C---:B------:R-:W-:Y:S01]  /*15e0*/  LEA R17, R37.reuse, R17, 0x2 ;  /* 0x0000001125117211 */ /* 0x040fe200078e10ff */
[C---:B------:R-:W-:Y:S01]  /*15f0*/  IMAD R16, R37.reuse, 0x4, R16 ;  /* 0x0000000425107824 */ /* 0x040fe200078e0210 */
[----:B------:R-:W-:Y:S01]  /*1600*/  ISETP.NE.AND P1, PT, R0, RZ, PT ;  /* 0x000000ff0000720c */ /* 0x000fe20003f25270 */
[C---:B------:R-:W-:Y:S01]  /*1610*/  IMAD R4, R37.reuse, 0x4, R4 ;  /* 0x0000000425047824 */ /* 0x040fe200078e0204 */
[C---:B------:R-:W-:Y:S01]  /*1620*/  LEA R6, R37.reuse, R6, 0x2 ;  /* 0x0000000625067211 */ /* 0x040fe200078e10ff */
[C---:B------:R-:W-:Y:S01]  /*1630*/  IMAD R2, R37.reuse, 0x4, R2 ;  /* 0x0000000425027824 */ /* 0x040fe200078e0202 */
[C---:B------:R-:W-:Y:S01]  /*1640*/  LEA R13, R30.reuse, R13, 0x2 ;  /* 0x0000000d1e0d7211 */ /* 0x040fe200078e10ff */
[----:B------:R-:W-:Y:S01]  /*1650*/  IMAD R3, R37, 0x4, R3 ;  /* 0x0000000425037824 */ /* 0x000fe200078e0203 */
[C---:B------:R-:W-:Y:S01]  /*1660*/  LEA R9, R30.reuse, R9, 0x2 ;  /* 0x000000091e097211 */ /* 0x040fe200078e10ff */
[----:B------:R-:W-:-:S02]  /*1670*/  IMAD R14, R30, 0x4, R14 ;  /* 0x000000041e0e7824 */ /* 0x000fc400078e020e */
[C---:B------:R-:W-:Y:S02]  /*1680*/  IMAD R11, R30.reuse, 0x4, R11 ;  /* 0x000000041e0b7824 */ /* 0x040fe400078e020b */
[C---:B------:R-:W-:Y:S02]  /*1690*/  IMAD R10, R30.reuse, 0x4, R10 ;  /* 0x000000041e0a7824 */ /* 0x040fe400078e020a */
[C---:B------:R-:W-:Y:S02]  /*16a0*/  IMAD R12, R30.reuse, 0x4, R12 ;  /* 0x000000041e0c7824 */ /* 0x040fe400078e020c */
[C---:B------:R-:W-:Y:S02]  /*16b0*/  IMAD R8, R30.reuse, 0x4, R8 ;  /* 0x000000041e087824 */ /* 0x040fe400078e0208 */
[----:B------:R-:W-:Y:S01]  /*16c0*/  IMAD R7, R30, 0x4, R7 ;  /* 0x000000041e077824 */ /* 0x000fe200078e0207 */
[----:B------:R-:W-:Y:S06]  /*16d0*/  @P1 BRA `(.L_x_256) ;  /* 0xfffffff000b41947 */ /* 0x000fec000383ffff */
[----:B------:R-:W-:Y:S05]  /*16e0*/  BSYNC.RECONVERGENT B1 ;  /* 0x0000000000017941 */ /* 0x000fea0003800200 */
.L_x_247:
[----:B------:R-:W-:-:S07]  /*16f0*/  MOV R10, R20 ;  /* 0x00000014000a7202 */ /* 0x000fce0000000f00 */
.L_x_246:
[----:B------:R-:W-:-:S05]  /*1700*/  VIADD R9, R23, 0x1 ;  /* 0x0000000117097836 */ /* 0x000fca0000000000 */
[----:B------:R-:W-:-:S13]  /*1710*/  LOP3.LUT P1, R9, R9, 0x3, RZ, 0xc0, !PT ;  /* 0x0000000309097812 */ /* 0x000fda000782c0ff */
[----:B------:R-:W-:Y:S05]  /*1720*/  @!P1 BRA `(.L_x_245) ;  /* 0x00000008007c9947 */ /* 0x000fea0003800000 */
[----:B------:R-:W4:Y:S01]  /*1730*/  LDC.64 R2, c[0x0][0x3c0] ;  /* 0x0000f000ff027b82 */ /* 0x000f220000000a00 */
[----:B------:R-:W-:-:S07]  /*1740*/  IMAD R11, R10, R30, R25 ;  /* 0x0000001e0a0b7224 */ /* 0x000fce00078e0219 */
[----:B------:R-:W5:Y:S08]  /*1750*/  LDC R8, c[0x0][0x3c8] ;  /* 0x0000f200ff087b82 */ /* 0x000f700000000800 */
[----:B------:R-:W0:Y:S01]  /*1760*/  LDC R0, c[0x0][0x40c] ;  /* 0x00010300ff007b82 */ /* 0x000e220000000800 */
[-C--:B----4-:R-:W-:Y:S01]  /*1770*/  ISETP.GE.AND P1, PT, R18, R3.reuse, PT ;  /* 0x000000031200720c */ /* 0x090fe20003f26270 */
[----:B------:R-:W-:-:S03]  /*1780*/  IMAD R3, R21, R3, R18 ;  /* 0x0000000315037224 */ /* 0x000fc600078e0212 */
[----:B------:R-:W-:-:S04]  /*1790*/  ISETP.GE.OR P2, PT, R11, R2, P1 ;  /* 0x000000020b00720c */ /* 0x000fc80000f46670 */
[----:B-----5:R-:W-:Y:S01]  /*17a0*/  ISETP.GE.OR P2, PT, R21, R8, P2 ;  /* 0x000000081500720c */ /* 0x020fe20001746670 */
[----:B0-----:R-:W-:-:S12]  /*17b0*/  IMAD R12, R24, R0, R19 ;  /* 0x00000000180c7224 */ /* 0x001fd800078e0213 */
[----:B------:R-:W-:Y:S05]  /*17c0*/  @P2 BRA `(.L_x_257) ;  /* 0x0000000000b42947 */ /* 0x000fea0003800000 */
[----:B------:R-:W-:-:S13]  /*17d0*/  ISETP.NE.AND P2, PT, R28, RZ, PT ;  /* 0x000000ff1c00720c */ /* 0x000fda0003f45270 */
[----:B------:R-:W-:Y:S05]  /*17e0*/  @P2 BRA `(.L_x_258) ;  /* 0x0000000000402947 */ /* 0x000fea0003800000 */
[----:B------:R-:W0:Y:S01]  /*17f0*/  LDC R6, c[0x0][0x408] ;  /* 0x00010200ff067b82 */ /* 0x000e220000000800 */
[----:B------:R-:W-:Y:S01]  /*1800*/  IMAD R39, R37, R10, R32 ;  /* 0x0000000a25277224 */ /* 0x000fe200078e0220 */
[----:B------:R-:W-:Y:S01]  /*1810*/  MOV R42, R24 ;  /* 0x00000018002a7202 */ /* 0x000fe20000000f00 */
[----:B------:R-:W-:-:S03]  /*1820*/  IMAD.MOV.U32 R41, RZ, RZ, R19 ;  /* 0x000000ffff297224 */ /* 0x000fc600078e0013 */
[----:B0-----:R-:W-:-:S13]  /*1830*/  ISETP.GE.OR P2, PT, R39, R6, !P0 ;  /* 0x000000062700720c */ /* 0x001fda0004746670 */
[----:B------:R-:W-:Y:S05]  /*1840*/  @P2 BRA `(.L_x_258) ;  /* 0x0000000000282947 */ /* 0x000fea0003800000 */
[----:B------:R-:W0:Y:S01]  /*1850*/  LDC.64 R4, c[0x0][0x3b0] ;  /* 0x0000ec00ff047b82 */ /* 0x000e220000000a00 */
[----:B------:R-:W-:-:S04]  /*1860*/  IMAD R45, R12, R6, R39 ;  /* 0x000000060c2d7224 */ /* 0x000fc800078e0227 */
[----:B0-----:R-:W-:-:S05]  /*1870*/  IMAD.WIDE R4, R45, 0x4, R4 ;  /* 0x000000042d047825 */ /* 0x001fca00078e0204 */
[----:B------:R-:W4:Y:S01]  /*1880*/  LDG.E R6, desc[UR6][R4.64] ;  /* 0x0000000604067981 */ /* 0x000f22000c1e1900 */
[----:B------:R-:W0:Y:S01]  /*1890*/  S2UR UR5, SR_CgaCtaId ;  /* 0x00000000000579c3 */ /* 0x000e220000008800 */
[----:B------:R-:W-:Y:S01]  /*18a0*/  UMOV UR4, 0x400 ;  /* 0x0000040000047882 */ /* 0x000fe20000000000 */
[----:B------:R-:W-:Y:S01]  /*18b0*/  IMAD.MOV.U32 R7, RZ, RZ, RZ ;  /* 0x000000ffff077224 */ /* 0x000fe200078e00ff */
[----:B------:R0:W-:Y:S02]  /*18c0*/  STG.E desc[UR6][R4.64], RZ ;  /* 0x000000ff04007986 */ /* 0x0001e4000c101906 */
[----:B0-----:R-:W-:-:S09]  /*18d0*/  ULEA UR4, UR5, UR4, 0x18 ;  /* 0x0000000405047291 */ /* 0x001fd2000f8ec0ff */
[----:B----4-:R0:W-:Y:S03]  /*18e0*/  STS.64 [UR4], R6 ;  /* 0x00000006ff007988 */ /* 0x0101e60008000a04 */
.L_x_258:
[----:B------:R-:W-:Y:S05]  /*18f0*/  WARPSYNC.ALL ;  /* 0x0000000000007948 */ /* 0x000fea0003800000 */
[----:B------:R-:W4:Y:S08]  /*1900*/  S2UR UR5, SR_CgaCtaId ;  /* 0x00000000000579c3 */ /* 0x000f300000008800 */
[----:B------:R-:W-:Y:S06]  /*1910*/  BAR.SYNC.DEFER_BLOCKING 0x0 ;  /* 0x0000000000007b1d */ /* 0x000fec0000010000 */
[----:B------:R-:W-:-:S02]  /*1920*/  UMOV UR4, 0x400 ;  /* 0x0000040000047882 */ /* 0x000fc40000000000 */
[----:B----4-:R-:W-:-:S09]  /*1930*/  ULEA UR4, UR5, UR4, 0x18 ;  /* 0x0000000405047291 */ /* 0x010fd2000f8ec0ff */
[----:B------:R-:W4:Y:S02]  /*1940*/  LDS R4, [UR4] ;  /* 0x00000004ff047984 */ /* 0x000f240008000800 */
[----:B----4-:R-:W-:-:S13]  /*1950*/  ISETP.NE.AND P2, PT, R4, RZ, PT ;  /* 0x000000ff0400720c */ /* 0x010fda0003f45270 */
[----:B------:R-:W-:Y:S05]  /*1960*/  @!P2 BRA `(.L_x_257) ;  /* 0x00000000004ca947 */ /* 0x000fea0003800000 */
[----:B------:R-:W4:Y:S01]  /*1970*/  LDC.64 R4, c[0x0][0x390] ;  /* 0x0000e400ff047b82 */ /* 0x000f220000000a00 */
[----:B0-----:R-:W-:Y:S01]  /*1980*/  IMAD R7, R3, R2, R11 ;  /* 0x0000000203077224 */ /* 0x001fe200078e020b */
[----:B------:R-:W0:Y:S01]  /*1990*/  LDCU.64 UR10, c[0x0][0x400] ;  /* 0x00008000ff0a77ac */ /* 0x000e220008000a00 */
[----:B------:R-:W5:Y:S01]  /*19a0*/  LDCU UR5, c[0x0][0x408] ;  /* 0x00008100ff0577ac */ /* 0x000f620008000800 */
[----:B------:R-:W1:Y:S01]  /*19b0*/  LDCU UR12, c[0x0][0x410] ;  /* 0x00008200ff0c77ac */ /* 0x000e620008000800 */
[----:B----4-:R-:W-:-:S06]  /*19c0*/  IMAD.WIDE R4, R7, 0x8, R4 ;  /* 0x0000000807047825 */ /* 0x010fcc00078e0204 */
[----:B------:R-:W0:Y:S01]  /*19d0*/  LDG.E.64 R4, desc[UR6][R4.64] ;  /* 0x0000000604047981 */ /* 0x000e22000c1e1b00 */
[----:B------:R-:W-:-:S04]  /*19e0*/  ISETP.GE.AND P2, PT, R41, R0, PT ;  /* 0x000000002900720c */ /* 0x000fc80003f46270 */
[----:B-----5:R-:W-:-:S04]  /*19f0*/  ISETP.GE.OR P2, PT, R39, UR5, P2 ;  /* 0x0000000527007c0c */ /* 0x020fc80009746670 */
[----:B-1----:R-:W-:-:S04]  /*1a00*/  ISETP.GE.OR P2, PT, R42, UR12, P2 ;  /* 0x0000000c2a007c0c */ /* 0x002fc80009746670 */
[----:B------:R-:W-:Y:S01]  /*1a10*/  ISETP.NE.OR P2, PT, R28, RZ, P2 ;  /* 0x000000ff1c00720c */ /* 0x000fe20001745670 */
[----:B0-----:R-:W-:-:S12]  /*1a20*/  DSETP.GT.AND P3, PT, R4, UR10, PT ;  /* 0x0000000a04007e2a */ /* 0x001fd8000bf64000 */
[----:B------:R-:W0:Y:S02]  /*1a30*/  @!P2 LDC.64 R4, c[0x0][0x3b8] ;  /* 0x0000ee00ff04ab82 */ /* 0x000e240000000a00 */
[----:B------:R-:W-:-:S05]  /*1a40*/  @P3 IMAD.MOV.U32 R6, RZ, RZ, 0x1 ;  /* 0x00000001ff063424 */ /* 0x000fca00078e00ff */
[----:B------:R-:W-:Y:S01]  /*1a50*/  @P3 STS [UR4+0x4], R6 ;  /* 0x00000406ff003988 */ /* 0x000fe20008000804 */
[----:B------:R-:W-:Y:S01]  /*1a60*/  BAR.SYNC.DEFER_BLOCKING 0x0 ;  /* 0x0000000000007b1d */ /* 0x000fe20000010000 */
[----:B0-----:R-:W-:-:S05]  /*1a70*/  @!P2 IMAD.WIDE R4, R45, 0x4, R4 ;  /* 0x000000042d04a825 */ /* 0x001fca00078e0204 */
[----:B------:R-:W0:Y:S04]  /*1a80*/  @!P2 LDS R7, [UR4+0x4] ;  /* 0x00000404ff07a984 */ /* 0x000e280008000800 */
[----:B0-----:R4:W-:Y:S02]  /*1a90*/  @!P2 STG.E desc[UR6][R4.64], R7 ;  /* 0x000000070400a986 */ /* 0x0019e4000c101906 */
.L_x_257:
[----:B------:R-:W-:-:S13]  /*1aa0*/  ISETP.NE.AND P2, PT, R9, 0x1, PT ;  /* 0x000000010900780c */ /* 0x000fda0003f45270 */
[----:B------:R-:W-:Y:S05]  /*1ab0*/  @!P2 BRA `(.L_x_245) ;  /* 0x000000040098a947 */ /* 0x000fea0003800000 */
[----:B------:R-:W-:-:S04]  /*1ac0*/  IADD3 R11, PT, PT, R11, R30, RZ ;  /* 0x0000001e0b0b7210 */ /* 0x000fc80007ffe0ff */
[----:B------:R-:W-:-:S04]  /*1ad0*/  ISETP.GE.OR P2, PT, R11, R2, P1 ;  /* 0x000000020b00720c */ /* 0x000fc80000f46670 */
[----:B------:R-:W-:-:S13]  /*1ae0*/  ISETP.GE.OR P2, PT, R21, R8, P2 ;  /* 0x000000081500720c */ /* 0x000fda0001746670 */
[----:B------:R-:W-:Y:S05]  /*1af0*/  @P2 BRA `(.L_x_259) ;  /* 0x0000000000b82947 */ /* 0x000fea0003800000 */
[----:B------:R-:W-:-:S13]  /*1b00*/  ISETP.NE.AND P2, PT, R28, RZ, PT ;  /* 0x000000ff1c00720c */ /* 0x000fda0003f45270 */
[----:B------:R-:W-:Y:S05]  /*1b10*/  @P2 BRA `(.L_x_260) ;  /* 0x0000000000442947 */ /* 0x000fea0003800000 */
[----:B0-----:R-:W0:Y:S01]  /*1b20*/  LDC R6, c[0x0][0x408] ;  /* 0x00010200ff067b82 */ /* 0x001e220000000800 */
[----:B------:R-:W-:Y:S01]  /*1b30*/  IMAD R39, R37, R10, R37 ;  /* 0x0000000a25277224 */ /* 0x000fe200078e0225 */
[----:B------:R-:W-:Y:S01]  /*1b40*/  MOV R42, R24 ;  /* 0x00000018002a7202 */ /* 0x000fe20000000f00 */
[----:B------:R-:W-:Y:S02]  /*1b50*/  IMAD.MOV.U32 R41, RZ, RZ, R19 ;  /* 0x000000ffff297224 */ /* 0x000fe400078e0013 */
[----:B------:R-:W-:-:S05]  /*1b60*/  IMAD.IADD R39, R39, 0x1, R32 ;  /* 0x0000000127277824 */ /* 0x000fca00078e0220 */
[----:B0-----:R-:W-:-:S13]  /*1b70*/  ISETP.GE.OR P2, PT, R39, R6, !P0 ;  /* 0x000000062700720c */ /* 0x001fda0004746670 */
[----:B------:R-:W-:Y:S05]  /*1b80*/  @P2 BRA `(.L_x_260) ;  /* 0x0000000000282947 */ /* 0x000fea0003800000 */
[----:B----4-:R-:W0:Y:S01]  /*1b90*/  LDC.64 R4, c[0x0][0x3b0] ;  /* 0x0000ec00ff047b82 */ /* 0x010e220000000a00 */
        /* <DEDUP_REMOVED lines=9> */
.L_x_260:
[----:B------:R-:W-:Y:S05]  /*1c30*/  WARPSYNC.ALL ;  /* 0x0000000000007948 */ /* 0x000fea0003800000 */
[----:B------:R-:W5:Y:S08]  /*1c40*/  S2UR UR5, SR_CgaCtaId ;  /* 0x00000000000579c3 */ /* 0x000f700000008800 */
[----:B------:R-:W-:Y:S06]  /*1c50*/  BAR.SYNC.DEFER_BLOCKING 0x0 ;  /* 0x0000000000007b1d */ /* 0x000fec0000010000 */
[----:B------:R-:W-:-:S02]  /*1c60*/  UMOV UR4, 0x400 ;  /* 0x0000040000047882 */ /* 0x000fc40000000000 */
[----:B-----5:R-:W-:-:S09]  /*1c70*/  ULEA UR4, UR5, UR4, 0x18 ;  /* 0x0000000405047291 */ /* 0x020fd2000f8ec0ff */
[----:B----4-:R-:W4:Y:S02]  /*1c80*/  LDS R4, [UR4] ;  /* 0x00000004ff047984 */ /* 0x010f240008000800 */
        /* <DEDUP_REMOVED lines=21> */
.L_x_259:
        /* <DEDUP_REMOVED lines=8> */
[----:B0---4-:R-:W0:Y:S01]  /*1e60*/  LDC R4, c[0x0][0x408] ;  /* 0x00010200ff047b82 */ /* 0x011e220000000800 */
[----:B------:R-:W-:Y:S01]  /*1e70*/  VIADD R39, R10, 0x2 ;  /* 0x000000020a277836 */ /* 0x000fe20000000000 */
[----:B------:R-:W-:Y:S01]  /*1e80*/  MOV R42, R24 ;  /* 0x00000018002a7202 */ /* 0x000fe20000000f00 */
[----:B------:R-:W-:Y:S02]  /*1e90*/  IMAD.MOV.U32 R41, RZ, RZ, R19 ;  /* 0x000000ffff297224 */ /* 0x000fe400078e0013 */
[----:B------:R-:W-:-:S05]  /*1ea0*/  IMAD R39, R39, R37, R32 ;  /* 0x0000002527277224 */ /* 0x000fca00078e0220 */
        /* <DEDUP_REMOVED lines=12> */
.L_x_261:
[----:B------:R-:W-:Y:S05]  /*1f70*/  WARPSYNC.ALL ;  /* 0x0000000000007948 */ /* 0x000fea0003800000 */
[----:B------:R-:W5:Y:S08]  /*1f80*/  S2UR UR5, SR_CgaCtaId ;  /* 0x00000000000579c3 */ /* 0x000f700000008800 */
[----:B------:R-:W-:Y:S01]  /*1f90*/  BAR.SYNC.DEFER_BLOCKING 0x0 ;  /* 0x0000000000007b1d */ /* 0x000fe20000010000 */
[----:B------:R-:W-:-:S05]  /*1fa0*/  IMAD R11, R3, R2, R11 ;  /* 0x00000002030b7224 */ /* 0x000fca00078e020b */
[----:B------:R-:W-:Y:S02]  /*1fb0*/  UMOV UR4, 0x400 ;  /* 0x0000040000047882 */ /* 0x000fe40000000000 */
[----:B-----5:R-:W-:-:S09]  /*1fc0*/  ULEA UR4, UR5, UR4, 0x18 ;  /* 0x0000000405047291 */ /* 0x020fd2000f8ec0ff */
[----:B0---4-:R-:W0:Y:S02]  /*1fd0*/  LDS R4, [UR4] ;  /* 0x00000004ff047984 */ /* 0x011e240008000800 */
[----:B0-----:R-:W-:-:S13]  /*1fe0*/  ISETP.NE.AND P0, PT, R4, RZ, PT ;  /* 0x000000ff0400720c */ /* 0x001fda0003f05270 */
[----:B------:R-:W-:Y:S05]  /*1ff0*/  @!P0 BRA `(.L_x_245) ;  /* 0x0000000000488947 */ /* 0x000fea0003800000 */
[----:B------:R-:W0:Y:S01]  /*2000*/  LDC.64 R2, c[0x0][0x390] ;  /* 0x0000e400ff027b82 */ /* 0x000e220000000a00 */
[----:B------:R-:W4:Y:S01]  /*2010*/  LDCU.64 UR10, c[0x0][0x400] ;  /* 0x00008000ff0a77ac */ /* 0x000f220008000a00 */
[----:B------:R-:W5:Y:S01]  /*2020*/  LDCU UR5, c[0x0][0x408] ;  /* 0x00008100ff0577ac */ /* 0x000f620008000800 */
[----:B------:R-:W1:Y:S01]  /*2030*/  LDCU UR12, c[0x0][0x410] ;  /* 0x00008200ff0c77ac */ /* 0x000e620008000800 */
[----:B0-----:R-:W-:-:S06]  /*2040*/  IMAD.WIDE R2, R11, 0x8, R2 ;  /* 0x000000080b027825 */ /* 0x001fcc00078e0202 */
[----:B------:R-:W4:Y:S01]  /*2050*/  LDG.E.64 R2, desc[UR6][R2.64] ;  /* 0x0000000602027981 */ /* 0x000f22000c1e1b00 */
[----:B------:R-:W-:-:S04]  /*2060*/  ISETP.GE.AND P0, PT, R41, R0, PT ;  /* 0x000000002900720c */ /* 0x000fc80003f06270 */
[----:B-----5:R-:W-:-:S04]  /*2070*/  ISETP.GE.OR P0, PT, R39, UR5, P0 ;  /* 0x0000000527007c0c */ /* 0x020fc80008706670 */
[----:B-1----:R-:W-:-:S04]  /*2080*/  ISETP.GE.OR P0, PT, R42, UR12, P0 ;  /* 0x0000000c2a007c0c */ /* 0x002fc80008706670 */
[----:B------:R-:W-:Y:S01]  /*2090*/  ISETP.NE.OR P0, PT, R28, RZ, P0 ;  /* 0x000000ff1c00720c */ /* 0x000fe20000705670 */
[----:B----4-:R-:W-:-:S12]  /*20a0*/  DSETP.GT.AND P1, PT, R2, UR10, PT ;  /* 0x0000000a02007e2a */ /* 0x010fd8000bf24000 */
[----:B------:R-:W0:Y:S02]  /*20b0*/  @!P0 LDC.64 R2, c[0x0][0x3b8] ;  /* 0x0000ee00ff028b82 */ /* 0x000e240000000a00 */
[----:B------:R-:W-:-:S05]  /*20c0*/  @P1 IMAD.MOV.U32 R0, RZ, RZ, 0x1 ;  /* 0x00000001ff001424 */ /* 0x000fca00078e00ff */
[----:B------:R-:W-:Y:S01]  /*20d0*/  @P1 STS [UR4+0x4], R0 ;  /* 0x00000400ff001988 */ /* 0x000fe20008000804 */
[----:B------:R-:W-:Y:S01]  /*20e0*/  BAR.SYNC.DEFER_BLOCKING 0x0 ;  /* 0x0000000000007b1d */ /* 0x000fe20000010000 */
[----:B0-----:R-:W-:-:S05]  /*20f0*/  @!P0 IMAD.WIDE R2, R45, 0x4, R2 ;  /* 0x000000042d028825 */ /* 0x001fca00078e0202 */
[----:B------:R-:W0:Y:S04]  /*2100*/  @!P0 LDS R5, [UR4+0x4] ;  /* 0x00000404ff058984 */ /* 0x000e280008000800 */
[----:B0-----:R0:W-:Y:S02]  /*2110*/  @!P0 STG.E desc[UR6][R2.64], R5 ;  /* 0x0000000502008986 */ /* 0x0011e4000c101906 */
.L_x_245:
[C---:B------:R-:W-:Y:S02]  /*2120*/  ISETP.NE.AND P0, PT, R22.reuse, R31, PT ;  /* 0x0000001f1600720c */ /* 0x040fe40003f05270 */
[----:B------:R-:W-:-:S11]  /*2130*/  IADD3 R22, PT, PT, R22, 0x1, RZ ;  /* 0x0000000116167810 */ /* 0x000fd60007ffe0ff */
[----:B------:R-:W-:Y:S05]  /*2140*/  @P0 BRA `(.L_x_262) ;  /* 0xffffffe400740947 */ /* 0x000fea000383ffff */
[----:B------:R-:W-:Y:S05]  /*2150*/  BSYNC.RECONVERGENT B0 ;  /* 0x0000000000007941 */ /* 0x000fea0003800200 */
.L_x_244:
[C---:B------:R-:W-:Y:S01]  /*2160*/  ISETP.NE.AND P0, PT, R29.reuse, R36, PT ;  /* 0x000000241d00720c */ /* 0x040fe20003f05270 */
[----:B------:R-:W-:-:S12]  /*2170*/  VIADD R29, R29, 0x1 ;  /* 0x000000011d1d7836 */ /* 0x000fd80000000000 */
[----:B------:R-:W-:Y:S05]  /*2180*/  @P0 BRA `(.L_x_263) ;  /* 0xffffffe000cc0947 */ /* 0x000fea000383ffff */
[----:B------:R-:W-:Y:S05]  /*2190*/  EXIT ;  /* 0x000000000000794d */ /* 0x000fea0003800000 */
.L_x_264:
        /* <DEDUP_REMOVED lines=14> */
.L_x_640:


//--------------------- .text._Z17apply_flux_wakeupPdS_S_S_S_S_S_S_S_S_S_S_S_S_S_S_S_S_S_S_Pi9InputPara --------------------------
	.section	.text._Z17apply_flux_wakeupPdS_S_S_S_S_S_S_S_S_S_S_S_S_S_S_S_S_S_S_Pi9InputPara,"ax",@progbits
	.align	128
        .global         _Z17apply_flux_wakeupPdS_S_S_S_S_S_S_S_S_S_S_S_S_S_S_S_S_S_S_Pi9InputPara
        .type           _Z17apply_flux_wakeupPdS_S_S_S_S_S_S_S_S_S_S_S_S_S_S_S_S_S_S_Pi9InputPara,@function
        .size           _Z17apply_flux_wakeupPdS_S_S_S_S_S_S_S_S_S_S_S_S_S_S_S_S_S_S_Pi9InputPara,(.L_x_641 - _Z17apply_flux_wakeupPdS_S_S_S_S_S_S_S_S_S_S_S_S_S_S_S_S_S_S_Pi9InputPara)
        .other          _Z17apply_flux_wakeupPdS_S_S_S_S_S_S_S_S_S_S_S_S_S_S_S_S_S_S_Pi9InputPara,@"STO_CUDA_ENTRY STV_DEFAULT"
_Z17apply_flux_wakeupPdS_S_S_S_S_S_S_S_S_S_S_S_S_S_S_S_S_S_S_Pi9InputPara:
.text._Z17apply_flux_wakeupPdS_S_S_S_S_S_S_S_S_S_S_S_S_S_S_S_S_S_S_Pi9InputPara:
[----:B------:R-:W-:Y:S01]  /*0000*/  LDC R1, c[0x0][0x37c] ;  /* 0x0000df00ff017b82 */ /* 0x000fe20000000800 */
[----:B------:R-:W0:Y:S01]  /*0010*/  LDCU UR7, c[0x0][0x360] ;  /* 0x00006c00ff0777ac */ /* 0x000e220008000800 */
[----:B------:R-:W1:Y:S01]  /*0020*/  LDCU UR22, c[0x0][0x370] ;  /* 0x00006e00ff1677ac */ /* 0x000e620008000800 */
[----:B------:R-:W2:Y:S01]  /*0030*/  LDCU UR9, c[0x0][0x364] ;  /* 0x00006c80ff0977ac */ /* 0x000ea20008000800 */
[----:B------:R-:W3:Y:S01]  /*0040*/  LDCU UR23, c[0x0][0x374] ;  /* 0x00006e80ff1777ac */ /* 0x000ee20008000800 */
[----:B------:R-:W4:Y:S01]  /*0050*/  LDCU UR8, c[0x0][0x368] ;  /* 0x00006d00ff0877ac */ /* 0x000f220008000800 */
[----:B------:R-:W4:Y:S01]  /*0060*/  LDCU UR24, c[0x0][0x378] ;  /* 0x00006f00ff1877ac */ /* 0x000f220008000800 */
[----:B------:R-:W5:Y:S01]  /*0070*/  LDCU UR6, c[0x0][0x430] ;  /* 0x00008600ff0677ac */ /* 0x000f620008000800 */
[----:B------:R-:W-:Y:S01]  /*0080*/  UMOV UR4, URZ ;  /* 0x000000ff00047c82 */ /* 0x000fe20008000000 */
[----:B----4-:R-:W-:Y:S02]  /*0090*/  UIMAD UR8, UR8, UR24, URZ ;  /* 0x00000018080872a4 */ /* 0x010fe4000f8e02ff */
[----:B-----5:R-:W-:-:S04]  /*00a0*/  UIADD3 UR6, UPT, UPT, UR6, -0x1, URZ ;  /* 0xffffffff06067890 */ /* 0x020fc8000fffe0ff */
[----:B------:R-:W-:Y:S02]  /*00b0*/  IABS R0, UR8 ;  /* 0x0000000800007c13 */ /* 0x000fe40008000000 */
[----:B------:R-:W-:Y:S02]  /*00c0*/  IABS R4, UR8 ;  /* 0x0000000800047c13 */ /* 0x000fe40008000000 */
[----:B------:R-:W-:Y:S02]  /*00d0*/  R2UR UR12, R0 ;  /* 0x00000000000c72ca */ /* 0x000fe400000e0000 */
[----:B------:R-:W-:Y:S01]  /*00e0*/  MOV R3, UR6 ;  /* 0x0000000600037c02 */ /* 0x000fe20008000f00 */
[----:B------:R-:W-:-:S03]  /*00f0*/  ULOP3.LUT UR6, UR6, UR8, URZ, 0x3c, !UPT ;  /* 0x0000000806067292 */ /* 0x000fc6000f8e3cff */
[----:B------:R-:W-:-:S04]  /*0100*/  IABS R3, R3 ;  /* 0x0000000300037213 */ /* 0x000fc80000000000 */
[----:B------:R-:W-:-:S03]  /*0110*/  R2UR UR11, R3 ;  /* 0x00000000030b72ca */ /* 0x000fc600000e0000 */
[----:B------:R-:W4:Y:S08]  /*0120*/  I2F.RP R0, UR12 ;  /* 0x0000000c00007d06 */ /* 0x000f300008209400 */
[----:B----4-:R-:W4:Y:S02]  /*0130*/  MUFU.RCP R0, R0 ;  /* 0x0000000000007308 */ /* 0x010f240000001000 */
[----:B----4-:R-:W-:Y:S01]  /*0140*/  IADD3 R2, PT, PT, R0, 0xffffffe, RZ ;  /* 0x0ffffffe00027810 */ /* 0x010fe20007ffe0ff */
[----:B------:R-:W-:-:S05]  /*0150*/  IMAD.MOV R0, RZ, RZ, -R4 ;  /* 0x000000ffff007224 */ /* 0x000fca00078e0a04 */
        /* <DEDUP_REMOVED lines=22> */
[----:B------:R-:W1:Y:S04]  /*02c0*/  LDCU.64 UR14, c[0x0][0x458] ;  /* 0x00008b00ff0e77ac */ /* 0x000e680008000a00 */
[----:B------:R-:W-:Y:S01]  /*02d0*/  IABS R7, UR12 ;  /* 0x0000000c00077c13 */ /* 0x000fe20008000000 */
[----:B------:R-:W2:Y:S02]  /*02e0*/  LDCU.64 UR20, c[0x0][0x358] ;  /* 0x00006b00ff1477ac */ /* 0x000ea40008000a00 */
[----:B------:R-:W1:Y:S01]  /*02f0*/  LDC.64 R10, c[0x0][0x440] ;  /* 0x00011000ff0a7b82 */ /* 0x000e620000000a00 */
[----:B------:R-:W3:Y:S01]  /*0300*/  I2F.RP R4, R7 ;  /* 0x0000000700047306 */ /* 0x000ee20000209400 */
[----:B------:R-:W-:-:S06]  /*0310*/  UIMAD UR13, UR7, UR22, URZ ;  /* 0x00000016070d72a4 */ /* 0x000fcc000f8e02ff */
[----:B------:R-:W-:Y:S01]  /*0320*/  S2UR UR11, SR_CTAID.X ;  /* 0x00000000000b79c3 */ /* 0x000fe20000002500 */
[----:B---3--:R-:W3:Y:S01]  /*0330*/  MUFU.RCP R4, R4 ;  /* 0x0000000400047308 */ /* 0x008ee20000001000 */
[----:B0-----:R-:W-:-:S06]  /*0340*/  VIADD R0, R0, 0xffffffff ;  /* 0xffffffff00007836 */ /* 0x001fcc0000000000 */
[----:B------:R-:W-:Y:S01]  /*0350*/  S2UR UR25, SR_CTAID.Y ;  /* 0x00000000001979c3 */ /* 0x000fe20000002600 */
[----:B-1----:R-:W-:-:S07]  /*0360*/  DMUL R10, R10, UR14 ;  /* 0x0000000e0a0a7c28 */ /* 0x002fce0008000000 */
[----:B------:R-:W0:Y:S01]  /*0370*/  S2UR UR26, SR_CTAID.Z ;  /* 0x00000000001a79c3 */ /* 0x000e220000002700 */
[----:B---3--:R-:W-:Y:S02]  /*0380*/  IADD3 R2, PT, PT, R4, 0xffffffe, RZ ;  /* 0x0ffffffe04027810 */ /* 0x008fe40007ffe0ff */
[----:B------:R-:W-:Y:S02]  /*0390*/  IABS R4, R0 ;  /* 0x0000000000047213 */ /* 0x000fe40000000000 */
[----:B------:R1:W3:Y:S01]  /*03a0*/  F2I.FTZ.U32.TRUNC.NTZ R3, R2 ;  /* 0x0000000200037305 */ /* 0x0002e2000021f000 */
[----:B------:R-:W-:Y:S02]  /*03b0*/  LOP3.LUT R0, R0, UR12, RZ, 0x3c, !PT ;  /* 0x0000000c00007c12 */ /* 0x000fe4000f8e3cff */
[----:B------:R-:W-:Y:S02]  /*03c0*/  R2UR UR6, R4 ;  /* 0x00000000040672ca */ /* 0x000fe400000e0000 */
[----:B------:R-:W4:Y:S01]  /*03d0*/  S2R R4, SR_TID.Y ;  /* 0x0000000000047919 */ /* 0x000f220000002200 */
[----:B------:R-:W-:-:S02]  /*03e0*/  ISETP.GE.AND P1, PT, R0, RZ, PT ;  /* 0x000000ff0000720c */ /* 0x000fc40003f26270 */
[----:B------:R-:W0:Y:S01]  /*03f0*/  LDC R0, c[0x0][0x368] ;  /* 0x0000da00ff007b82 */ /* 0x000e220000000800 */
[----:B-1----:R-:W-:Y:S01]  /*0400*/  HFMA2 R2, -RZ, RZ, 0, 0 ;  /* 0x00000000ff027431 */ /* 0x002fe200000001ff */
[----:B---3--:R-:W-:Y:S01]  /*0410*/  R2UR UR5, R3 ;  /* 0x00000000030572ca */ /* 0x008fe200000e0000 */
[----:B------:R-:W-:-:S03]  /*0420*/  IMAD.MOV R6, RZ, RZ, -R3 ;  /* 0x000000ffff067224 */ /* 0x000fc600078e0a03 */
[----:B------:R-:W-:Y:S01]  /*0430*/  R2UR UR4, R2 ;  /* 0x00000000020472ca */ /* 0x000fe200000e0000 */
[----:B------:R-:W-:Y:S01]  /*0440*/  IMAD R5, R6, R7, RZ ;  /* 0x0000000706057224 */ /* 0x000fe200078e02ff */
[----:B------:R-:W-:-:S04]  /*0450*/  IABS R2, UR12 ;  /* 0x0000000c00027c13 */ /* 0x000fc80008000000 */
[----:B------:R-:W-:-:S07]  /*0460*/  IADD3 R2, PT, PT, RZ, -R2, RZ ;  /* 0x80000002ff027210 */ /* 0x000fce0007ffe0ff */
[----:B------:R-:W-:-:S04]  /*0470*/  IMAD.HI.U32 R5, R3, R5, UR4 ;  /* 0x0000000403057e27 */ /* 0x000fc8000f8e0005 */
[----:B------:R-:W-:Y:S01]  /*0480*/  IMAD.U32 R3, RZ, RZ, UR6 ;  /* 0x00000006ff037e24 */ /* 0x000fe2000f8e00ff */
[----:B------:R-:W-:Y:S02]  /*0490*/  R2UR UR4, R5 ;  /* 0x00000000050472ca */ /* 0x000fe400000e0000 */
[----:B------:R-:W0:Y:S11]  /*04a0*/  S2R R5, SR_TID.Z ;  /* 0x0000000000057919 */ /* 0x000e360000002300 */
[----:B------:R-:W-:-:S06]  /*04b0*/  UIMAD.WIDE.U32 UR4, UR4, UR6, URZ ;  /* 0x00000006040472a5 */ /* 0x000fcc000f8e00ff */
[----:B------:R-:W-:Y:S01]  /*04c0*/  IMAD R2, R2, UR5, R3 ;  /* 0x0000000502027c24 */ /* 0x000fe2000f8e0203 */
[----:B------:R-:W-:Y:S01]  /*04d0*/  UMOV UR4, URZ ;  /* 0x000000ff00047c82 */ /* 0x000fe20008000000 */
[----:B------:R-:W4:Y:S03]  /*04e0*/  S2R R3, SR_TID.X ;  /* 0x0000000000037919 */ /* 0x000f260000002100 */
[----:B------:R-:W-:Y:S01]  /*04f0*/  ISETP.GT.U32.AND P0, PT, R7, R2, PT ;  /* 0x000000020700720c */ /* 0x000fe20003f04070 */
[----:B0-----:R-:W-:-:S12]  /*0500*/  IMAD R0, R0, UR26, R5 ;  /* 0x0000001a00007c24 */ /* 0x001fd8000f8e0205 */
[----:B------:R-:W-:Y:S01]  /*0510*/  VOTEU.ANY UP1, P0 ;  /* 0x0000000000ff7886 */ /* 0x000fe20000020100 */
[----:B------:R-:W-:-:S04]  /*0520*/  PLOP3.LUT P0, PT, PT, PT, UP1, 0x80, 0x8 ;  /* 0x000000000008781c */ /* 0x000fc80003f0f018 */
[----:B------:R-:W-:Y:S01]  /*0530*/  @!UP1 UIADD3 UR5, UPT, UPT, UR5, 0x1, URZ ;  /* 0x0000000105059890 */ /* 0x000fe2000fffe0ff */
[----:B------:R-:W-:-:S08]  /*0540*/  VOTEU.ANY UP1, P1 ;  /* 0x0000000000ff7886 */ /* 0x000fd00000820100 */
[----:B------:R-:W-:Y:S02]  /*0550*/  @!P0 IADD3 R2, PT, PT, R2, -R7, RZ ;  /* 0x8000000702028210 */ /* 0x000fe40007ffe0ff */
[----:B----4-:R-:W-:Y:S02]  /*0560*/  LOP3.LUT P1, RZ, R5, R3, R4, 0xfe, !PT ;  /* 0x0000000305ff7212 */ /* 0x010fe4000782fe04 */
[----:B------:R-:W-:Y:S02]  /*0570*/  ISETP.GE.U32.AND P0, PT, R2, R7, PT ;  /* 0x000000070200720c */ /* 0x000fe40003f06070 */
[----:B------:R-:W0:Y:S08]  /*0580*/  LDC R7, c[0x0][0x364] ;  /* 0x0000d900ff077b82 */ /* 0x000e300000000800 */
[----:B------:R-:W1:Y:S03]  /*0590*/  LDC R6, c[0x0][0x360] ;  /* 0x0000d800ff067b82 */ /* 0x000e660000000800 */
[----:B------:R-:W-:-:S05]  /*05a0*/  VOTEU.ANY UP0, P0 ;  /* 0x0000000000ff7886 */ /* 0x000fca0000000100 */
[----:B------:R-:W-:Y:S02]  /*05b0*/  @UP0 UIADD3 UR5, UPT, UPT, UR5, 0x1, URZ ;  /* 0x0000000105050890 */ /* 0x000fe4000fffe0ff */
[----:B------:R-:W-:-:S05]  /*05c0*/  UISETP.NE.AND UP0, UPT, UR12, URZ, UPT ;  /* 0x000000ff0c00728c */ /* 0x000fca000bf05270 */
[----:B------:R-:W-:Y:S01]  /*05d0*/  UMOV UR17, UR5 ;  /* 0x0000000500117c82 */ /* 0x000fe20008000000 */
[----:B0-----:R-:W-:Y:S01]  /*05e0*/  IMAD R2, R7, UR25, R4 ;  /* 0x0000001907027c24 */ /* 0x001fe2000f8e0204 */
[----:B------:R-:W-:-:S04]  /*05f0*/  @!UP1 UIADD3 UR17, UPT, UPT, -UR17, URZ, URZ ;  /* 0x000000ff11119290 */ /* 0x000fc8000fffe1ff */
[----:B------:R-:W-:Y:S01]  /*0600*/  @!UP0 ULOP3.LUT UR17, URZ, UR12, URZ, 0x33, !UPT ;  /* 0x0000000cff118292 */ /* 0x000fe2000f8e33ff */
[----:B-12---:R-:W-:-:S11]  /*0610*/  IMAD R3, R6, UR11, R3 ;  /* 0x0000000b06037c24 */ /* 0x006fd6000f8e0203 */
.L_x_272:
[----:B------:R-:W-:-:S09]  /*0620*/  UISETP.GE.AND UP0, UPT, UR17, URZ, UPT ;  /* 0x000000ff1100728c */ /* 0x000fd2000bf06270 */
[----:B01----:R-:W-:Y:S05]  /*0630*/  BRA.U !UP0, `(.L_x_265) ;  /* 0x0000000d08587547 */ /* 0x003fea000b800000 */
[----:B------:R-:W-:Y:S01]  /*0640*/  IABS R8, UR13 ;  /* 0x0000000d00087c13 */ /* 0x000fe20008000000 */
[----:B------:R-:W0:Y:S01]  /*0650*/  LDC R7, c[0x0][0x428] ;  /* 0x00010a00ff077b82 */ /* 0x000e220000000800 */
[----:B------:R-:W-:Y:S02]  /*0660*/  IMAD.MOV.U32 R4, RZ, RZ, RZ ;  /* 0x000000ffff047224 */ /* 0x000fe400078e00ff */
[----:B------:R-:W1:Y:S03]  /*0670*/  I2F.RP R6, R8 ;  /* 0x0000000800067306 */ /* 0x000e660000209400 */
[----:B------:R-:W-:-:S05]  /*0680*/  R2UR UR6, R4 ;  /* 0x00000000040672ca */ /* 0x000fca00000e0000 */
[----:B-1----:R-:W1:Y:S01]  /*0690*/  MUFU.RCP R6, R6 ;  /* 0x0000000600067308 */ /* 0x002e620000001000 */
[----:B0-----:R-:W-:Y:S01]  /*06a0*/  IADD3 R4, PT, PT, R7, -0x1, RZ ;  /* 0xffffffff07047810 */ /* 0x001fe20007ffe0ff */
[----:B-1----:R-:W-:-:S03]  /*06b0*/  VIADD R5, R6, 0xffffffe ;  /* 0x0ffffffe06057836 */ /* 0x002fc60000000000 */
[----:B------:R-:W-:Y:S02]  /*06c0*/  IABS R6, R4 ;  /* 0x0000000400067213 */ /* 0x000fe40000000000 */
[----:B------:R-:W-:Y:S02]  /*06d0*/  LOP3.LUT R4, R4, UR13, RZ, 0x3c, !PT ;  /* 0x0000000d04047c12 */ /* 0x000fe4000f8e3cff */
[----:B------:R-:W-:Y:S01]  /*06e0*/  R2UR UR5, R6 ;  /* 0x00000000060572ca */ /* 0x000fe200000e0000 */
[----:B------:R-:W0:Y:S01]  /*06f0*/  F2I.FTZ.U32.TRUNC.NTZ R5, R5 ;  /* 0x0000000500057305 */ /* 0x000e22000021f000 */
[----:B------:R-:W-:-:S11]  /*0700*/  ISETP.GE.AND P2, PT, R4, RZ, PT ;  /* 0x000000ff0400720c */ /* 0x000fd60003f46270 */
[----:B------:R-:W-:Y:S01]  /*0710*/  IMAD.U32 R6, RZ, RZ, UR5 ;  /* 0x00000005ff067e24 */ /* 0x000fe2000f8e00ff */
[----:B0-----:R-:W-:Y:S02]  /*0720*/  IADD3 R9, PT, PT, RZ, -R5, RZ ;  /* 0x80000005ff097210 */ /* 0x001fe40007ffe0ff */
[----:B------:R-:W-:-:S03]  /*0730*/  R2UR UR7, R5 ;  /* 0x00000000050772ca */ /* 0x000fc600000e0000 */
[----:B------:R-:W-:-:S04]  /*0740*/  IMAD.MOV.U32 R7, RZ, RZ, R9 ;  /* 0x000000ffff077224 */ /* 0x000fc800078e0009 */
[----:B------:R-:W-:-:S06]  /*0750*/  IMAD R7, R7, R8, RZ ;  /* 0x0000000807077224 */ /* 0x000fcc00078e02ff */
[----:B------:R-:W-:Y:S01]  /*0760*/  IMAD.HI.U32 R7, R5, R7, UR6 ;  /* 0x0000000605077e27 */ /* 0x000fe2000f8e0007 */
[----:B------:R-:W-:-:S04]  /*0770*/  IABS R5, UR13 ;  /* 0x0000000d00057c13 */ /* 0x000fc80008000000 */
[----:B------:R-:W-:Y:S02]  /*0780*/  R2UR UR6, R7 ;  /* 0x00000000070672ca */ /* 0x000fe400000e0000 */
[----:B------:R-:W-:-:S11]  /*0790*/  IADD3 R5, PT, PT, RZ, -R5, RZ ;  /* 0x80000005ff057210 */ /* 0x000fd60007ffe0ff */
[----:B------:R-:W-:-:S03]  /*07a0*/  UIMAD.WIDE.U32 UR6, UR6, UR5, URZ ;  /* 0x00000005060672a5 */ /* 0x000fc6000f8e00ff */
[----:B------:R-:W-:-:S03]  /*07b0*/  UMOV UR5, URZ ;  /* 0x000000ff00057c82 */ /* 0x000fc60008000000 */
[----:B------:R-:W-:-:S05]  /*07c0*/  IMAD R5, R5, UR7, R6 ;  /* 0x0000000705057c24 */ /* 0x000fca000f8e0206 */
[----:B------:R-:W-:-:S13]  /*07d0*/  ISETP.GT.U32.AND P0, PT, R8, R5, PT ;  /* 0x000000050800720c */ /* 0x000fda0003f04070 */
[----:B------:R-:W-:Y:S01]  /*07e0*/  VOTEU.ANY UP1, P0 ;  /* 0x0000000000ff7886 */ /* 0x000fe20000020100 */
[----:B------:R-:W-:-:S04]  /*07f0*/  PLOP3.LUT P0, PT, PT, PT, UP1, 0x80, 0x8 ;  /* 0x000000000008781c */ /* 0x000fc80003f0f018 */
[----:B------:R-:W-:Y:S01]  /*0800*/  @!UP1 UIADD3 UR7, UPT, UPT, UR7, 0x1, URZ ;  /* 0x0000000107079890 */ /* 0x000fe2000fffe0ff */
[----:B------:R-:W-:-:S08]  /*0810*/  VOTEU.ANY UP1, P2 ;  /* 0x0000000000ff7886 */ /* 0x000fd00001020100 */
[----:B------:R-:W-:-:S04]  /*0820*/  @!P0 IADD3 R5, PT, PT, R5, -R8, RZ ;  /* 0x8000000805058210 */ /* 0x000fc80007ffe0ff */
[----:B------:R-:W-:-:S13]  /*0830*/  ISETP.GE.U32.AND P0, PT, R5, R8, PT ;  /* 0x000000080500720c */ /* 0x000fda0003f06070 */
[----:B------:R-:W-:-:S05]  /*0840*/  VOTEU.ANY UP0, P0 ;  /* 0x0000000000ff7886 */ /* 0x000fca0000000100 */
[----:B------:R-:W-:Y:S02]  /*0850*/  @UP0 UIADD3 UR7, UPT, UPT, UR7, 0x1, URZ ;  /* 0x0000000107070890 */ /* 0x000fe4000fffe0ff */
[----:B------:R-:W-:-:S05]  /*0860*/  UISETP.NE.AND UP0, UPT, UR13, URZ, UPT ;  /* 0x000000ff0d00728c */ /* 0x000fca000bf05270 */
[----:B------:R-:W-:Y:S02]  /*0870*/  UMOV UR18, UR7 ;  /* 0x0000000700127c82 */ /* 0x000fe40008000000 */
[----:B------:R-:W-:-:S04]  /*0880*/  @!UP1 UIADD3 UR18, UPT, UPT, -UR18, URZ, URZ ;  /* 0x000000ff12129290 */ /* 0x000fc8000fffe1ff */
[----:B------:R-:W-:-:S12]  /*0890*/  @!UP0 ULOP3.LUT UR18, URZ, UR13, URZ, 0x33, !UPT ;  /* 0x0000000dff128292 */ /* 0x000fd8000f8e33ff */
.L_x_271:
[----:B------:R-:W-:-:S09]  /*08a0*/  UISETP.GE.AND UP0, UPT, UR18, URZ, UPT ;  /* 0x000000ff1200728c */ /* 0x000fd2000bf06270 */
[----:B01----:R-:W-:Y:S05]  /*08b0*/  BRA.U !UP0, `(.L_x_266) ;  /* 0x0000000908a87547 */ /* 0x003fea000b800000 */
[----:B------:R-:W0:Y:S01]  /*08c0*/  LDCU.64 UR28, c[0x0][0x428] ;  /* 0x00008500ff1c77ac */ /* 0x000e220008000a00 */
[----:B------:R-:W-:Y:S01]  /*08d0*/  IMAD.U32 R7, RZ, RZ, UR5 ;  /* 0x00000005ff077e24 */ /* 0x000fe2000f8e00ff */
[----:B------:R-:W-:Y:S01]  /*08e0*/  MOV R5, UR4 ;  /* 0x0000000400057c02 */ /* 0x000fe20008000f00 */
[----:B------:R-:W1:Y:S02]  /*08f0*/  LDCU UR9, c[0x0][0x478] ;  /* 0x00008f00ff0977ac */ /* 0x000e640008000800 */
[----:B------:R-:W-:Y:S02]  /*0900*/  IMAD R8, R7, UR12, R2 ;  /* 0x0000000c07087c24 */ /* 0x000fe4000f8e0202 */
[----:B------:R-:W-:Y:S01]  /*0910*/  IMAD R4, R5, UR8, R0 ;  /* 0x0000000805047c24 */ /* 0x000fe2000f8e0200 */
[----:B------:R-:W2:Y:S02]  /*0920*/  LDCU.64 UR14, c[0x0][0x470] ;  /* 0x00008e00ff0e77ac */ /* 0x000ea40008000a00 */
[----:B------:R-:W-:Y:S01]  /*0930*/  ISETP.GT.AND P0, PT, R8, RZ, PT ;  /* 0x000000ff0800720c */ /* 0x000fe20003f04270 */
[----:B------:R-:W-:-:S02]  /*0940*/  UIMAD UR6, UR24, UR4, UR26 ;  /* 0x00000004180672a4 */ /* 0x000fc4000f8e021a */
[----:B------:R-:W-:Y:S01]  /*0950*/  UIMAD UR7, UR23, UR5, UR25 ;  /* 0x00000005170772a4 */ /* 0x000fe2000f8e0219 */
[----:B------:R-:W3:Y:S01]  /*0960*/  LDCU UR32, c[0x0][0x430] ;  /* 0x00008600ff2077ac */ /* 0x000ee20008000800 */
[----:B0-----:R-:W-:Y:S01]  /*0970*/  IMAD R6, R4, UR29, RZ ;  /* 0x0000001d04067c24 */ /* 0x001fe2000f8e02ff */
[----:B------:R-:W-:Y:S01]  /*0980*/  SEL R5, R8, UR29, P0 ;  /* 0x0000001d08057c07 */ /* 0x000fe20008000000 */
[----:B------:R-:W0:Y:S02]  /*0990*/  LDCU UR27, c[0x0][0x470] ;  /* 0x00008e00ff1b77ac */ /* 0x000e240008000800 */
[C---:B------:R-:W-:Y:S01]  /*09a0*/  IMAD R7, R6.reuse, UR28, RZ ;  /* 0x0000001c06077c24 */ /* 0x040fe2000f8e02ff */
[----:B------:R-:W-:Y:S01]  /*09b0*/  IADD3 R6, PT, PT, R6, -0x1, R5 ;  /* 0xffffffff06067810 */ /* 0x000fe20007ffe005 */
[----:B-1----:R-:W-:Y:S02]  /*09c0*/  UISETP.GE.AND UP0, UPT, UR6, UR9, UPT ;  /* 0x000000090600728c */ /* 0x002fe4000bf06270 */
[----:B------:R-:W-:Y:S01]  /*09d0*/  IMAD R8, R8, UR28, R7 ;  /* 0x0000001c08087c24 */ /* 0x000fe2000f8e0207 */
[----:B--2---:R-:W-:Y:S01]  /*09e0*/  UIMAD UR6, UR6, UR15, UR7 ;  /* 0x0000000f060672a4 */ /* 0x004fe2000f8e0207 */
[--C-:B------:R-:W-:Y:S01]  /*09f0*/  IMAD R5, R6, UR28, R3.reuse ;  /* 0x0000001c06057c24 */ /* 0x100fe2000f8e0203 */
[----:B------:R-:W-:Y:S01]  /*0a00*/  UISETP.LT.AND UP0, UPT, UR7, UR15, !UP0 ;  /* 0x0000000f0700728c */ /* 0x000fe2000c701270 */
[----:B------:R-:W-:Y:S01]  /*0a10*/  IMAD.MOV.U32 R6, RZ, RZ, R3 ;  /* 0x000000ffff067224 */ /* 0x000fe200078e0003 */
[----:B------:R-:W-:Y:S01]  /*0a20*/  IADD3 R7, PT, PT, R8, -0x1, RZ ;  /* 0xffffffff08077810 */ /* 0x000fe20007ffe0ff */
[----:B------:R-:W-:Y:S01]  /*0a30*/  IMAD.IADD R8, R3, 0x1, R8 ;  /* 0x0000000103087824 */ /* 0x000fe200078e0208 */
[----:B------:R-:W1:Y:S01]  /*0a40*/  LDCU.64 UR30, c[0x0][0x428] ;  /* 0x00008500ff1e77ac */ /* 0x000e620008000a00 */
[----:B------:R-:W-:-:S02]  /*0a50*/  UIADD3 UR19, UPT, UPT, -UR18, URZ, URZ ;  /* 0x000000ff12137290 */ /* 0x000fc4000fffe1ff */
[----:B------:R-:W-:Y:S02]  /*0a60*/  UIMAD UR6, UR6, UR14, UR11 ;  /* 0x0000000e060672a4 */ /* 0x000fe4000f8e020b */
[----:B0--3--:R-:W-:-:S10]  /*0a70*/  UMOV UR7, UR11 ;  /* 0x0000000b00077c82 */ /* 0x009fd40008000000 */
.L_x_270:
[----:B------:R-:W-:Y:S01]  /*0a80*/  UISETP.GE.OR UP1, UPT, UR7, UR27, !UP0 ;  /* 0x0000001b0700728c */ /* 0x000fe2000c726670 */
[----:B------:R-:W-:-:S05]  /*0a90*/  MOV R9, UR6 ;  /* 0x0000000600097c02 */ /* 0x000fca0008000f00 */
[----:B------:R-:W-:-:S13]  /*0aa0*/  PLOP3.LUT P0, PT, P1, PT, UP1, 0xea, 0xae ;  /* 0x0000000000ae781c */ /* 0x000fda0000f0fd1a */
[----:B01----:R-:W0:Y:S02]  /*0ab0*/  @!P0 LDC.64 R12, c[0x0][0x420] ;  /* 0x00010800ff0c8b82 */ /* 0x003e240000000a00 */
[----:B0-----:R-:W-:-:S06]  /*0ac0*/  @!P0 IMAD.WIDE R12, R9, 0x4, R12 ;  /* 0x00000004090c8825 */ /* 0x001fcc00078e020c */
[----:B------:R-:W2:Y:S01]  /*0ad0*/  @!P0 LDG.E R12, desc[UR20][R12.64] ;  /* 0x000000140c0c8981 */ /* 0x000ea2000c1e1900 */
[----:B------:R-:W0:Y:S01]  /*0ae0*/  S2UR UR10, SR_CgaCtaId ;  /* 0x00000000000a79c3 */ /* 0x000e220000008800 */
[----:B------:R-:W-:Y:S01]  /*0af0*/  UMOV UR9, 0x400 ;  /* 0x0000040000097882 */ /* 0x000fe20000000000 */
[----:B------:R-:W-:Y:S01]  /*0b00*/  BSSY.RECONVERGENT B0, `(.L_x_267) ;  /* 0x000007d000007945 */ /* 0x000fe20003800200 */
[----:B0-----:R-:W-:-:S09]  /*0b10*/  ULEA UR9, UR10, UR9, 0x18 ;  /* 0x000000090a097291 */ /* 0x001fd2000f8ec0ff */
[----:B--2---:R-:W-:Y:S01]  /*0b20*/  @!P0 STS [UR9], R12 ;  /* 0x0000000cff008988 */ /* 0x004fe20008000809 */
[----:B------:R-:W-:Y:S06]  /*0b30*/  BAR.SYNC.DEFER_BLOCKING 0x0 ;  /* 0x0000000000007b1d */ /* 0x000fec0000010000 */
[----:B------:R-:W0:Y:S02]  /*0b40*/  LDS R9, [UR9] ;  /* 0x00000009ff097984 */ /* 0x000e240008000800 */
[----:B0-----:R-:W-:-:S13]  /*0b50*/  ISETP.NE.AND P0, PT, R9, RZ, PT ;  /* 0x000000ff0900720c */ /* 0x001fda0003f05270 */
[----:B------:R-:W-:Y:S05]  /*0b60*/  @!P0 BRA `(.L_x_268) ;  /* 0x0000000400888947 */ /* 0x000fea0003800000 */
[----:B------:R-:W-:-:S04]  /*0b70*/  IMAD.U32 R9, RZ, RZ, UR5 ;  /* 0x00000005ff097e24 */ /* 0x000fc8000f8e00ff */
[----:B------:R-:W-:-:S05]  /*0b80*/  IMAD R9, R9, UR12, R2 ;  /* 0x0000000c09097c24 */ /* 0x000fca000f8e0202 */
[----:B-1----:R-:W-:-:S04]  /*0b90*/  ISETP.GE.AND P0, PT, R9, UR31, PT ;  /* 0x0000001f09007c0c */ /* 0x002fc8000bf06270 */
[----:B------:R-:W-:-:S04]  /*0ba0*/  ISETP.GE.OR P0, PT, R6, UR30, P0 ;  /* 0x0000001e06007c0c */ /* 0x000fc80008706670 */
[----:B------:R-:W-:-:S13]  /*0bb0*/  ISETP.GE.OR P0, PT, R4, UR32, P0 ;  /* 0x0000002004007c0c */ /* 0x000fda0008706670 */
[----:B------:R-:W-:Y:S05]  /*0bc0*/  @P0 BRA `(.L_x_269) ;  /* 0x0000000400c00947 */ /* 0x000fea0003800000 */
[----:B------:R-:W0:Y:S01]  /*0bd0*/  LDC.64 R22, c[0x0][0x3c0] ;  /* 0x0000f000ff167b82 */ /* 0x000e220000000a00 */
[----:B------:R-:W-:-:S04]  /*0be0*/  ISETP.GT.AND P0, PT, R6, RZ, PT ;  /* 0x000000ff0600720c */ /* 0x000fc80003f04270 */
[----:B------:R-:W-:-:S03]  /*0bf0*/  SEL R12, R6, UR30, P0 ;  /* 0x0000001e060c7c07 */ /* 0x000fc60008000000 */
[----:B------:R-:W1:Y:S01]  /*0c00*/  LDC.64 R16, c[0x0][0x3e0] ;  /* 0x0000f800ff107b82 */ /* 0x000e620000000a00 */
[----:B------:R-:W-:-:S07]  /*0c10*/  IADD3 R9, PT, PT, R7, R12, RZ ;  /* 0x0000000c07097210 */ /* 0x000fce0007ffe0ff */
[----:B------:R-:W2:Y:S01]  /*0c20*/  LDC.64 R24, c[0x0][0x380] ;  /* 0x0000e000ff187b82 */ /* 0x000ea20000000a00 */
[----:B0-----:R-:W-:-:S04]  /*0c30*/  IMAD.WIDE R20, R8, 0x8, R22 ;  /* 0x0000000808147825 */ /* 0x001fc800078e0216 */
[----:B------:R-:W-:Y:S01]  /*0c40*/  IMAD.WIDE R22, R9, 0x8, R22 ;  /* 0x0000000809167825 */ /* 0x000fe200078e0216 */
[----:B------:R-:W3:Y:S04]  /*0c50*/  LDG.E.64 R18, desc[UR20][R20.64] ;  /* 0x0000001414127981 */ /* 0x000ee8000c1e1b00 */
[----:B------:R-:W3:Y:S01]  /*0c60*/  LDG.E.64 R14, desc[UR20][R22.64] ;  /* 0x00000014160e7981 */ /* 0x000ee2000c1e1b00 */
[----:B-1----:R-:W-:-:S06]  /*0c70*/  IMAD.WIDE R12, R8, 0x8, R16 ;  /* 0x00000008080c7825 */ /* 0x002fcc00078e0210 */
[----:B------:R-:W4:Y:S01]  /*0c80*/  LDG.E.64 R12, desc[UR20][R12.64] ;  /* 0x000000140c0c7981 */ /* 0x000f22000c1e1b00 */
[----:B------:R-:W-:-:S05]  /*0c90*/  IMAD.WIDE R26, R5, 0x8, R16 ;  /* 0x00000008051a7825 */ /* 0x000fca00078e0210 */
[----:B------:R-:W5:Y:S01]  /*0ca0*/  LDG.E.64 R16, desc[UR20][R26.64] ;  /* 0x000000141a107981 */ /* 0x000f62000c1e1b00 */
[----:B--2---:R-:W-:Y:S01]  /*0cb0*/  IMAD.WIDE R24, R8, 0x8, R24 ;  /* 0x0000000808187825 */ /* 0x004fe200078e0218 */
[----:B---3--:R-:W-:Y:S01]  /*0cc0*/  DADD R18, -R18, R14 ;  /* 0x0000000012127229 */ /* 0x008fe2000000010e */
[----:B------:R-:W0:Y:S07]  /*0cd0*/  LDC.64 R14, c[0x0][0x3a0] ;  /* 0x0000e800ff0e7b82 */ /* 0x000e2e0000000a00 */
[----:B----4-:R-:W-:Y:S01]  /*0ce0*/  DADD R18, R18, -R12 ;  /* 0x0000000012127229 */ /* 0x010fe2000000080c */
[----:B------:R-:W1:Y:S07]  /*0cf0*/  LDC.64 R12, c[0x0][0x3f0] ;  /* 0x0000fc00ff0c7b82 */ /* 0x000e6e0000000a00 */
[----:B-----5:R-:W-:-:S08]  /*0d00*/  DADD R16, R18, R16 ;  /* 0x0000000012107229 */ /* 0x020fd00000000010 */
[----:B------:R-:W-:Y:S01]  /*0d10*/  DMUL R16, R10, R16 ;  /* 0x000000100a107228 */ /* 0x000fe20000000000 */
[----:B0-----:R-:W-:Y:S02]  /*0d20*/  IMAD.WIDE R26, R8, 0x8, R14 ;  /* 0x00000008081a7825 */ /* 0x001fe400078e020e */
[----:B------:R-:W0:Y:S04]  /*0d30*/  LDC.64 R14, c[0x0][0x3d0] ;  /* 0x0000f400ff0e7b82 */ /* 0x000e280000000a00 */
[----:B------:R2:W-:Y:S04]  /*0d40*/  STG.E.64 desc[UR20][R26.64], R16 ;  /* 0x000000101a007986 */ /* 0x0005e8000c101b14 */
[----:B------:R-:W3:Y:S01]  /*0d50*/  LDG.E.64 R20, desc[UR20][R24.64] ;  /* 0x0000001418147981 */ /* 0x000ee2000c1e1b00 */
[----:B--2---:R-:W2:Y:S01]  /*0d60*/  LDC.64 R26, c[0x0][0x390] ;  /* 0x0000e400ff1a7b82 */ /* 0x004ea20000000a00 */
[----:B0-----:R-:W-:-:S04]  /*0d70*/  IMAD.WIDE R28, R9, 0x8, R14 ;  /* 0x00000008091c7825 */ /* 0x001fc800078e020e */
[----:B------:R-:W-:-:S04]  /*0d80*/  IMAD.WIDE R22, R8, 0x8, R14 ;  /* 0x0000000808167825 */ /* 0x000fc800078e020e */
[----:B-1----:R-:W-:Y:S01]  /*0d90*/  IMAD.WIDE R14, R8, 0x8, R12 ;  /* 0x00000008080e7825 */ /* 0x002fe200078e020c */
[----:B---3--:R-:W-:-:S07]  /*0da0*/  DADD R20, R16, R20 ;  /* 0x0000000010147229 */ /* 0x008fce0000000014 */
[----:B------:R0:W-:Y:S04]  /*0db0*/  STG.E.64 desc[UR20][R24.64], R20 ;  /* 0x0000001418007986 */ /* 0x0001e8000c101b14 */
[----:B------:R-:W3:Y:S04]  /*0dc0*/  LDG.E.64 R18, desc[UR20][R22.64] ;  /* 0x0000001416127981 */ /* 0x000ee8000c1e1b00 */
[----:B------:R-:W3:Y:S01]  /*0dd0*/  LDG.E.64 R28, desc[UR20][R28.64] ;  /* 0x000000141c1c7981 */ /* 0x000ee2000c1e1b00 */
[----:B------:R-:W-:Y:S02]  /*0de0*/  IMAD.WIDE R16, R5, 0x8, R12 ;  /* 0x0000000805107825 */ /* 0x000fe400078e020c */
[----:B------:R-:W1:Y:S01]  /*0df0*/  LDC.64 R12, c[0x0][0x3b0] ;  /* 0x0000ec00ff0c7b82 */ /* 0x000e620000000a00 */
[----:B------:R-:W4:Y:S04]  /*0e00*/  LDG.E.64 R14, desc[UR20][R14.64] ;  /* 0x000000140e0e7981 */ /* 0x000f28000c1e1b00 */
[----:B------:R-:W5:Y:S01]  /*0e10*/  LDG.E.64 R16, desc[UR20][R16.64] ;  /* 0x0000001410107981 */ /* 0x000f62000c1e1b00 */
[----:B--2---:R-:W-:Y:S01]  /*0e20*/  IMAD.WIDE R26, R8, 0x8, R26 ;  /* 0x00000008081a7825 */ /* 0x004fe200078e021a */
[----:B---3--:R-:W-:-:S08]  /*0e30*/  DADD R18, -R18, R28 ;  /* 0x0000000012127229 */ /* 0x008fd0000000011c */
[----:B----4-:R-:W-:Y:S01]  /*0e40*/  DADD R18, R18, -R14 ;  /* 0x0000000012127229 */ /* 0x010fe2000000080e */
[----:B------:R-:W2:Y:S07]  /*0e50*/  LDC.64 R14, c[0x0][0x3d8] ;  /* 0x0000f600ff0e7b82 */ /* 0x000eae0000000a00 */
[----:B-----5:R-:W-:-:S08]  /*0e60*/  DADD R18, R18, R16 ;  /* 0x0000000012127229 */ /* 0x020fd00000000010 */
[----:B------:R-:W-:Y:S01]  /*0e70*/  DMUL R16, R10, R18 ;  /* 0x000000120a107228 */ /* 0x000fe20000000000 */
[----:B-1----:R-:W-:Y:S02]  /*0e80*/  IMAD.WIDE R18, R8, 0x8, R12 ;  /* 0x0000000808127825 */ /* 0x002fe400078e020c */
[----:B------:R-:W1:Y:S04]  /*0e90*/  LDC.64 R12, c[0x0][0x3f8] ;  /* 0x0000fe00ff0c7b82 */ /* 0x000e680000000a00 */
[----:B------:R1:W-:Y:S04]  /*0ea0*/  STG.E.64 desc[UR20][R18.64], R16 ;  /* 0x0000001012007986 */ /* 0x0003e8000c101b14 */
[----:B------:R-:W3:Y:S01]  /*0eb0*/  LDG.E.64 R22, desc[UR20][R26.64] ;  /* 0x000000141a167981 */ /* 0x000ee2000c1e1b00 */
[----:B--2---:R-:W-:-:S04]  /*0ec0*/  IMAD.WIDE R28, R9, 0x8, R14 ;  /* 0x00000008091c7825 */ /* 0x004fc800078e020e */
[----:B0-----:R-:W-:Y:S02]  /*0ed0*/  IMAD.WIDE R24, R8, 0x8, R14 ;  /* 0x0000000808187825 */ /* 0x001fe400078e020e */
[----:B------:R-:W0:Y:S02]  /*0ee0*/  LDC.64 R14, c[0x0][0x398] ;  /* 0x0000e600ff0e7b82 */ /* 0x000e240000000a00 */
[----:B-1----:R-:W-:Y:S01]  /*0ef0*/  IMAD.WIDE R18, R5, 0x8, R12 ;  /* 0x0000000805127825 */ /* 0x002fe200078e020c */
[----:B---3--:R-:W-:-:S07]  /*0f00*/  DADD R22, R16, R22 ;  /* 0x0000000010167229 */ /* 0x008fce0000000016 */
[----:B------:R1:W-:Y:S04]  /*0f10*/  STG.E.64 desc[UR20][R26.64], R22 ;  /* 0x000000161a007986 */ /* 0x0003e8000c101b14 */
[----:B------:R2:W3:Y:S04]  /*0f20*/  LDG.E.64 R20, desc[UR20][R24.64] ;  /* 0x0000001418147981 */ /* 0x0004e8000c1e1b00 */
[----:B------:R-:W3:Y:S04]  /*0f30*/  LDG.E.64 R28, desc[UR20][R28.64] ;  /* 0x000000141c1c7981 */ /* 0x000ee8000c1e1b00 */
[----:B------:R-:W4:Y:S01]  /*0f40*/  LDG.E.64 R18, desc[UR20][R18.64] ;  /* 0x0000001412127981 */ /* 0x000f22000c1e1b00 */
[----:B--2---:R-:W-:-:S02]  /*0f50*/  IMAD.WIDE R24, R8, 0x8, R12 ;  /* 0x0000000808187825 */ /* 0x004fc400078e020c */
[----:B------:R-:W1:Y:S03]  /*0f60*/  LDC.64 R12, c[0x0][0x3b8] ;  /* 0x0000ee00ff0c7b82 */ /* 0x000e660000000a00 */
[----:B------:R-:W2:Y:S01]  /*0f70*/  LDG.E.64 R16, desc[UR20][R24.64] ;  /* 0x0000001418107981 */ /* 0x000ea2000c1e1b00 */
[----:B0-----:R-:W-:-:S04]  /*0f80*/  IMAD.WIDE R14, R8, 0x8, R14 ;  /* 0x00000008080e7825 */ /* 0x001fc800078e020e */
[----:B-1----:R-:W-:Y:S02]  /*0f90*/  IMAD.WIDE R26, R8, 0x8, R12 ;  /* 0x00000008081a7825 */ /* 0x002fe400078e020c */
[----:B------:R-:W0:Y:S01]  /*0fa0*/  LDC.64 R12, c[0x0][0x3e8] ;  /* 0x0000fa00ff0c7b82 */ /* 0x000e220000000a00 */
[----:B---3--:R-:W-:-:S08]  /*0fb0*/  DADD R20, -R20, R28 ;  /* 0x0000000014147229 */ /* 0x008fd0000000011c */
[----:B--2---:R-:W-:-:S08]  /*0fc0*/  DADD R16, R20, -R16 ;  /* 0x0000000014107229 */ /* 0x004fd00000000810 */
[----:B----4-:R-:W-:-:S08]  /*0fd0*/  DADD R16, R16, R18 ;  /* 0x0000000010107229 */ /* 0x010fd00000000012 */
[----:B------:R-:W-:Y:S02]  /*0fe0*/  DMUL R18, R10, R16 ;  /* 0x000000100a127228 */ /* 0x000fe40000000000 */
[----:B------:R-:W1:Y:S05]  /*0ff0*/  LDC.64 R16, c[0x0][0x3c8] ;  /* 0x0000f200ff107b82 */ /* 0x000e6a0000000a00 */
[----:B------:R2:W-:Y:S04]  /*1000*/  STG.E.64 desc[UR20][R26.64], R18 ;  /* 0x000000121a007986 */ /* 0x0005e8000c101b14 */
[----:B------:R-:W3:Y:S01]  /*1010*/  LDG.E.64 R20, desc[UR20][R14.64] ;  /* 0x000000140e147981 */ /* 0x000ee2000c1e1b00 */
[----:B0-----:R-:W-:-:S04]  /*1020*/  IMAD.WIDE R24, R8, 0x8, R12 ;  /* 0x0000000808187825 */ /* 0x001fc800078e020c */
[--C-:B-1----:R-:W-:Y:S01]  /*1030*/  IMAD.WIDE R22, R8, 0x8, R16.reuse ;  /* 0x0000000808167825 */ /* 0x102fe200078e0210 */
[----:B--2---:R-:W0:Y:S03]  /*1040*/  LDC.64 R26, c[0x0][0x388] ;  /* 0x0000e200ff1a7b82 */ /* 0x004e260000000a00 */
[----:B------:R-:W-:-:S04]  /*1050*/  IMAD.WIDE R16, R9, 0x8, R16 ;  /* 0x0000000809107825 */ /* 0x000fc800078e0210 */
[----:B------:R-:W-:Y:S01]  /*1060*/  IMAD.WIDE R12, R5, 0x8, R12 ;  /* 0x00000008050c7825 */ /* 0x000fe200078e020c */
[----:B---3--:R-:W-:-:S07]  /*1070*/  DADD R20, R18, R20 ;  /* 0x0000000012147229 */ /* 0x008fce0000000014 */
[----:B------:R1:W-:Y:S04]  /*1080*/  STG.E.64 desc[UR20][R14.64], R20 ;  /* 0x000000140e007986 */ /* 0x0003e8000c101b14 */
[----:B------:R-:W2:Y:S04]  /*1090*/  LDG.E.64 R22, desc[UR20][R22.64] ;  /* 0x0000001416167981 */ /* 0x000ea8000c1e1b00 */
[----:B------:R-:W2:Y:S04]  /*10a0*/  LDG.E.64 R16, desc[UR20][R16.64] ;  /* 0x0000001410107981 */ /* 0x000ea8000c1e1b00 */
[----:B------:R3:W4:Y:S04]  /*10b0*/  LDG.E.64 R18, desc[UR20][R24.64] ;  /* 0x0000001418127981 */ /* 0x000728000c1e1b00 */
[----:B------:R-:W5:Y:S01]  /*10c0*/  LDG.E.64 R12, desc[UR20][R12.64] ;  /* 0x000000140c0c7981 */ /* 0x000f62000c1e1b00 */
[----:B---3--:R-:W1:Y:S01]  /*10d0*/  LDC.64 R24, c[0x0][0x3a8] ;  /* 0x0000ea00ff187b82 */ /* 0x008e620000000a00 */
[----:B0-----:R-:W-:-:S04]  /*10e0*/  IMAD.WIDE R26, R8, 0x8, R26 ;  /* 0x00000008081a7825 */ /* 0x001fc800078e021a */
[----:B-1----:R-:W-:Y:S01]  /*10f0*/  IMAD.WIDE R14, R8, 0x8, R24 ;  /* 0x00000008080e7825 */ /* 0x002fe200078e0218 */
[----:B--2---:R-:W-:-:S08]  /*1100*/  DADD R28, -R22, R16 ;  /* 0x00000000161c7229 */ /* 0x004fd00000000110 */
[----:B----4-:R-:W-:-:S08]  /*1110*/  DADD R18, R28, -R18 ;  /* 0x000000001c127229 */ /* 0x010fd00000000812 */
[----:B-----5:R-:W-:-:S08]  /*1120*/  DADD R18, R18, R12 ;  /* 0x0000000012127229 */ /* 0x020fd0000000000c */
[----:B------:R-:W-:-:S07]  /*1130*/  DMUL R12, R10, R18 ;  /* 0x000000120a0c7228 */ /* 0x000fce0000000000 */
[----:B------:R1:W-:Y:S04]  /*1140*/  STG.E.64 desc[UR20][R14.64], R12 ;  /* 0x0000000c0e007986 */ /* 0x0003e8000c101b14 */
[----:B------:R-:W2:Y:S02]  /*1150*/  LDG.E.64 R16, desc[UR20][R26.64] ;  /* 0x000000141a107981 */ /* 0x000ea4000c1e1b00 */
[----:B--2---:R-:W-:-:S07]  /*1160*/  DADD R16, R12, R16 ;  /* 0x000000000c107229 */ /* 0x004fce0000000010 */
[----:B------:R1:W-:Y:S01]  /*1170*/  STG.E.64 desc[UR20][R26.64], R16 ;  /* 0x000000101a007986 */ /* 0x0003e2000c101b14 */
[----:B------:R-:W-:Y:S05]  /*1180*/  BRA `(.L_x_269) ;  /* 0x0000000000507947 */ /* 0x000fea0003800000 */
.L_x_268:
[----:B------:R-:W-:Y:S01]  /*1190*/  IMAD.U32 R9, RZ, RZ, UR5 ;  /* 0x00000005ff097e24 */ /* 0x000fe2000f8e00ff */
[----:B------:R-:W-:-:S03]  /*11a0*/  MOV R13, UR4 ;  /* 0x00000004000d7c02 */ /* 0x000fc60008000f00 */
[----:B------:R-:W-:-:S05]  /*11b0*/  IMAD R9, R9, UR12, R2 ;  /* 0x0000000c09097c24 */ /* 0x000fca000f8e0202 */
[----:B-1----:R-:W-:Y:S01]  /*11c0*/  ISETP.GE.AND P0, PT, R9, UR31, PT ;  /* 0x0000001f09007c0c */ /* 0x002fe2000bf06270 */
[----:B------:R-:W-:-:S03]  /*11d0*/  IMAD R9, R13, UR8, R0 ;  /* 0x000000080d097c24 */ /* 0x000fc6000f8e0200 */
[----:B------:R-:W-:-:S04]  /*11e0*/  ISETP.GE.OR P0, PT, R6, UR30, P0 ;  /* 0x0000001e06007c0c */ /* 0x000fc80008706670 */
[----:B------:R-:W-:-:S13]  /*11f0*/  ISETP.GE.OR P0, PT, R9, UR32, P0 ;  /* 0x0000002009007c0c */ /* 0x000fda0008706670 */
[----:B------:R-:W-:Y:S05]  /*1200*/  @P0 BRA `(.L_x_269) ;  /* 0x0000000000300947 */ /* 0x000fea0003800000 */
[----:B------:R-:W0:Y:S08]  /*1210*/  LDC.64 R16, c[0x0][0x3a0] ;  /* 0x0000e800ff107b82 */ /* 0x000e300000000a00 */
[----:B------:R-:W1:Y:S08]  /*1220*/  LDC.64 R18, c[0x0][0x3a8] ;  /* 0x0000ea00ff127b82 */ /* 0x000e700000000a00 */
[----:B------:R-:W2:Y:S08]  /*1230*/  LDC.64 R12, c[0x0][0x3b0] ;  /* 0x0000ec00ff0c7b82 */ /* 0x000eb00000000a00 */
[----:B------:R-:W3:Y:S01]  /*1240*/  LDC.64 R14, c[0x0][0x3b8] ;  /* 0x0000ee00ff0e7b82 */ /* 0x000ee20000000a00 */
[----:B0-----:R-:W-:-:S05]  /*1250*/  IMAD.WIDE R16, R8, 0x8, R16 ;  /* 0x0000000808107825 */ /* 0x001fca00078e0210 */
[----:B------:R0:W-:Y:S01]  /*1260*/  STG.E.64 desc[UR20][R16.64], RZ ;  /* 0x000000ff10007986 */ /* 0x0001e2000c101b14 */
[----:B-1----:R-:W-:-:S05]  /*1270*/  IMAD.WIDE R18, R8, 0x8, R18 ;  /* 0x0000000808127825 */ /* 0x002fca00078e0212 */
[----:B------:R0:W-:Y:S01]  /*1280*/  STG.E.64 desc[UR20][R18.64], RZ ;  /* 0x000000ff12007986 */ /* 0x0001e2000c101b14 */
[----:B--2---:R-:W-:-:S05]  /*1290*/  IMAD.WIDE R12, R8, 0x8, R12 ;  /* 0x00000008080c7825 */ /* 0x004fca00078e020c */
[----:B------:R0:W-:Y:S01]  /*12a0*/  STG.E.64 desc[UR20][R12.64], RZ ;  /* 0x000000ff0c007986 */ /* 0x0001e2000c101b14 */
[----:B---3--:R-:W-:-:S05]  /*12b0*/  IMAD.WIDE R14, R8, 0x8, R14 ;  /* 0x00000008080e7825 */ /* 0x008fca00078e020e */
[----:B------:R0:W-:Y:S02]  /*12c0*/  STG.E.64 desc[UR20][R14.64], RZ ;  /* 0x000000ff0e007986 */ /* 0x0001e4000c101b14 */
.L_x_269:
[----:B------:R-:W-:Y:S05]  /*12d0*/  BSYNC.RECONVERGENT B0 ;  /* 0x0000000000007941 */ /* 0x000fea0003800200 */
.L_x_267:
[----:B------:R-:W-:Y:S01]  /*12e0*/  UIADD3 UR19, UPT, UPT, UR19, 0x1, URZ ;  /* 0x0000000113137890 */ /* 0x000fe2000fffe0ff */
[----:B------:R-:W-:Y:S01]  /*12f0*/  VIADD R5, R5, UR13 ;  /* 0x0000000d05057c36 */ /* 0x000fe20008000000 */
[----:B------:R-:W-:Y:S01]  /*1300*/  IADD3 R8, PT, PT, R8, UR13, RZ ;  /* 0x0000000d08087c10 */ /* 0x000fe2000fffe0ff */
[----:B------:R-:W-:Y:S01]  /*1310*/  VIADD R6, R6, UR13 ;  /* 0x0000000d06067c36 */ /* 0x000fe20008000000 */
[----:B------:R-:W-:Y:S02]  /*1320*/  UISETP.NE.AND UP1, UPT, UR19, 0x1, UPT ;  /* 0x000000011300788c */ /* 0x000fe4000bf25270 */
[----:B------:R-:W-:Y:S02]  /*1330*/  UIADD3 UR6, UPT, UPT, UR22, UR6, URZ ;  /* 0x0000000616067290 */ /* 0x000fe4000fffe0ff */
[----:B------:R-:W-:-:S05]  /*1340*/  UIADD3 UR7, UPT, UPT, UR22, UR7, URZ ;  /* 0x0000000716077290 */ /* 0x000fca000fffe0ff */
[----:B------:R-:W-:Y:S07]  /*1350*/  BRA.U UP1, `(.L_x_270) ;  /* 0xfffffff501c87547 */ /* 0x000fee000b83ffff */
.L_x_266:
[----:B------:R-:W-:Y:S02]  /*1360*/  UISETP.NE.AND UP0, UPT, UR5, UR17, UPT ;  /* 0x000000110500728c */ /* 0x000fe4000bf05270 */
[----:B------:R-:W-:-:S07]  /*1370*/  UIADD3 UR6, UPT, UPT, UR5, 0x1, URZ ;  /* 0x0000000105067890 */ /* 0x000fce000fffe0ff */
[----:B------:R-:W-:Y:S01]  /*1380*/  UMOV UR5, UR6 ;  /* 0x0000000600057c82 */ /* 0x000fe20008000000 */
[----:B------:R-:W-:Y:S05]  /*1390*/  BRA.U UP0, `(.L_x_271) ;  /* 0xfffffff500407547 */ /* 0x000fea000b83ffff */
.L_x_265:
[----:B------:R-:W-:Y:S02]  /*13a0*/  UISETP.NE.AND UP0, UPT, UR4, UR16, UPT ;  /* 0x000000100400728c */ /* 0x000fe4000bf05270 */
[----:B------:R-:W-:-:S07]  /*13b0*/  UIADD3 UR5, UPT, UPT, UR4, 0x1, URZ ;  /* 0x0000000104057890 */ /* 0x000fce000fffe0ff */
[----:B------:R-:W-:Y:S01]  /*13c0*/  UMOV UR4, UR5 ;  /* 0x0000000500047c82 */ /* 0x000fe20008000000 */
[----:B------:R-:W-:Y:S05]  /*13d0*/  BRA.U UP0, `(.L_x_272) ;  /* 0xfffffff100907547 */ /* 0x000fea000b83ffff */
[----:B------:R-:W-:Y:S05]  /*13e0*/  EXIT ;  /* 0x000000000000794d */ /* 0x000fea0003800000 */
.L_x_273:
        /* <DEDUP_REMOVED lines=9> */
.L_x_641:


//--------------------- .text._Z10apply_fluxPdS_S_S_S_S_S_S_S_S_S_S_S_S_S_S_9InputPara --------------------------
	.section	.text._Z10apply_fluxPdS_S_S_S_S_S_S_S_S_S_S_S_S_S_S_9InputPara,"ax",@progbits
	.align	128
        .global         _Z10apply_fluxPdS_S_S_S_S_S_S_S_S_S_S_S_S_S_S_9InputPara
        .type           _Z10apply_fluxPdS_S_S_S_S_S_S_S_S_S_S_S_S_S_S_9InputPara,@function
        .size           _Z10apply_fluxPdS_S_S_S_S_S_S_S_S_S_S_S_S_S_S_9InputPara,(.L_x_642 - _Z10apply_fluxPdS_S_S_S_S_S_S_S_S_S_S_S_S_S_S_9InputPara)
        .other          _Z10apply_fluxPdS_S_S_S_S_S_S_S_S_S_S_S_S_S_S_9InputPara,@"STO_CUDA_ENTRY STV_DEFAULT"
_Z10apply_fluxPdS_S_S_S_S_S_S_S_S_S_S_S_S_S_S_9InputPara:
.text._Z10apply_fluxPdS_S_S_S_S_S_S_S_S_S_S_S_S_S_S_9InputPara:
[----:B------:R-:W-:Y:S01]  /*0000*/  LDC R1, c[0x0][0x37c] ;  /* 0x0000df00ff017b82 */ /* 0x000fe20000000800 */
[----:B------:R-:W0:Y:S07]  /*0010*/  LDCU UR5, c[0x0][0x360] ;  /* 0x00006c00ff0577ac */ /* 0x000e2e0008000800 */
[----:B------:R-:W1:Y:S01]  /*0020*/  LDC R3, c[0x0][0x408] ;  /* 0x00010200ff037b82 */ /* 0x000e620000000800 */
[----:B------:R-:W2:Y:S01]  /*0030*/  LDCU UR4, c[0x0][0x370] ;  /* 0x00006e00ff0477ac */ /* 0x000ea20008000800 */
[----:B------:R-:W3:Y:S06]  /*0040*/  LDCU UR14, c[0x0][0x364] ;  /* 0x00006c80ff0e77ac */ /* 0x000eec0008000800 */
[----:B------:R-:W4:Y:S01]  /*0050*/  LDC R0, c[0x0][0x374] ;  /* 0x0000dd00ff007b82 */ /* 0x000f220000000800 */
[----:B------:R-:W5:Y:S07]  /*0060*/  LDCU UR6, c[0x0][0x368] ;  /* 0x00006d00ff0677ac */ /* 0x000f6e0008000800 */
[----:B------:R-:W5:Y:S01]  /*0070*/  LDC R2, c[0x0][0x378] ;  /* 0x0000de00ff027b82 */ /* 0x000f620000000800 */
[----:B-1----:R-:W-:-:S04]  /*0080*/  IADD3 R3, PT, PT, R3, -0x1, RZ ;  /* 0xffffffff03037810 */ /* 0x002fc80007ffe0ff */
[----:B------:R-:W-:Y:S01]  /*0090*/  IABS R10, R3 ;  /* 0x00000003000a7213 */ /* 0x000fe20000000000 */
[----:B-----5:R-:W-:-:S05]  /*00a0*/  IMAD R2, R2, UR6, RZ ;  /* 0x0000000602027c24 */ /* 0x020fca000f8e02ff */
[-C--:B------:R-:W-:Y:S02]  /*00b0*/  IABS R7, R2.reuse ;  /* 0x0000000200077213 */ /* 0x080fe40000000000 */
[-C--:B------:R-:W-:Y:S02]  /*00c0*/  IABS R11, R2.reuse ;  /* 0x00000002000b7213 */ /* 0x080fe40000000000 */
[----:B------:R-:W1:Y:S01]  /*00d0*/  I2F.RP R6, R7 ;  /* 0x0000000700067306 */ /* 0x000e620000209400 */
[----:B------:R-:W-:-:S04]  /*00e0*/  LOP3.LUT R3, R3, R2, RZ, 0x3c, !PT ;  /* 0x0000000203037212 */ /* 0x000fc800078e3cff */
[----:B------:R-:W-:-:S03]  /*00f0*/  ISETP.GE.AND P1, PT, R3, RZ, PT ;  /* 0x000000ff0300720c */ /* 0x000fc60003f26270 */
[----:B-1----:R-:W1:Y:S02]  /*0100*/  MUFU.RCP R6, R6 ;  /* 0x0000000600067308 */ /* 0x002e640000001000 */
[----:B-1----:R-:W-:-:S06]  /*0110*/  IADD3 R4, PT, PT, R6, 0xffffffe, RZ ;  /* 0x0ffffffe06047810 */ /* 0x002fcc0007ffe0ff */
[----:B------:R1:W5:Y:S02]  /*0120*/  F2I.FTZ.U32.TRUNC.NTZ R5, R4 ;  /* 0x0000000400057305 */ /* 0x000364000021f000 */
[----:B-1----:R-:W-:Y:S01]  /*0130*/  HFMA2 R4, -RZ, RZ, 0, 0 ;  /* 0x00000000ff047431 */ /* 0x002fe200000001ff */
[----:B-----5:R-:W-:-:S05]  /*0140*/  IADD3 R8, PT, PT, RZ, -R5, RZ ;  /* 0x80000005ff087210 */ /* 0x020fca0007ffe0ff */
[----:B------:R-:W-:Y:S01]  /*0150*/  IMAD R9, R8, R7, RZ ;  /* 0x0000000708097224 */ /* 0x000fe200078e02ff */
[----:B------:R-:W-:-:S03]  /*0160*/  MOV R8, R10 ;  /* 0x0000000a00087202 */ /* 0x000fc60000000f00 */
[----:B------:R-:W-:Y:S01]  /*0170*/  IMAD.HI.U32 R5, R5, R9, R4 ;  /* 0x0000000905057227 */ /* 0x000fe200078e0004 */
[----:B------:R-:W-:-:S05]  /*0180*/  IADD3 R4, PT, PT, RZ, -R11, RZ ;  /* 0x8000000bff047210 */ /* 0x000fca0007ffe0ff */
[----:B------:R-:W-:-:S04]  /*0190*/  IMAD.HI.U32 R5, R5, R8, RZ ;  /* 0x0000000805057227 */ /* 0x000fc800078e00ff */
[----:B------:R-:W-:-:S05]  /*01a0*/  IMAD R4, R5, R4, R8 ;  /* 0x0000000405047224 */ /* 0x000fca00078e0208 */
[----:B------:R-:W-:-:S13]  /*01b0*/  ISETP.GT.U32.AND P2, PT, R7, R4, PT ;  /* 0x000000040700720c */ /* 0x000fda0003f44070 */
[-C--:B------:R-:W-:Y:S02]  /*01c0*/  @!P2 IADD3 R4, PT, PT, R4, -R7.reuse, RZ ;  /* 0x800000070404a210 */ /* 0x080fe40007ffe0ff */
[----:B------:R-:W-:Y:S02]  /*01d0*/  @!P2 IADD3 R5, PT, PT, R5, 0x1, RZ ;  /* 0x000000010505a810 */ /* 0x000fe40007ffe0ff */
[----:B------:R-:W-:Y:S02]  /*01e0*/  ISETP.GE.U32.AND P0, PT, R4, R7, PT ;  /* 0x000000070400720c */ /* 0x000fe40003f06070 */
[----:B------:R-:W-:-:S11]  /*01f0*/  ISETP.NE.AND P2, PT, R2, RZ, PT ;  /* 0x000000ff0200720c */ /* 0x000fd60003f45270 */
[----:B------:R-:W-:-:S04]  /*0200*/  @P0 IADD3 R5, PT, PT, R5, 0x1, RZ ;  /* 0x0000000105050810 */ /* 0x000fc80007ffe0ff */
[----:B------:R-:W-:-:S04]  /*0210*/  MOV R3, R5 ;  /* 0x0000000500037202 */ /* 0x000fc80000000f00 */
[----:B------:R-:W-:Y:S02]  /*0220*/  @!P1 IADD3 R3, PT, PT, -R3, RZ, RZ ;  /* 0x000000ff03039210 */ /* 0x000fe40007ffe1ff */
[----:B------:R-:W-:-:S04]  /*0230*/  @!P2 LOP3.LUT R3, RZ, R2, RZ, 0x33, !PT ;  /* 0x00000002ff03a212 */ /* 0x000fc800078e33ff */
[----:B------:R-:W-:-:S13]  /*0240*/  ISETP.GE.AND P0, PT, R3, RZ, PT ;  /* 0x000000ff0300720c */ /* 0x000fda0003f06270 */
[----:B0-234-:R-:W-:Y:S05]  /*0250*/  @!P0 EXIT ;  /* 0x000000000000894d */ /* 0x01dfea0003800000 */
[----:B------:R-:W-:Y:S01]  /*0260*/  IMAD R9, R0, UR14, RZ ;  /* 0x0000000e00097c24 */ /* 0x000fe2000f8e02ff */
[----:B------:R-:W0:Y:S01]  /*0270*/  LDC R8, c[0x0][0x404] ;  /* 0x00010100ff087b82 */ /* 0x000e220000000800 */
[----:B------:R-:W1:Y:S01]  /*0280*/  S2R R12, SR_CTAID.X ;  /* 0x00000000000c7919 */ /* 0x000e620000002500 */
[----:B------:R-:W2:Y:S02]  /*0290*/  LDCU.64 UR8, c[0x0][0x430] ;  /* 0x00008600ff0877ac */ /* 0x000ea40008000a00 */
[-C--:B------:R-:W-:Y:S01]  /*02a0*/  IABS R14, R9.reuse ;  /* 0x00000009000e7213 */ /* 0x080fe20000000000 */
[----:B------:R-:W3:Y:S01]  /*02b0*/  S2R R11, SR_TID.Z ;  /* 0x00000000000b7919 */ /* 0x000ee20000002300 */
[----:B------:R-:W-:Y:S01]  /*02c0*/  IABS R10, R9 ;  /* 0x00000009000a7213 */ /* 0x000fe20000000000 */
[----:B------:R-:W-:Y:S01]  /*02d0*/  UIMAD UR7, UR5, UR4, URZ ;  /* 0x00000004050772a4 */ /* 0x000fe2000f8e02ff */
[----:B------:R-:W4:Y:S01]  /*02e0*/  I2F.RP R6, R14 ;  /* 0x0000000e00067306 */ /* 0x000f220000209400 */
[----:B------:R-:W5:Y:S01]  /*02f0*/  S2R R13, SR_TID.X ;  /* 0x00000000000d7919 */ /* 0x000f620000002100 */
[----:B------:R-:W-:Y:S01]  /*0300*/  IADD3 R10, PT, PT, RZ, -R10, RZ ;  /* 0x8000000aff0a7210 */ /* 0x000fe20007ffe0ff */
[----:B------:R-:W0:Y:S05]  /*0310*/  LDCU.64 UR16, c[0x0][0x358] ;  /* 0x00006b00ff1077ac */ /* 0x000e2a0008000a00 */
[----:B----4-:R-:W4:Y:S01]  /*0320*/  MUFU.RCP R6, R6 ;  /* 0x0000000600067308 */ /* 0x010f220000001000 */
[----:B0-----:R-:W-:-:S02]  /*0330*/  IADD3 R8, PT, PT, R8, -0x1, RZ ;  /* 0xffffffff08087810 */ /* 0x001fc40007ffe0ff */
[----:B----4-:R-:W-:Y:S02]  /*0340*/  IADD3 R4, PT, PT, R6, 0xffffffe, RZ ;  /* 0x0ffffffe06047810 */ /* 0x010fe40007ffe0ff */
[----:B------:R-:W-:-:S03]  /*0350*/  IABS R6, R8 ;  /* 0x0000000800067213 */ /* 0x000fc60000000000 */
[----:B------:R0:W4:Y:S01]  /*0360*/  F2I.FTZ.U32.TRUNC.NTZ R5, R4 ;  /* 0x0000000400057305 */ /* 0x000122000021f000 */
[----:B------:R-:W-:-:S04]  /*0370*/  LOP3.LUT R8, R8, R9, RZ, 0x3c, !PT ;  /* 0x0000000908087212 */ /* 0x000fc800078e3cff */
[----:B------:R-:W-:Y:S02]  /*0380*/  ISETP.GE.AND P1, PT, R8, RZ, PT ;  /* 0x000000ff0800720c */ /* 0x000fe40003f26270 */
[----:B-1----:R-:W-:Y:S01]  /*0390*/  IADD3 R8, PT, PT, R12, UR4, RZ ;  /* 0x000000040c087c10 */ /* 0x002fe2000fffe0ff */
[----:B------:R-:W-:Y:S01]  /*03a0*/  UMOV UR4, URZ ;  /* 0x000000ff00047c82 */ /* 0x000fe20008000000 */
[----:B0-----:R-:W-:-:S03]  /*03b0*/  MOV R4, RZ ;  /* 0x000000ff00047202 */ /* 0x001fc60000000f00 */
[----:B-----5:R-:W-:Y:S01]  /*03c0*/  IMAD R8, R8, UR5, R13 ;  /* 0x0000000508087c24 */ /* 0x020fe2000f8e020d */
[----:B----4-:R-:W-:-:S05]  /*03d0*/  IADD3 R7, PT, PT, RZ, -R5, RZ ;  /* 0x80000005ff077210 */ /* 0x010fca0007ffe0ff */
[----:B------:R-:W-:-:S04]  /*03e0*/  IMAD R7, R7, R14, RZ ;  /* 0x0000000e07077224 */ /* 0x000fc800078e02ff */
[----:B------:R-:W-:Y:S01]  /*03f0*/  IMAD.HI.U32 R5, R5, R7, R4 ;  /* 0x0000000705057227 */ /* 0x000fe200078e0004 */
[----:B------:R-:W-:Y:S02]  /*0400*/  MOV R7, R10 ;  /* 0x0000000a00077202 */ /* 0x000fe40000000f00 */
[----:B------:R-:W3:Y:S03]  /*0410*/  S2R R10, SR_CTAID.Z ;  /* 0x00000000000a7919 */ /* 0x000ee60000002700 */
[----:B------:R-:W-:-:S04]  /*0420*/  IMAD.HI.U32 R4, R5, R6, RZ ;  /* 0x0000000605047227 */ /* 0x000fc800078e00ff */
[----:B------:R-:W-:Y:S02]  /*0430*/  IMAD R5, R4, R7, R6 ;  /* 0x0000000704057224 */ /* 0x000fe400078e0206 */
[----:B------:R-:W2:Y:S03]  /*0440*/  LDC.64 R6, c[0x0][0x418] ;  /* 0x00010600ff067b82 */ /* 0x000ea60000000a00 */
[----:B------:R-:W-:-:S13]  /*0450*/  ISETP.GT.U32.AND P2, PT, R14, R5, PT ;  /* 0x000000050e00720c */ /* 0x000fda0003f44070 */
[-C--:B------:R-:W-:Y:S02]  /*0460*/  @!P2 IADD3 R5, PT, PT, R5, -R14.reuse, RZ ;  /* 0x8000000e0505a210 */ /* 0x080fe40007ffe0ff */
[----:B------:R-:W-:Y:S02]  /*0470*/  @!P2 IADD3 R4, PT, PT, R4, 0x1, RZ ;  /* 0x000000010404a810 */ /* 0x000fe40007ffe0ff */
[----:B------:R-:W-:Y:S02]  /*0480*/  ISETP.GE.U32.AND P0, PT, R5, R14, PT ;  /* 0x0000000e0500720c */ /* 0x000fe40003f06070 */
[----:B------:R-:W0:Y:S01]  /*0490*/  S2R R5, SR_CTAID.Y ;  /* 0x0000000000057919 */ /* 0x000e220000002600 */
[----:B------:R-:W-:Y:S01]  /*04a0*/  ISETP.NE.AND P2, PT, R9, RZ, PT ;  /* 0x000000ff0900720c */ /* 0x000fe20003f45270 */
[----:B--2---:R-:W-:-:S09]  /*04b0*/  DMUL R6, R6, UR8 ;  /* 0x0000000806067c28 */ /* 0x004fd20008000000 */
[----:B------:R-:W-:Y:S02]  /*04c0*/  @P0 IADD3 R4, PT, PT, R4, 0x1, RZ ;  /* 0x0000000104040810 */ /* 0x000fe40007ffe0ff */
[----:B------:R-:W-:Y:S01]  /*04d0*/  R2UR UR12, R6 ;  /* 0x00000000060c72ca */ /* 0x000fe200000e0000 */
[----:B------:R-:W-:Y:S01]  /*04e0*/  IMAD R6, R12, UR5, R13 ;  /* 0x000000050c067c24 */ /* 0x000fe2000f8e020d */
[----:B------:R-:W-:Y:S01]  /*04f0*/  R2UR UR13, R7 ;  /* 0x00000000070d72ca */ /* 0x000fe200000e0000 */
[----:B---3--:R-:W-:Y:S01]  /*0500*/  IMAD R7, R10, UR6, R11 ;  /* 0x000000060a077c24 */ /* 0x008fe2000f8e020b */
[----:B------:R-:W-:Y:S02]  /*0510*/  @!P1 IADD3 R4, PT, PT, -R4, RZ, RZ ;  /* 0x000000ff04049210 */ /* 0x000fe40007ffe1ff */
[----:B0-----:R-:W-:-:S11]  /*0520*/  @!P2 LOP3.LUT R4, RZ, R9, RZ, 0x33, !PT ;  /* 0x00000009ff04a212 */ /* 0x001fd600078e33ff */
.L_x_284:
[----:B------:R-:W-:-:S13]  /*0530*/  ISETP.GE.AND P0, PT, R4, RZ, PT ;  /* 0x000000ff0400720c */ /* 0x000fda0003f06270 */
[----:B0-----:R-:W-:Y:S05]  /*0540*/  @!P0 BRA `(.L_x_274) ;  /* 0x0000001800508947 */ /* 0x001fea0003800000 */
[----:B------:R-:W-:Y:S01]  /*0550*/  IABS R13, UR7 ;  /* 0x00000007000d7c13 */ /* 0x000fe20008000000 */
[----:B------:R-:W0:Y:S01]  /*0560*/  LDC R9, c[0x0][0x400] ;  /* 0x00010000ff097b82 */ /* 0x000e220000000800 */
[----:B------:R-:W-:Y:S02]  /*0570*/  UISETP.NE.AND UP0, UPT, UR7, URZ, UPT ;  /* 0x000000ff0700728c */ /* 0x000fe4000bf05270 */
[----:B------:R-:W1:Y:S08]  /*0580*/  I2F.RP R12, R13 ;  /* 0x0000000d000c7306 */ /* 0x000e700000209400 */
[----:B-1----:R-:W1:Y:S01]  /*0590*/  MUFU.RCP R12, R12 ;  /* 0x0000000c000c7308 */ /* 0x002e620000001000 */
[----:B0-----:R-:W-:-:S02]  /*05a0*/  IADD3 R9, PT, PT, R9, -0x1, RZ ;  /* 0xffffffff09097810 */ /* 0x001fc40007ffe0ff */
[----:B-1----:R-:W-:Y:S02]  /*05b0*/  IADD3 R10, PT, PT, R12, 0xffffffe, RZ ;  /* 0x0ffffffe0c0a7810 */ /* 0x002fe40007ffe0ff */
[----:B------:R-:W-:-:S03]  /*05c0*/  IABS R12, R9 ;  /* 0x00000009000c7213 */ /* 0x000fc60000000000 */
[----:B------:R0:W1:Y:S01]  /*05d0*/  F2I.FTZ.U32.TRUNC.NTZ R11, R10 ;  /* 0x0000000a000b7305 */ /* 0x000062000021f000 */
[----:B------:R-:W-:-:S04]  /*05e0*/  LOP3.LUT R9, R9, UR7, RZ, 0x3c, !PT ;  /* 0x0000000709097c12 */ /* 0x000fc8000f8e3cff */
[----:B------:R-:W-:Y:S02]  /*05f0*/  ISETP.GE.AND P1, PT, R9, RZ, PT ;  /* 0x000000ff0900720c */ /* 0x000fe40003f26270 */
[----:B0-----:R-:W-:Y:S02]  /*0600*/  MOV R10, RZ ;  /* 0x000000ff000a7202 */ /* 0x001fe40000000f00 */
[----:B-1----:R-:W-:-:S09]  /*0610*/  IADD3 R14, PT, PT, RZ, -R11, RZ ;  /* 0x8000000bff0e7210 */ /* 0x002fd20007ffe0ff */
[----:B------:R-:W-:Y:S01]  /*0620*/  VOTEU.ANY UP1, P1 ;  /* 0x0000000000ff7886 */ /* 0x000fe20000820100 */
[----:B------:R-:W-:Y:S01]  /*0630*/  IMAD R15, R14, R13, RZ ;  /* 0x0000000d0e0f7224 */ /* 0x000fe200078e02ff */
[----:B------:R-:W-:-:S03]  /*0640*/  IABS R14, UR7 ;  /* 0x00000007000e7c13 */ /* 0x000fc60008000000 */
[----:B------:R-:W-:-:S06]  /*0650*/  IMAD.HI.U32 R11, R11, R15, R10 ;  /* 0x0000000f0b0b7227 */ /* 0x000fcc00078e000a */
[----:B------:R-:W-:-:S05]  /*0660*/  IMAD.HI.U32 R11, R11, R12, RZ ;  /* 0x0000000c0b0b7227 */ /* 0x000fca00078e00ff */
[----:B------:R-:W-:Y:S02]  /*0670*/  R2UR UR5, R11 ;  /* 0x000000000b0572ca */ /* 0x000fe400000e0000 */
[----:B------:R-:W-:-:S11]  /*0680*/  IADD3 R11, PT, PT, RZ, -R14, RZ ;  /* 0x8000000eff0b7210 */ /* 0x000fd60007ffe0ff */
[----:B------:R-:W-:Y:S01]  /*0690*/  IMAD R10, R11, UR5, R12 ;  /* 0x000000050b0a7c24 */ /* 0x000fe2000f8e020c */
[----:B------:R-:W-:-:S04]  /*06a0*/  MOV R11, UR5 ;  /* 0x00000005000b7c02 */ /* 0x000fc80008000f00 */
[----:B------:R-:W-:-:S13]  /*06b0*/  ISETP.GT.U32.AND P0, PT, R13, R10, PT ;  /* 0x0000000a0d00720c */ /* 0x000fda0003f04070 */
[----:B------:R-:W-:Y:S02]  /*06c0*/  @!P0 IADD3 R11, PT, PT, R11, 0x1, RZ ;  /* 0x000000010b0b8810 */ /* 0x000fe40007ffe0ff */
[-C--:B------:R-:W-:Y:S02]  /*06d0*/  @!P0 IADD3 R10, PT, PT, R10, -R13.reuse, RZ ;  /* 0x8000000d0a0a8210 */ /* 0x080fe40007ffe0ff */
[----:B------:R-:W-:Y:S02]  /*06e0*/  @!P0 R2UR UR5, R11 ;  /* 0x000000000b0582ca */ /* 0x000fe400000e0000 */
[----:B------:R-:W-:-:S11]  /*06f0*/  ISETP.GE.U32.AND P0, PT, R10, R13, PT ;  /* 0x0000000d0a00720c */ /* 0x000fd60003f06070 */
[----:B------:R-:W-:-:S04]  /*0700*/  MOV R10, UR5 ;  /* 0x00000005000a7c02 */ /* 0x000fc80008000f00 */
[----:B------:R-:W-:-:S04]  /*0710*/  @P0 IADD3 R10, PT, PT, R10, 0x1, RZ ;  /* 0x000000010a0a0810 */ /* 0x000fc80007ffe0ff */
[----:B------:R-:W-:-:S13]  /*0720*/  @P0 R2UR UR5, R10 ;  /* 0x000000000a0502ca */ /* 0x000fda00000e0000 */
[----:B------:R-:W-:Y:S01]  /*0730*/  UMOV UR8, UR5 ;  /* 0x0000000500087c82 */ /* 0x000fe20008000000 */
[----:B------:R-:W-:Y:S01]  /*0740*/  UMOV UR5, URZ ;  /* 0x000000ff00057c82 */ /* 0x000fe20008000000 */
[----:B------:R-:W-:Y:S02]  /*0750*/  @!UP1 UIADD3 UR8, UPT, UPT, -UR8, URZ, URZ ;  /* 0x000000ff08089290 */ /* 0x000fe4000fffe1ff */
[----:B------:R-:W-:-:S12]  /*0760*/  @!UP0 ULOP3.LUT UR8, URZ, UR7, URZ, 0x33, !UPT ;  /* 0x00000007ff088292 */ /* 0x000fd8000f8e33ff */
.L_x_283:
[----:B------:R-:W-:-:S09]  /*0770*/  UISETP.GE.AND UP0, UPT, UR8, URZ, UPT ;  /* 0x000000ff0800728c */ /* 0x000fd2000bf06270 */
[----:B0-----:R-:W-:Y:S05]  /*0780*/  BRA.U !UP0, `(.L_x_275) ;  /* 0x0000001508b47547 */ /* 0x001fea000b800000 */
[----:B------:R-:W0:Y:S01]  /*0790*/  S2R R10, SR_TID.Y ;  /* 0x00000000000a7919 */ /* 0x000e220000002200 */
[----:B------:R-:W1:Y:S01]  /*07a0*/  LDCU UR6, c[0x0][0x400] ;  /* 0x00008000ff0677ac */ /* 0x000e620008000800 */
[----:B------:R-:W-:Y:S02]  /*07b0*/  IMAD R14, R0, UR14, RZ ;  /* 0x0000000e000e7c24 */ /* 0x000fe4000f8e02ff */
[----:B------:R-:W-:Y:S01]  /*07c0*/  HFMA2 R23, -RZ, RZ, 0, 0 ;  /* 0x00000000ff177431 */ /* 0x000fe200000001ff */
[----:B------:R-:W1:Y:S01]  /*07d0*/  LDCU UR9, c[0x0][0x404] ;  /* 0x00008080ff0977ac */ /* 0x000e620008000800 */
[----:B------:R-:W2:Y:S01]  /*07e0*/  LDCU.64 UR10, c[0x0][0x400] ;  /* 0x00008000ff0a77ac */ /* 0x000ea20008000a00 */
[----:B------:R-:W-:Y:S02]  /*07f0*/  UISETP.NE.AND UP0, UPT, UR8, URZ, UPT ;  /* 0x000000ff0800728c */ /* 0x000fe4000bf05270 */
[----:B-1----:R-:W-:Y:S01]  /*0800*/  UIMAD UR6, UR9, UR6, URZ ;  /* 0x00000006090672a4 */ /* 0x002fe2000f8e02ff */
[----:B0-----:R-:W-:-:S04]  /*0810*/  IMAD R9, R5, UR14, R10 ;  /* 0x0000000e05097c24 */ /* 0x001fc8000f8e020a */
[----:B------:R-:W-:Y:S02]  /*0820*/  IMAD R14, R14, UR5, R9 ;  /* 0x000000050e0e7c24 */ /* 0x000fe4000f8e0209 */
[----:B------:R-:W-:-:S03]  /*0830*/  IMAD R9, R2, UR4, R7 ;  /* 0x0000000402097c24 */ /* 0x000fc6000f8e0207 */
[----:B------:R-:W-:Y:S01]  /*0840*/  ISETP.GT.AND P0, PT, R14, RZ, PT ;  /* 0x000000ff0e00720c */ /* 0x000fe20003f04270 */
[----:B------:R-:W-:-:S03]  /*0850*/  IMAD R11, R9, UR6, RZ ;  /* 0x00000006090b7c24 */ /* 0x000fc6000f8e02ff */
[C---:B--2---:R-:W-:Y:S01]  /*0860*/  SEL R12, R14.reuse, UR11, P0 ;  /* 0x0000000b0e0c7c07 */ /* 0x044fe20008000000 */
[----:B------:R-:W-:Y:S01]  /*0870*/  IMAD R20, R14, UR10, R11 ;  /* 0x0000000a0e147c24 */ /* 0x000fe2000f8e020b */
[----:B------:R-:W-:Y:S07]  /*0880*/  BRA.U !UP0, `(.L_x_276) ;  /* 0x0000000d08947547 */ /* 0x000fee000b800000 */
[C---:B------:R-:W-:Y:S01]  /*0890*/  IMAD R12, R9.reuse, UR11, R12 ;  /* 0x0000000b090c7c24 */ /* 0x040fe2000f8e020c */
[----:B------:R-:W-:Y:S01]  /*08a0*/  UIADD3 UR6, UPT, UPT, UR8, 0x1, URZ ;  /* 0x0000000108067890 */ /* 0x000fe2000fffe0ff */
[----:B------:R-:W-:Y:S01]  /*08b0*/  IMAD R11, R9, UR11, R10 ;  /* 0x0000000b090b7c24 */ /* 0x000fe2000f8e020a */
[----:B------:R-:W-:Y:S01]  /*08c0*/  ISETP.GE.AND P2, PT, R14, UR11, PT ;  /* 0x0000000b0e007c0c */ /* 0x000fe2000bf46270 */
[----:B------:R-:W-:Y:S01]  /*08d0*/  IMAD R10, R0, UR5, R5 ;  /* 0x00000005000a7c24 */ /* 0x000fe2000f8e0205 */
[----:B------:R-:W-:Y:S01]  /*08e0*/  IADD3 R13, PT, PT, R12, -0x1, RZ ;  /* 0xffffffff0c0d7810 */ /* 0x000fe20007ffe0ff */
[----:B------:R-:W-:Y:S01]  /*08f0*/  ULOP3.LUT UR6, UR6, 0xfffffffe, URZ, 0xc0, !UPT ;  /* 0xfffffffe06067892 */ /* 0x000fe2000f8ec0ff */
[----:B------:R-:W-:Y:S01]  /*0900*/  MOV R25, R6 ;  /* 0x0000000600197202 */ /* 0x000fe20000000f00 */
[----:B------:R-:W-:Y:S01]  /*0910*/  IMAD R11, R10, UR14, R11 ;  /* 0x0000000e0a0b7c24 */ /* 0x000fe2000f8e020b */
[----:B------:R-:W-:Y:S01]  /*0920*/  MOV R26, R8 ;  /* 0x00000008001a7202 */ /* 0x000fe20000000f00 */
[C---:B------:R-:W-:Y:S01]  /*0930*/  IMAD R21, R13.reuse, UR10, R8 ;  /* 0x0000000a0d157c24 */ /* 0x040fe2000f8e0208 */
[----:B------:R-:W0:Y:S01]  /*0940*/  LDCU UR9, c[0x0][0x400] ;  /* 0x00008000ff0977ac */ /* 0x000e220008000800 */
[----:B------:R-:W-:-:S02]  /*0950*/  IMAD R22, R13, UR10, R6 ;  /* 0x0000000a0d167c24 */ /* 0x000fc4000f8e0206 */
[C---:B------:R-:W-:Y:S01]  /*0960*/  IMAD R23, R11.reuse, UR10, R8 ;  /* 0x0000000a0b177c24 */ /* 0x040fe2000f8e0208 */
[----:B------:R-:W1:Y:S01]  /*0970*/  LDCU UR15, c[0x0][0x408] ;  /* 0x00008100ff0f77ac */ /* 0x000e620008000800 */
[----:B------:R-:W-:Y:S01]  /*0980*/  IMAD R24, R11, UR10, R6 ;  /* 0x0000000a0b187c24 */ /* 0x000fe2000f8e0206 */
[----:B------:R-:W-:-:S12]  /*0990*/  UIADD3 UR6, UPT, UPT, -UR6, URZ, URZ ;  /* 0x000000ff06067290 */ /* 0x000fd8000fffe1ff */
.L_x_281:
[----:B0-----:R-:W-:Y:S01]  /*09a0*/  UMOV UR10, UR9 ;  /* 0x00000009000a7c82 */ /* 0x001fe20008000000 */
[----:B------:R-:W-:Y:S01]  /*09b0*/  IMAD R10, R2, UR4, R7 ;  /* 0x00000004020a7c24 */ /* 0x000fe2000f8e0207 */
[----:B------:R-:W-:Y:S01]  /*09c0*/  ISETP.GE.OR P0, PT, R25, UR10, P2 ;  /* 0x0000000a19007c0c */ /* 0x000fe20009706670 */
[----:B------:R-:W-:Y:S01]  /*09d0*/  BSSY.RECONVERGENT B0, `(.L_x_277) ;  /* 0x0000061000007945 */ /* 0x000fe20003800200 */
[----:B------:R-:W-:Y:S02]  /*09e0*/  ISETP.GE.OR P1, PT, R26, UR10, P2 ;  /* 0x0000000a1a007c0c */ /* 0x000fe40009726670 */
[----:B-1----:R-:W-:Y:S02]  /*09f0*/  ISETP.GE.OR P0, PT, R9, UR15, P0 ;  /* 0x0000000f09007c0c */ /* 0x002fe40008706670 */
[----:B------:R-:W-:-:S11]  /*0a00*/  ISETP.GE.OR P1, PT, R10, UR15, P1 ;  /* 0x0000000f0a007c0c */ /* 0x000fd60008f26670 */
[----:B------:R-:W-:Y:S05]  /*0a10*/  @P0 BRA `(.L_x_278) ;  /* 0x0000000400700947 */ /* 0x000fea0003800000 */
[----:B------:R-:W0:Y:S01]  /*0a20*/  LDC.64 R14, c[0x0][0x3c0] ;  /* 0x0000f000ff0e7b82 */ /* 0x000e220000000a00 */
[C---:B------:R-:W-:Y:S02]  /*0a30*/  ISETP.GT.AND P0, PT, R25.reuse, RZ, PT ;  /* 0x000000ff1900720c */ /* 0x040fe40003f04270 */
[----:B------:R-:W-:Y:S02]  /*0a40*/  IADD3 R13, PT, PT, R20, -0x1, RZ ;  /* 0xffffffff140d7810 */ /* 0x000fe40007ffe0ff */
[----:B------:R-:W-:-:S03]  /*0a50*/  SEL R18, R25, UR10, P0 ;  /* 0x0000000a19127c07 */ /* 0x000fc60008000000 */
[----:B------:R-:W1:Y:S01]  /*0a60*/  LDC.64 R10, c[0x0][0x3e0] ;  /* 0x0000f800ff0a7b82 */ /* 0x000e620000000a00 */
[----:B------:R-:W-:Y:S01]  /*0a70*/  IADD3 R18, PT, PT, R13, R18, RZ ;  /* 0x000000120d127210 */ /* 0x000fe20007ffe0ff */
[----:B0-----:R-:W-:-:S04]  /*0a80*/  IMAD.WIDE R16, R24, 0x8, R14 ;  /* 0x0000000818107825 */ /* 0x001fc800078e020e */
[----:B------:R-:W-:Y:S02]  /*0a90*/  IMAD.WIDE R14, R18, 0x8, R14 ;  /* 0x00000008120e7825 */ /* 0x000fe400078e020e */
[----:B------:R-:W2:Y:S02]  /*0aa0*/  LDG.E.64 R16, desc[UR16][R16.64] ;  /* 0x0000001010107981 */ /* 0x000ea4000c1e1b00 */
[--C-:B-1----:R-:W-:Y:S02]  /*0ab0*/  IMAD.WIDE R12, R24, 0x8, R10.reuse ;  /* 0x00000008180c7825 */ /* 0x102fe400078e020a */
[----:B------:R-:W2:Y:S04]  /*0ac0*/  LDG.E.64 R14, desc[UR16][R14.64] ;  /* 0x000000100e0e7981 */ /* 0x000ea8000c1e1b00 */
[----:B------:R-:W3:Y:S01]  /*0ad0*/  LDG.E.64 R12, desc[UR16][R12.64] ;  /* 0x000000100c0c7981 */ /* 0x000ee2000c1e1b00 */
[----:B------:R-:W-:-:S05]  /*0ae0*/  IMAD.WIDE R28, R22, 0x8, R10 ;  /* 0x00000008161c7825 */ /* 0x000fca00078e020a */
[----:B------:R-:W4:Y:S01]  /*0af0*/  LDG.E.64 R10, desc[UR16][R28.64] ;  /* 0x000000101c0a7981 */ /* 0x000f22000c1e1b00 */
[----:B--2---:R-:W-:Y:S01]  /*0b00*/  DADD R16, -R16, R14 ;  /* 0x0000000010107229 */ /* 0x004fe2000000010e */
[----:B------:R-:W0:Y:S07]  /*0b10*/  LDC.64 R14, c[0x0][0x3a0] ;  /* 0x0000e800ff0e7b82 */ /* 0x000e2e0000000a00 */
[----:B---3--:R-:W-:Y:S01]  /*0b20*/  DADD R16, R16, -R12 ;  /* 0x0000000010107229 */ /* 0x008fe2000000080c */
[----:B------:R-:W1:Y:S07]  /*0b30*/  LDC.64 R12, c[0x0][0x380] ;  /* 0x0000e000ff0c7b82 */ /* 0x000e6e0000000a00 */
[----:B----4-:R-:W-:-:S08]  /*0b40*/  DADD R10, R16, R10 ;  /* 0x00000000100a7229 */ /* 0x010fd0000000000a */
[----:B------:R-:W-:Y:S01]  /*0b50*/  DMUL R28, R10, UR12 ;  /* 0x0000000c0a1c7c28 */ /* 0x000fe20008000000 */
[C---:B0-----:R-:W-:Y:S02]  /*0b60*/  IMAD.WIDE R10, R24.reuse, 0x8, R14 ;  /* 0x00000008180a7825 */ /* 0x041fe400078e020e */
[----:B------:R-:W0:Y:S04]  /*0b70*/  LDC.64 R14, c[0x0][0x3d0] ;  /* 0x0000f400ff0e7b82 */ /* 0x000e280000000a00 */
[----:B------:R2:W-:Y:S01]  /*0b80*/  STG.E.64 desc[UR16][R10.64], R28 ;  /* 0x0000001c0a007986 */ /* 0x0005e2000c101b10 */
[----:B-1----:R-:W-:-:S05]  /*0b90*/  IMAD.WIDE R12, R24, 0x8, R12 ;  /* 0x00000008180c7825 */ /* 0x002fca00078e020c */
[----:B--2---:R-:W2:Y:S01]  /*0ba0*/  LDG.E.64 R10, desc[UR16][R12.64] ;  /* 0x000000100c0a7981 */ /* 0x004ea2000c1e1b00 */
[----:B0-----:R-:W-:-:S04]  /*0bb0*/  IMAD.WIDE R16, R24, 0x8, R14 ;  /* 0x0000000818107825 */ /* 0x001fc800078e020e */
[----:B------:R-:W-:Y:S01]  /*0bc0*/  IMAD.WIDE R14, R18, 0x8, R14 ;  /* 0x00000008120e7825 */ /* 0x000fe200078e020e */
[----:B--2---:R-:W-:Y:S01]  /*0bd0*/  DADD R28, R28, R10 ;  /* 0x000000001c1c7229 */ /* 0x004fe2000000000a */
[----:B------:R-:W0:Y:S06]  /*0be0*/  LDC.64 R10, c[0x0][0x3f0] ;  /* 0x0000fc00ff0a7b82 */ /* 0x000e2c0000000a00 */
[----:B------:R0:W-:Y:S04]  /*0bf0*/  STG.E.64 desc[UR16][R12.64], R28 ;  /* 0x0000001c0c007986 */ /* 0x0001e8000c101b10 */
[----:B------:R-:W2:Y:S04]  /*0c00*/  LDG.E.64 R16, desc[UR16][R16.64] ;  /* 0x0000001010107981 */ /* 0x000ea8000c1e1b00 */
[----:B------:R-:W2:Y:S01]  /*0c10*/  LDG.E.64 R14, desc[UR16][R14.64] ;  /* 0x000000100e0e7981 */ /* 0x000ea2000c1e1b00 */
[----:B0-----:R-:W-:-:S06]  /*0c20*/  IMAD.WIDE R12, R24, 0x8, R10 ;  /* 0x00000008180c7825 */ /* 0x001fcc00078e020a */
[----:B------:R-:W3:Y:S01]  /*0c30*/  LDG.E.64 R12, desc[UR16][R12.64] ;  /* 0x000000100c0c7981 */ /* 0x000ee2000c1e1b00 */
[----:B------:R-:W-:-:S05]  /*0c40*/  IMAD.WIDE R28, R22, 0x8, R10 ;  /* 0x00000008161c7825 */ /* 0x000fca00078e020a */
[----:B------:R0:W4:Y:S02]  /*0c50*/  LDG.E.64 R10, desc[UR16][R28.64] ;  /* 0x000000101c0a7981 */ /* 0x000124000c1e1b00 */
[----:B0-----:R-:W0:Y:S01]  /*0c60*/  LDC.64 R28, c[0x0][0x3d8] ;  /* 0x0000f600ff1c7b82 */ /* 0x001e220000000a00 */
[----:B--2---:R-:W-:-:S07]  /*0c70*/  DADD R16, -R16, R14 ;  /* 0x0000000010107229 */ /* 0x004fce000000010e */
[----:B------:R-:W1:Y:S01]  /*0c80*/  LDC.64 R14, c[0x0][0x3b0] ;  /* 0x0000ec00ff0e7b82 */ /* 0x000e620000000a00 */
[----:B---3--:R-:W-:-:S07]  /*0c90*/  DADD R16, R16, -R12 ;  /* 0x0000000010107229 */ /* 0x008fce000000080c */
[----:B------:R-:W2:Y:S01]  /*0ca0*/  LDC.64 R12, c[0x0][0x390] ;  /* 0x0000e400ff0c7b82 */ /* 0x000ea20000000a00 */
[----:B----4-:R-:W-:Y:S01]  /*0cb0*/  DADD R10, R16, R10 ;  /* 0x00000000100a7229 */ /* 0x010fe2000000000a */
[----:B-1----:R-:W-:-:S07]  /*0cc0*/  IMAD.WIDE R16, R24, 0x8, R14 ;  /* 0x0000000818107825 */ /* 0x002fce00078e020e */
[----:B------:R-:W-:-:S07]  /*0cd0*/  DMUL R10, R10, UR12 ;  /* 0x0000000c0a0a7c28 */ /* 0x000fce0008000000 */
[----:B------:R0:W-:Y:S01]  /*0ce0*/  STG.E.64 desc[UR16][R16.64], R10 ;  /* 0x0000000a10007986 */ /* 0x0001e2000c101b10 */
[----:B--2---:R-:W-:-:S05]  /*0cf0*/  IMAD.WIDE R14, R24, 0x8, R12 ;  /* 0x00000008180e7825 */ /* 0x004fca00078e020c */
[----:B------:R-:W2:Y:S01]  /*0d00*/  LDG.E.64 R12, desc[UR16][R14.64] ;  /* 0x000000100e0c7981 */ /* 0x000ea2000c1e1b00 */
[----:B0-----:R-:W-:-:S04]  /*0d10*/  IMAD.WIDE R16, R24, 0x8, R28 ;  /* 0x0000000818107825 */ /* 0x001fc800078e021c */
[----:B------:R-:W-:Y:S01]  /*0d20*/  IMAD.WIDE R28, R18, 0x8, R28 ;  /* 0x00000008121c7825 */ /* 0x000fe200078e021c */
[----:B--2---:R-:W-:Y:S01]  /*0d30*/  DADD R12, R10, R12 ;  /* 0x000000000a0c7229 */ /* 0x004fe2000000000c */
[----:B------:R-:W0:Y:S06]  /*0d40*/  LDC.64 R10, c[0x0][0x3f8] ;  /* 0x0000fe00ff0a7b82 */ /* 0x000e2c0000000a00 */
[----:B------:R1:W-:Y:S04]  /*0d50*/  STG.E.64 desc[UR16][R14.64], R12 ;  /* 0x0000000c0e007986 */ /* 0x0003e8000c101b10 */
[----:B------:R-:W2:Y:S04]  /*0d60*/  LDG.E.64 R16, desc[UR16][R16.64] ;  /* 0x0000001010107981 */ /* 0x000ea8000c1e1b00 */
[----:B-1----:R-:W2:Y:S01]  /*0d70*/  LDG.E.64 R14, desc[UR16][R28.64] ;  /* 0x000000101c0e7981 */ /* 0x002ea2000c1e1b00 */
[----:B0-----:R-:W-:-:S06]  /*0d80*/  IMAD.WIDE R12, R24, 0x8, R10 ;  /* 0x00000008180c7825 */ /* 0x001fcc00078e020a */
[----:B------:R-:W3:Y:S01]  /*0d90*/  LDG.E.64 R12, desc[UR16][R12.64] ;  /* 0x000000100c0c7981 */ /* 0x000ee2000c1e1b00 */
[----:B------:R-:W-:-:S06]  /*0da0*/  IMAD.WIDE R10, R22, 0x8, R10 ;  /* 0x00000008160a7825 */ /* 0x000fcc00078e020a */
[----:B------:R-:W4:Y:S01]  /*0db0*/  LDG.E.64 R10, desc[UR16][R10.64] ;  /* 0x000000100a0a7981 */ /* 0x000f22000c1e1b00 */
[----:B--2---:R-:W-:Y:S01]  /*0dc0*/  DADD R16, -R16, R14 ;  /* 0x0000000010107229 */ /* 0x004fe2000000010e */
[----:B------:R-:W0:Y:S07]  /*0dd0*/  LDC.64 R14, c[0x0][0x3b8] ;  /* 0x0000ee00ff0e7b82 */ /* 0x000e2e0000000a00 */
[----:B---3--:R-:W-:Y:S01]  /*0de0*/  DADD R16, R16, -R12 ;  /* 0x0000000010107229 */ /* 0x008fe2000000080c */
[----:B------:R-:W1:Y:S07]  /*0df0*/  LDC.64 R12, c[0x0][0x398] ;  /* 0x0000e600ff0c7b82 */ /* 0x000e6e0000000a00 */
[----:B----4-:R-:W-:Y:S01]  /*0e00*/  DADD R16, R16, R10 ;  /* 0x0000000010107229 */ /* 0x010fe2000000000a */
[----:B------:R-:W2:Y:S01]  /*0e10*/  LDC.64 R10, c[0x0][0x3c8] ;  /* 0x0000f200ff0a7b82 */ /* 0x000ea20000000a00 */
[----:B0-----:R-:W-:-:S06]  /*0e20*/  IMAD.WIDE R14, R24, 0x8, R14 ;  /* 0x00000008180e7825 */ /* 0x001fcc00078e020e */
[----:B------:R-:W-:-:S07]  /*0e30*/  DMUL R16, R16, UR12 ;  /* 0x0000000c10107c28 */ /* 0x000fce0008000000 */
[----:B------:R0:W-:Y:S01]  /*0e40*/  STG.E.64 desc[UR16][R14.64], R16 ;  /* 0x000000100e007986 */ /* 0x0001e2000c101b10 */
[----:B-1----:R-:W-:Y:S02]  /*0e50*/  IMAD.WIDE R28, R24, 0x8, R12 ;  /* 0x00000008181c7825 */ /* 0x002fe400078e020c */
[----:B------:R-:W1:Y:S03]  /*0e60*/  LDC.64 R12, c[0x0][0x3e8] ;  /* 0x0000fa00ff0c7b82 */ /* 0x000e660000000a00 */
[----:B0-----:R-:W3:Y:S01]  /*0e70*/  LDG.E.64 R14, desc[UR16][R28.64] ;  /* 0x000000101c0e7981 */ /* 0x001ee2000c1e1b00 */
[----:B--2---:R-:W-:Y:S01]  /*0e80*/  IMAD.WIDE R18, R18, 0x8, R10 ;  /* 0x0000000812127825 */ /* 0x004fe200078e020a */
[----:B---3--:R-:W-:-:S07]  /*0e90*/  DADD R14, R16, R14 ;  /* 0x00000000100e7229 */ /* 0x008fce000000000e */
[----:B------:R0:W-:Y:S01]  /*0ea0*/  STG.E.64 desc[UR16][R28.64], R14 ;  /* 0x0000000e1c007986 */ /* 0x0001e2000c101b10 */
[----:B-1----:R-:W-:-:S03]  /*0eb0*/  IMAD.WIDE R16, R24, 0x8, R12 ;  /* 0x0000000818107825 */ /* 0x002fc600078e020c */
[----:B------:R-:W2:Y:S01]  /*0ec0*/  LDG.E.64 R18, desc[UR16][R18.64] ;  /* 0x0000001012127981 */ /* 0x000ea2000c1e1b00 */
[----:B0-----:R-:W-:-:S03]  /*0ed0*/  IMAD.WIDE R28, R24, 0x8, R10 ;  /* 0x00000008181c7825 */ /* 0x001fc600078e020a */
[----:B------:R-:W3:Y:S04]  /*0ee0*/  LDG.E.64 R16, desc[UR16][R16.64] ;  /* 0x0000001010107981 */ /* 0x000ee8000c1e1b00 */
[----:B------:R-:W2:Y:S01]  /*0ef0*/  LDG.E.64 R10, desc[UR16][R28.64] ;  /* 0x000000101c0a7981 */ /* 0x000ea2000c1e1b00 */
[----:B------:R-:W-:-:S05]  /*0f00*/  IMAD.WIDE R12, R22, 0x8, R12 ;  /* 0x00000008160c7825 */ /* 0x000fca00078e020c */
[----:B------:R0:W4:Y:S02]  /*0f10*/  LDG.E.64 R14, desc[UR16][R12.64] ;  /* 0x000000100c0e7981 */ /* 0x000124000c1e1b00 */
[----:B0-----:R-:W0:Y:S01]  /*0f20*/  LDC.64 R12, c[0x0][0x3a8] ;  /* 0x0000ea00ff0c7b82 */ /* 0x001e220000000a00 */
[----:B--2---:R-:W-:-:S07]  /*0f30*/  DADD R18, -R10, R18 ;  /* 0x000000000a127229 */ /* 0x004fce0000000112 */
[----:B------:R-:W1:Y:S01]  /*0f40*/  LDC.64 R10, c[0x0][0x388] ;  /* 0x0000e200ff0a7b82 */ /* 0x000e620000000a00 */
[----:B---3--:R-:W-:-:S08]  /*0f50*/  DADD R16, R18, -R16 ;  /* 0x0000000012107229 */ /* 0x008fd00000000810 */
[----:B----4-:R-:W-:Y:S01]  /*0f60*/  DADD R14, R16, R14 ;  /* 0x00000000100e7229 */ /* 0x010fe2000000000e */
[----:B0-----:R-:W-:-:S07]  /*0f70*/  IMAD.WIDE R18, R24, 0x8, R12 ;  /* 0x0000000818127825 */ /* 0x001fce00078e020c */
[----:B------:R-:W-:Y:S01]  /*0f80*/  DMUL R14, R14, UR12 ;  /* 0x0000000c0e0e7c28 */ /* 0x000fe20008000000 */
[----:B-1----:R-:W-:-:S06]  /*0f90*/  IMAD.WIDE R10, R24, 0x8, R10 ;  /* 0x00000008180a7825 */ /* 0x002fcc00078e020a */
[----:B------:R0:W-:Y:S04]  /*0fa0*/  STG.E.64 desc[UR16][R18.64], R14 ;  /* 0x0000000e12007986 */ /* 0x0001e8000c101b10 */
[----:B------:R-:W2:Y:S02]  /*0fb0*/  LDG.E.64 R16, desc[UR16][R10.64] ;  /* 0x000000100a107981 */ /* 0x000ea4000c1e1b00 */
[----:B--2---:R-:W-:-:S07]  /*0fc0*/  DADD R16, R14, R16 ;  /* 0x000000000e107229 */ /* 0x004fce0000000010 */
[----:B------:R0:W-:Y:S04]  /*0fd0*/  STG.E.64 desc[UR16][R10.64], R16 ;  /* 0x000000100a007986 */ /* 0x0001e8000c101b10 */
.L_x_278:
[----:B------:R-:W-:Y:S05]  /*0fe0*/  BSYNC.RECONVERGENT B0 ;  /* 0x0000000000007941 */ /* 0x000fea0003800200 */
.L_x_277:
[----:B------:R-:W-:Y:S04]  /*0ff0*/  BSSY.RECONVERGENT B0, `(.L_x_279) ;  /* 0x000005e000007945 */ /* 0x000fe80003800200 */
[----:B------:R-:W-:Y:S05]  /*1000*/  @P1 BRA `(.L_x_280) ;  /* 0x0000000400701947 */ /* 0x000fea0003800000 */
[----:B0-----:R-:W0:Y:S01]  /*1010*/  LDC.64 R14, c[0x0][0x3c0] ;  /* 0x0000f000ff0e7b82 */ /* 0x001e220000000a00 */
[----:B------:R-:W-:Y:S02]  /*1020*/  ISETP.GT.AND P0, PT, R26, RZ, PT ;  /* 0x000000ff1a00720c */ /* 0x000fe40003f04270 */
        /* <DEDUP_REMOVED lines=61> */
[----:B0-----:R-:W-:-:S07]  /*1400*/  IMAD.WIDE R16, R23, 0x8, R14 ;  /* 0x0000000817107825 */ /* 0x001fce00078e020e */
[----:B------:R-:W-:Y:S01]  /*1410*/  DMUL R10, R10, UR12 ;  /* 0x0000000c0a0a7c28 */ /* 0x000fe20008000000 */
[----:B------:R-:W0:Y:S06]  /*1420*/  LDC.64 R14, c[0x0][0x3c8] ;  /* 0x0000f200ff0e7b82 */ /* 0x000e2c0000000a00 */
[----:B------:R0:W-:Y:S01]  /*1430*/  STG.E.64 desc[UR16][R16.64], R10 ;  /* 0x0000000a10007986 */ /* 0x0001e2000c101b10 */
[----:B-1----:R-:W-:-:S05]  /*1440*/  IMAD.WIDE R28, R23, 0x8, R12 ;  /* 0x00000008171c7825 */ /* 0x002fca00078e020c */
[----:B------:R-:W2:Y:S01]  /*1450*/  LDG.E.64 R12, desc[UR16][R28.64] ;  /* 0x000000101c0c7981 */ /* 0x000ea2000c1e1b00 */
[----:B0-----:R-:W-:-:S04]  /*1460*/  IMAD.WIDE R16, R23, 0x8, R14 ;  /* 0x0000000817107825 */ /* 0x001fc800078e020e */
[----:B------:R-:W-:Y:S01]  /*1470*/  IMAD.WIDE R14, R18, 0x8, R14 ;  /* 0x00000008120e7825 */ /* 0x000fe200078e020e */
[----:B--2---:R-:W-:Y:S01]  /*1480*/  DADD R10, R10, R12 ;  /* 0x000000000a0a7229 */ /* 0x004fe2000000000c */
[----:B------:R-:W0:Y:S06]  /*1490*/  LDC.64 R12, c[0x0][0x3e8] ;  /* 0x0000fa00ff0c7b82 */ /* 0x000e2c0000000a00 */
[----:B------:R1:W-:Y:S04]  /*14a0*/  STG.E.64 desc[UR16][R28.64], R10 ;  /* 0x0000000a1c007986 */ /* 0x0003e8000c101b10 */
[----:B------:R-:W2:Y:S04]  /*14b0*/  LDG.E.64 R16, desc[UR16][R16.64] ;  /* 0x0000001010107981 */ /* 0x000ea8000c1e1b00 */
[----:B------:R-:W2:Y:S01]  /*14c0*/  LDG.E.64 R14, desc[UR16][R14.64] ;  /* 0x000000100e0e7981 */ /* 0x000ea2000c1e1b00 */
[----:B0-----:R-:W-:-:S05]  /*14d0*/  IMAD.WIDE R18, R23, 0x8, R12 ;  /* 0x0000000817127825 */ /* 0x001fca00078e020c */
[----:B-1----:R0:W3:Y:S01]  /*14e0*/  LDG.E.64 R10, desc[UR16][R18.64] ;  /* 0x00000010120a7981 */ /* 0x0020e2000c1e1b00 */
[----:B------:R-:W-:-:S06]  /*14f0*/  IMAD.WIDE R12, R21, 0x8, R12 ;  /* 0x00000008150c7825 */ /* 0x000fcc00078e020c */
[----:B------:R-:W4:Y:S01]  /*1500*/  LDG.E.64 R12, desc[UR16][R12.64] ;  /* 0x000000100c0c7981 */ /* 0x000f22000c1e1b00 */
[----:B0-----:R-:W0:Y:S01]  /*1510*/  LDC.64 R18, c[0x0][0x388] ;  /* 0x0000e200ff127b82 */ /* 0x001e220000000a00 */
[----:B--2---:R-:W-:-:S07]  /*1520*/  DADD R14, -R16, R14 ;  /* 0x00000000100e7229 */ /* 0x004fce000000010e */
[----:B------:R-:W1:Y:S01]  /*1530*/  LDC.64 R16, c[0x0][0x3a8] ;  /* 0x0000ea00ff107b82 */ /* 0x000e620000000a00 */
[----:B---3--:R-:W-:Y:S01]  /*1540*/  DADD R10, R14, -R10 ;  /* 0x000000000e0a7229 */ /* 0x008fe2000000080a */
[----:B0-----:R-:W-:-:S07]  /*1550*/  IMAD.WIDE R14, R23, 0x8, R18 ;  /* 0x00000008170e7825 */ /* 0x001fce00078e0212 */
[----:B----4-:R-:W-:Y:S01]  /*1560*/  DADD R10, R10, R12 ;  /* 0x000000000a0a7229 */ /* 0x010fe2000000000c */
[----:B-1----:R-:W-:-:S07]  /*1570*/  IMAD.WIDE R16, R23, 0x8, R16 ;  /* 0x0000000817107825 */ /* 0x002fce00078e0210 */
[----:B------:R-:W-:-:S07]  /*1580*/  DMUL R10, R10, UR12 ;  /* 0x0000000c0a0a7c28 */ /* 0x000fce0008000000 */
[----:B------:R1:W-:Y:S04]  /*1590*/  STG.E.64 desc[UR16][R16.64], R10 ;  /* 0x0000000a10007986 */ /* 0x0003e8000c101b10 */
[----:B------:R-:W2:Y:S02]  /*15a0*/  LDG.E.64 R18, desc[UR16][R14.64] ;  /* 0x000000100e127981 */ /* 0x000ea4000c1e1b00 */
[----:B--2---:R-:W-:-:S07]  /*15b0*/  DADD R18, R10, R18 ;  /* 0x000000000a127229 */ /* 0x004fce0000000012 */
[----:B------:R1:W-:Y:S04]  /*15c0*/  STG.E.64 desc[UR16][R14.64], R18 ;  /* 0x000000120e007986 */ /* 0x0003e8000c101b10 */
.L_x_280:
[----:B------:R-:W-:Y:S05]  /*15d0*/  BSYNC.RECONVERGENT B0 ;  /* 0x0000000000007941 */ /* 0x000fea0003800200 */
.L_x_279:
[----:B------:R-:W-:Y:S01]  /*15e0*/  UIADD3 UR6, UPT, UPT, UR6, 0x2, URZ ;  /* 0x0000000206067890 */ /* 0x000fe2000fffe0ff */
[----:B01----:R-:W-:Y:S02]  /*15f0*/  MOV R11, UR7 ;  /* 0x00000007000b7c02 */ /* 0x003fe40008000f00 */
[----:B------:R-:W-:Y:S01]  /*1600*/  MOV R10, UR7 ;  /* 0x00000007000a7c02 */ /* 0x000fe20008000f00 */
[----:B------:R-:W-:Y:S01]  /*1610*/  UISETP.NE.AND UP0, UPT, UR6, URZ, UPT ;  /* 0x000000ff0600728c */ /* 0x000fe2000bf05270 */
[----:B------:R-:W-:Y:S02]  /*1620*/  MOV R13, UR7 ;  /* 0x00000007000d7c02 */ /* 0x000fe40008000f00 */
[----:B------:R-:W-:Y:S02]  /*1630*/  MOV R12, UR7 ;  /* 0x00000007000c7c02 */ /* 0x000fe40008000f00 */
[----:B------:R-:W-:Y:S02]  /*1640*/  LEA R26, R11, R26, 0x1 ;  /* 0x0000001a0b1a7211 */ /* 0x000fe400078e08ff */
[----:B------:R-:W-:-:S02]  /*1650*/  LEA R23, R10, R23, 0x1 ;  /* 0x000000170a177211 */ /* 0x000fc400078e08ff */
[----:B------:R-:W-:Y:S02]  /*1660*/  LEA R21, R10, R21, 0x1 ;  /* 0x000000150a157211 */ /* 0x000fe400078e08ff */
[----:B------:R-:W-:Y:S02]  /*1670*/  LEA R22, R11, R22, 0x1 ;  /* 0x000000160b167211 */ /* 0x000fe400078e08ff */
[----:B------:R-:W-:Y:S02]  /*1680*/  LEA R24, R13, R24, 0x1 ;  /* 0x000000180d187211 */ /* 0x000fe400078e08ff */
[----:B------:R-:W-:Y:S01]  /*1690*/  LEA R25, R12, R25, 0x1 ;  /* 0x000000190c197211 */ /* 0x000fe200078e08ff */
[----:B------:R-:W-:Y:S06]  /*16a0*/  BRA.U UP0, `(.L_x_281) ;  /* 0xfffffff100bc7547 */ /* 0x000fec000b83ffff */
[----:B------:R-:W-:-:S04]  /*16b0*/  UIADD3 UR6, UPT, UPT, UR8, 0x1, URZ ;  /* 0x0000000108067890 */ /* 0x000fc8000fffe0ff */
[----:B------:R-:W-:-:S06]  /*16c0*/  ULOP3.LUT UR6, UR6, 0xfffffffe, URZ, 0xc0, !UPT ;  /* 0xfffffffe06067892 */ /* 0x000fcc000f8ec0ff */
[----:B------:R-:W-:-:S07]  /*16d0*/  MOV R23, UR6 ;  /* 0x0000000600177c02 */ /* 0x000fce0008000f00 */
.L_x_276:
[----:B------:R-:W-:-:S04]  /*16e0*/  ULOP3.LUT UR6, UR8, 0x1, URZ, 0xc0, !UPT ;  /* 0x0000000108067892 */ /* 0x000fc8000f8ec0ff */
[----:B------:R-:W-:-:S09]  /*16f0*/  UISETP.NE.U32.AND UP0, UPT, UR6, 0x1, UPT ;  /* 0x000000010600788c */ /* 0x000fd2000bf05070 */
[----:B------:R-:W-:Y:S05]  /*1700*/  BRA.U !UP0, `(.L_x_275) ;  /* 0x0000000508d47547 */ /* 0x000fea000b800000 */
[----:B------:R-:W0:Y:S01]  /*1710*/  S2R R10, SR_TID.Y ;  /* 0x00000000000a7919 */ /* 0x000e220000002200 */
[----:B------:R-:W1:Y:S01]  /*1720*/  LDCU UR6, c[0x0][0x404] ;  /* 0x00008080ff0677ac */ /* 0x000e620008000800 */
[----:B------:R-:W-:Y:S01]  /*1730*/  IMAD R9, R0, UR14, RZ ;  /* 0x0000000e00097c24 */ /* 0x000fe2000f8e02ff */
[----:B------:R-:W-:Y:S01]  /*1740*/  BSSY.RECONVERGENT B0, `(.L_x_275) ;  /* 0x0000071000007945 */ /* 0x000fe20003800200 */
[----:B------:R-:W-:Y:S01]  /*1750*/  IMAD R23, R23, UR7, R6 ;  /* 0x0000000717177c24 */ /* 0x000fe2000f8e0206 */
[----:B------:R-:W2:Y:S01]  /*1760*/  LDCU UR9, c[0x0][0x408] ;  /* 0x00008100ff0977ac */ /* 0x000ea20008000800 */
[----:B------:R-:W-:Y:S02]  /*1770*/  IMAD R15, R2, UR4, R7 ;  /* 0x00000004020f7c24 */ /* 0x000fe4000f8e0207 */
[----:B0-----:R-:W-:-:S04]  /*1780*/  IMAD R10, R5, UR14, R10 ;  /* 0x0000000e050a7c24 */ /* 0x001fc8000f8e020a */
[----:B------:R-:W-:-:S05]  /*1790*/  IMAD R14, R9, UR5, R10 ;  /* 0x00000005090e7c24 */ /* 0x000fca000f8e020a */
[----:B-1----:R-:W-:-:S04]  /*17a0*/  ISETP.GE.AND P0, PT, R14, UR6, PT ;  /* 0x000000060e007c0c */ /* 0x002fc8000bf06270 */
[----:B------:R-:W-:-:S04]  /*17b0*/  ISETP.GE.OR P0, PT, R23, UR10, P0 ;  /* 0x0000000a17007c0c */ /* 0x000fc80008706670 */
[----:B--2---:R-:W-:-:S13]  /*17c0*/  ISETP.GE.OR P0, PT, R15, UR9, P0 ;  /* 0x000000090f007c0c */ /* 0x004fda0008706670 */
[----:B------:R-:W-:Y:S05]  /*17d0*/  @P0 BRA `(.L_x_282) ;  /* 0x00000004009c0947 */ /* 0x000fea0003800000 */
[----:B------:R-:W0:Y:S01]  /*17e0*/  LDC.64 R12, c[0x0][0x3c0] ;  /* 0x0000f000ff0c7b82 */ /* 0x000e220000000a00 */
[----:B------:R-:W1:Y:S01]  /*17f0*/  LDCU UR6, c[0x0][0x400] ;  /* 0x00008000ff0677ac */ /* 0x000e620008000800 */
[C---:B------:R-:W-:Y:S02]  /*1800*/  ISETP.GT.AND P0, PT, R23.reuse, RZ, PT ;  /* 0x000000ff1700720c */ /* 0x040fe40003f04270 */
[----:B------:R-:W-:Y:S01]  /*1810*/  IADD3 R16, PT, PT, R20, -0x1, RZ ;  /* 0xffffffff14107810 */ /* 0x000fe20007ffe0ff */
[----:B------:R-:W1:Y:S01]  /*1820*/  LDCU UR9, c[0x0][0x404] ;  /* 0x00008080ff0977ac */ /* 0x000e620008000800 */
[----:B------:R-:W-:Y:S02]  /*1830*/  SEL R9, R23, UR10, P0 ;  /* 0x0000000a17097c07 */ /* 0x000fe40008000000 */
[----:B------:R-:W2:Y:S01]  /*1840*/  LDC.64 R10, c[0x0][0x3e0] ;  /* 0x0000f800ff0a7b82 */ /* 0x000ea20000000a00 */
[----:B------:R-:W3:Y:S01]  /*1850*/  LDCU UR11, c[0x0][0x404] ;  /* 0x00008080ff0b77ac */ /* 0x000ee20008000800 */
[----:B------:R-:W-:-:S02]  /*1860*/  ISETP.GT.AND P0, PT, R14, RZ, PT ;  /* 0x000000ff0e00720c */ /* 0x000fc40003f04270 */
[----:B------:R-:W-:Y:S02]  /*1870*/  IADD3 R25, PT, PT, R20, R23, RZ ;  /* 0x0000001714197210 */ /* 0x000fe40007ffe0ff */
[----:B------:R-:W-:Y:S02]  /*1880*/  IADD3 R9, PT, PT, R16, R9, RZ ;  /* 0x0000000910097210 */ /* 0x000fe40007ffe0ff */
[----:B------:R-:W4:Y:S01]  /*1890*/  LDC.64 R26, c[0x0][0x380] ;  /* 0x0000e000ff1a7b82 */ /* 0x000f220000000a00 */
[----:B-1----:R-:W-:Y:S01]  /*18a0*/  UIMAD UR6, UR9, UR6, URZ ;  /* 0x00000006090672a4 */ /* 0x002fe2000f8e02ff */
[----:B0-----:R-:W-:Y:S01]  /*18b0*/  IMAD.WIDE R18, R25, 0x8, R12 ;  /* 0x0000000819127825 */ /* 0x001fe200078e020c */
[----:B---3--:R-:W-:-:S03]  /*18c0*/  SEL R14, R14, UR11, P0 ;  /* 0x0000000b0e0e7c07 */ /* 0x008fc60008000000 */
[----:B------:R-:W-:Y:S02]  /*18d0*/  IMAD.WIDE R28, R9, 0x8, R12 ;  /* 0x00000008091c7825 */ /* 0x000fe400078e020c */
[----:B------:R-:W3:Y:S01]  /*18e0*/  LDG.E.64 R18, desc[UR16][R18.64] ;  /* 0x0000001012127981 */ /* 0x000ee2000c1e1b00 */
[----:B------:R-:W-:Y:S01]  /*18f0*/  IADD3 R12, PT, PT, R14, -0x1, RZ ;  /* 0xffffffff0e0c7810 */ /* 0x000fe20007ffe0ff */
[----:B------:R-:W-:Y:S02]  /*1900*/  IMAD R15, R15, UR6, RZ ;  /* 0x000000060f0f7c24 */ /* 0x000fe4000f8e02ff */
[----:B------:R-:W3:Y:S02]  /*1910*/  LDG.E.64 R16, desc[UR16][R28.64] ;  /* 0x000000101c107981 */ /* 0x000ee4000c1e1b00 */
[----:B------:R-:W-:Y:S02]  /*1920*/  IMAD R12, R12, UR10, R15 ;  /* 0x0000000a0c0c7c24 */ /* 0x000fe4000f8e020f */
[----:B--2---:R-:W-:-:S03]  /*1930*/  IMAD.WIDE R20, R25, 0x8, R10 ;  /* 0x0000000819147825 */ /* 0x004fc600078e020a */
[----:B------:R-:W-:Y:S02]  /*1940*/  IADD3 R23, PT, PT, R23, R12, RZ ;  /* 0x0000000c17177210 */ /* 0x000fe40007ffe0ff */
[----:B------:R-:W2:Y:S03]  /*1950*/  LDG.E.64 R14, desc[UR16][R20.64] ;  /* 0x00000010140e7981 */ /* 0x000ea6000c1e1b00 */
[----:B------:R-:W-:Y:S02]  /*1960*/  IMAD.WIDE R12, R23, 0x8, R10 ;  /* 0x00000008170c7825 */ /* 0x000fe400078e020a */
[----:B------:R-:W0:Y:S04]  /*1970*/  LDC.64 R10, c[0x0][0x3a0] ;  /* 0x0000e800ff0a7b82 */ /* 0x000e280000000a00 */
[----:B------:R-:W5:Y:S01]  /*1980*/  LDG.E.64 R12, desc[UR16][R12.64] ;  /* 0x000000100c0c7981 */ /* 0x000f62000c1e1b00 */
[----:B----4-:R-:W-:-:S04]  /*1990*/  IMAD.WIDE R26, R25, 0x8, R26 ;  /* 0x00000008191a7825 */ /* 0x010fc800078e021a */
[----:B0-----:R-:W-:Y:S01]  /*19a0*/  IMAD.WIDE R10, R25, 0x8, R10 ;  /* 0x00000008190a7825 */ /* 0x001fe200078e020a */
[----:B---3--:R-:W-:-:S08]  /*19b0*/  DADD R16, -R18, R16 ;  /* 0x0000000012107229 */ /* 0x008fd00000000110 */
[----:B--2---:R-:W-:-:S08]  /*19c0*/  DADD R14, R16, -R14 ;  /* 0x00000000100e7229 */ /* 0x004fd0000000080e */
[----:B-----5:R-:W-:Y:S01]  /*19d0*/  DADD R14, R14, R12 ;  /* 0x000000000e0e7229 */ /* 0x020fe2000000000c */
[----:B------:R-:W0:Y:S07]  /*19e0*/  LDC.64 R12, c[0x0][0x3d0] ;  /* 0x0000f400ff0c7b82 */ /* 0x000e2e0000000a00 */
[----:B------:R-:W-:-:S07]  /*19f0*/  DMUL R14, R14, UR12 ;  /* 0x0000000c0e0e7c28 */ /* 0x000fce0008000000 */
[----:B------:R1:W-:Y:S04]  /*1a00*/  STG.E.64 desc[UR16][R10.64], R14 ;  /* 0x0000000e0a007986 */ /* 0x0003e8000c101b10 */
[----:B------:R-:W2:Y:S01]  /*1a10*/  LDG.E.64 R20, desc[UR16][R26.64] ;  /* 0x000000101a147981 */ /* 0x000ea2000c1e1b00 */
[----:B-1----:R-:W1:Y:S01]  /*1a20*/  LDC.64 R10, c[0x0][0x3f0] ;  /* 0x0000fc00ff0a7b82 */ /* 0x002e620000000a00 */
[----:B0-----:R-:W-:-:S04]  /*1a30*/  IMAD.WIDE R18, R25, 0x8, R12 ;  /* 0x0000000819127825 */ /* 0x001fc800078e020c */
[----:B------:R-:W-:Y:S01]  /*1a40*/  IMAD.WIDE R12, R9, 0x8, R12 ;  /* 0x00000008090c7825 */ /* 0x000fe200078e020c */
[----:B--2---:R-:W-:-:S07]  /*1a50*/  DADD R20, R14, R20 ;  /* 0x000000000e147229 */ /* 0x004fce0000000014 */
[----:B------:R0:W-:Y:S04]  /*1a60*/  STG.E.64 desc[UR16][R26.64], R20 ;  /* 0x000000141a007986 */ /* 0x0001e8000c101b10 */
[----:B------:R1:W2:Y:S04]  /*1a70*/  LDG.E.64 R16, desc[UR16][R18.64] ;  /* 0x0000001012107981 */ /* 0x0002a8000c1e1b00 */
[----:B------:R3:W2:Y:S01]  /*1a80*/  LDG.E.64 R28, desc[UR16][R12.64] ;  /* 0x000000100c1c7981 */ /* 0x0006a2000c1e1b00 */
[----:B-1----:R-:W-:-:S05]  /*1a90*/  IMAD.WIDE R18, R25, 0x8, R10 ;  /* 0x0000000819127825 */ /* 0x002fca00078e020a */
[----:B------:R-:W4:Y:S01]  /*1aa0*/  LDG.E.64 R14, desc[UR16][R18.64] ;  /* 0x00000010120e7981 */ /* 0x000f22000c1e1b00 */
[----:B---3--:R-:W-:Y:S02]  /*1ab0*/  IMAD.WIDE R12, R23, 0x8, R10 ;  /* 0x00000008170c7825 */ /* 0x008fe400078e020a */
[----:B------:R-:W1:Y:S04]  /*1ac0*/  LDC.64 R10, c[0x0][0x3b0] ;  /* 0x0000ec00ff0a7b82 */ /* 0x000e680000000a00 */
[----:B------:R-:W3:Y:S01]  /*1ad0*/  LDG.E.64 R12, desc[UR16][R12.64] ;  /* 0x000000100c0c7981 */ /* 0x000ee2000c1e1b00 */
[----:B--2---:R-:W-:-:S03]  /*1ae0*/  DADD R16, -R16, R28 ;  /* 0x0000000010107229 */ /* 0x004fc6000000011c */
[----:B------:R-:W2:Y:S05]  /*1af0*/  LDC.64 R28, c[0x0][0x390] ;  /* 0x0000e400ff1c7b82 */ /* 0x000eaa0000000a00 */
[----:B----4-:R-:W-:-:S08]  /*1b00*/  DADD R14, R16, -R14 ;  /* 0x00000000100e7229 */ /* 0x010fd0000000080e */
[----:B---3--:R-:W-:Y:S01]  /*1b10*/  DADD R14, R14, R12 ;  /* 0x000000000e0e7229 */ /* 0x008fe2000000000c */
[C---:B-1----:R-:W-:Y:S01]  /*1b20*/  IMAD.WIDE R16, R25.reuse, 0x8, R10 ;  /* 0x0000000819107825 */ /* 0x042fe200078e020a */
[----:B------:R-:W1:Y:S06]  /*1b30*/  LDC.64 R12, c[0x0][0x3d8] ;  /* 0x0000f600ff0c7b82 */ /* 0x000e6c0000000a00 */
[----:B------:R-:W-:Y:S01]  /*1b40*/  DMUL R14, R14, UR12 ;  /* 0x0000000c0e0e7c28 */ /* 0x000fe20008000000 */
[C---:B--2---:R-:W-:Y:S01]  /*1b50*/  IMAD.WIDE R28, R25.reuse, 0x8, R28 ;  /* 0x00000008191c7825 */ /* 0x044fe200078e021c */
[----:B------:R-:W2:Y:S05]  /*1b60*/  LDC.64 R10, c[0x0][0x3f8] ;  /* 0x0000fe00ff0a7b82 */ /* 0x000eaa0000000a00 */
[----:B------:R3:W-:Y:S04]  /*1b70*/  STG.E.64 desc[UR16][R16.64], R14 ;  /* 0x0000000e10007986 */ /* 0x0007e8000c101b10 */
[----:B0-----:R-:W4:Y:S01]  /*1b80*/  LDG.E.64 R26, desc[UR16][R28.64] ;  /* 0x000000101c1a7981 */ /* 0x001f22000c1e1b00 */
[----:B-1----:R-:W-:-:S04]  /*1b90*/  IMAD.WIDE R20, R25, 0x8, R12 ;  /* 0x0000000819147825 */ /* 0x002fc800078e020c */
[----:B------:R-:W-:Y:S01]  /*1ba0*/  IMAD.WIDE R12, R9, 0x8, R12 ;  /* 0x00000008090c7825 */ /* 0x000fe200078e020c */
[----:B----4-:R-:W-:-:S07]  /*1bb0*/  DADD R26, R14, R26 ;  /* 0x000000000e1a7229 */ /* 0x010fce000000001a */
[----:B------:R0:W-:Y:S04]  /*1bc0*/  STG.E.64 desc[UR16][R28.64], R26 ;  /* 0x0000001a1c007986 */ /* 0x0001e8000c101b10 */
[----:B------:R2:W4:Y:S04]  /*1bd0*/  LDG.E.64 R18, desc[UR16][R20.64] ;  /* 0x0000001014127981 */ /* 0x000528000c1e1b00 */
[----:B------:R-:W4:Y:S01]  /*1be0*/  LDG.E.64 R12, desc[UR16][R12.64] ;  /* 0x000000100c0c7981 */ /* 0x000f22000c1e1b00 */
[----:B--2---:R-:W-:-:S05]  /*1bf0*/  IMAD.WIDE R20, R25, 0x8, R10 ;  /* 0x0000000819147825 */ /* 0x004fca00078e020a */
[----:B---3--:R-:W2:Y:S01]  /*1c00*/  LDG.E.64 R16, desc[UR16][R20.64] ;  /* 0x0000001014107981 */ /* 0x008ea2000c1e1b00 */
[----:B------:R-:W-:Y:S02]  /*1c10*/  IMAD.WIDE R14, R23, 0x8, R10 ;  /* 0x00000008170e7825 */ /* 0x000fe400078e020a */
[----:B------:R-:W0:Y:S04]  /*1c20*/  LDC.64 R10, c[0x0][0x3b8] ;  /* 0x0000ee00ff0a7b82 */ /* 0x000e280000000a00 */
[----:B------:R-:W3:Y:S01]  /*1c30*/  LDG.E.64 R14, desc[UR16][R14.64] ;  /* 0x000000100e0e7981 */ /* 0x000ee2000c1e1b00 */
[----:B0-----:R-:W-:-:S03]  /*1c40*/  IMAD.WIDE R26, R25, 0x8, R10 ;  /* 0x00000008191a7825 */ /* 0x001fc600078e020a */
[----:B------:R-:W0:Y:S01]  /*1c50*/  LDC.64 R10, c[0x0][0x3e8] ;  /* 0x0000fa00ff0a7b82 */ /* 0x000e220000000a00 */
[----:B----4-:R-:W-:-:S07]  /*1c60*/  DADD R18, -R18, R12 ;  /* 0x0000000012127229 */ /* 0x010fce000000010c */
[----:B------:R-:W1:Y:S01]  /*1c70*/  LDC.64 R12, c[0x0][0x398] ;  /* 0x0000e600ff0c7b82 */ /* 0x000e620000000a00 */
[----:B--2---:R-:W-:-:S08]  /*1c80*/  DADD R16, R18, -R16 ;  /* 0x0000000012107229 */ /* 0x004fd00000000810 */
[----:B---3--:R-:W-:Y:S01]  /*1c90*/  DADD R16, R16, R14 ;  /* 0x0000000010107229 */ /* 0x008fe2000000000e */
[----:B------:R-:W2:Y:S07]  /*1ca0*/  LDC.64 R14, c[0x0][0x3c8] ;  /* 0x0000f200ff0e7b82 */ /* 0x000eae0000000a00 */
[----:B------:R-:W-:Y:S01]  /*1cb0*/  DMUL R16, R16, UR12 ;  /* 0x0000000c10107c28 */ /* 0x000fe20008000000 */
[----:B-1----:R-:W-:-:S06]  /*1cc0*/  IMAD.WIDE R12, R25, 0x8, R12 ;  /* 0x00000008190c7825 */ /* 0x002fcc00078e020c */
[----:B------:R1:W-:Y:S04]  /*1cd0*/  STG.E.64 desc[UR16][R26.64], R16 ;  /* 0x000000101a007986 */ /* 0x0003e8000c101b10 */
[----:B------:R-:W3:Y:S01]  /*1ce0*/  LDG.E.64 R18, desc[UR16][R12.64] ;  /* 0x000000100c127981 */ /* 0x000ee2000c1e1b00 */
[--C-:B--2---:R-:W-:Y:S01]  /*1cf0*/  IMAD.WIDE R20, R25, 0x8, R14.reuse ;  /* 0x0000000819147825 */ /* 0x104fe200078e020e */
[----:B-1----:R-:W1:Y:S03]  /*1d00*/  LDC.64 R26, c[0x0][0x388] ;  /* 0x0000e200ff1a7b82 */ /* 0x002e660000000a00 */
[----:B------:R-:W-:-:S04]  /*1d10*/  IMAD.WIDE R14, R9, 0x8, R14 ;  /* 0x00000008090e7825 */ /* 0x000fc800078e020e */
[----:B0-----:R-:W-:-:S04]  /*1d20*/  IMAD.WIDE R28, R25, 0x8, R10 ;  /* 0x00000008191c7825 */ /* 0x001fc800078e020a */
[----:B------:R-:W-:Y:S02]  /*1d30*/  IMAD.WIDE R10, R23, 0x8, R10 ;  /* 0x00000008170a7825 */ /* 0x000fe400078e020a */
[----:B------:R-:W0:Y:S01]  /*1d40*/  LDC.64 R22, c[0x0][0x3a8] ;  /* 0x0000ea00ff167b82 */ /* 0x000e220000000a00 */
[----:B---3--:R-:W-:-:S07]  /*1d50*/  DADD R18, R16, R18 ;  /* 0x0000000010127229 */ /* 0x008fce0000000012 */
[----:B------:R2:W-:Y:S04]  /*1d60*/  STG.E.64 desc[UR16][R12.64], R18 ;  /* 0x000000120c007986 */ /* 0x0005e8000c101b10 */
[----:B------:R-:W3:Y:S04]  /*1d70*/  LDG.E.64 R20, desc[UR16][R20.64] ;  /* 0x0000001014147981 */ /* 0x000ee8000c1e1b00 */
[----:B------:R-:W3:Y:S04]  /*1d80*/  LDG.E.64 R14, desc[UR16][R14.64] ;  /* 0x000000100e0e7981 */ /* 0x000ee8000c1e1b00 */
[----:B------:R3:W4:Y:S04]  /*1d90*/  LDG.E.64 R16, desc[UR16][R28.64] ;  /* 0x000000101c107981 */ /* 0x000728000c1e1b00 */
[----:B------:R-:W5:Y:S01]  /*1da0*/  LDG.E.64 R10, desc[UR16][R10.64] ;  /* 0x000000100a0a7981 */ /* 0x000f62000c1e1b00 */
[----:B0-----:R-:W-:-:S04]  /*1db0*/  IMAD.WIDE R22, R25, 0x8, R22 ;  /* 0x0000000819167825 */ /* 0x001fc800078e0216 */
[----:B-1----:R-:W-:Y:S01]  /*1dc0*/  IMAD.WIDE R26, R25, 0x8, R26 ;  /* 0x00000008191a7825 */ /* 0x002fe200078e021a */
[----:B---3--:R-:W-:-:S08]  /*1dd0*/  DADD R28, -R20, R14 ;  /* 0x00000000141c7229 */ /* 0x008fd0000000010e */
[----:B----4-:R-:W-:-:S08]  /*1de0*/  DADD R16, R28, -R16 ;  /* 0x000000001c107229 */ /* 0x010fd00000000810 */
[----:B-----5:R-:W-:-:S08]  /*1df0*/  DADD R16, R16, R10 ;  /* 0x0000000010107229 */ /* 0x020fd0000000000a */
[----:B------:R-:W-:-:S07]  /*1e00*/  DMUL R10, R16, UR12 ;  /* 0x0000000c100a7c28 */ /* 0x000fce0008000000 */
[----:B------:R0:W-:Y:S04]  /*1e10*/  STG.E.64 desc[UR16][R22.64], R10 ;  /* 0x0000000a16007986 */ /* 0x0001e8000c101b10 */
[----:B--2---:R-:W2:Y:S02]  /*1e20*/  LDG.E.64 R12, desc[UR16][R26.64] ;  /* 0x000000101a0c7981 */ /* 0x004ea4000c1e1b00 */
[----:B--2---:R-:W-:-:S07]  /*1e30*/  DADD R12, R10, R12 ;  /* 0x000000000a0c7229 */ /* 0x004fce000000000c */
[----:B------:R0:W-:Y:S04]  /*1e40*/  STG.E.64 desc[UR16][R26.64], R12 ;  /* 0x0000000c1a007986 */ /* 0x0001e8000c101b10 */
.L_x_282:
[----:B------:R-:W-:Y:S05]  /*1e50*/  BSYNC.RECONVERGENT B0 ;  /* 0x0000000000007941 */ /* 0x000fea0003800200 */
.L_x_275:
[----:B------:R-:W-:Y:S01]  /*1e60*/  ISETP.NE.AND P0, PT, R4, UR5, PT ;  /* 0x0000000504007c0c */ /* 0x000fe2000bf05270 */
[----:B------:R-:W-:-:S12]  /*1e70*/  UIADD3 UR5, UPT, UPT, UR5, 0x1, URZ ;  /* 0x0000000105057890 */ /* 0x000fd8000fffe0ff */
[----:B------:R-:W-:Y:S05]  /*1e80*/  @P0 BRA `(.L_x_283) ;  /* 0xffffffe800380947 */ /* 0x000fea000383ffff */
.L_x_274:
[----:B------:R-:W-:Y:S01]  /*1e90*/  ISETP.NE.AND P0, PT, R3, UR4, PT ;  /* 0x0000000403007c0c */ /* 0x000fe2000bf05270 */
[----:B------:R-:W-:-:S12]  /*1ea0*/  UIADD3 UR4, UPT, UPT, UR4, 0x1, URZ ;  /* 0x0000000104047890 */ /* 0x000fd8000fffe0ff */
[----:B------:R-:W-:Y:S05]  /*1eb0*/  @P0 BRA `(.L_x_284) ;  /* 0xffffffe4009c0947 */ /* 0x000fea000383ffff */
[----:B------:R-:W-:Y:S05]  /*1ec0*/  EXIT ;  /* 0x000000000000794d */ /* 0x000fea0003800000 */
.L_x_285:
        /* <DEDUP_REMOVED lines=11> */
.L_x_642:


//--------------------- .text._Z16calc_flux_wakeupPdS_S_S_S_S_S_S_S_S_S_S_S_S_S_S_S_S_S_S_S_S_S_S_S_S_S_S_Pi9InputPara --------------------------
	.section	.text._Z16calc_flux_wakeupPdS_S_S_S_S_S_S_S_S_S_S_S_S_S_S_S_S_S_S_S_S_S_S_S_S_S_S_Pi9InputPara,"ax",@progbits
	.align	128
        .global         _Z16calc_flux_wakeupPdS_S_S_S_S_S_S_S_S_S_S_S_S_S_S_S_S_S_S_S_S_S_S_S_S_S_S_Pi9InputPara
        .type           _Z16calc_flux_wakeupPdS_S_S_S_S_S_S_S_S_S_S_S_S_S_S_S_S_S_S_S_S_S_S_S_S_S_S_Pi9InputPara,@function
        .size           _Z16calc_flux_wakeupPdS_S_S_S_S_S_S_S_S_S_S_S_S_S_S_S_S_S_S_S_S_S_S_S_S_S_S_Pi9InputPara,(.L_x_620 - _Z16calc_flux_wakeupPdS_S_S_S_S_S_S_S_S_S_S_S_S_S_S_S_S_S_S_S_S_S_S_S_S_S_S_Pi9InputPara)
        .other          _Z16calc_flux_wakeupPdS_S_S_S_S_S_S_S_S_S_S_S_S_S_S_S_S_S_S_S_S_S_S_S_S_S_S_Pi9InputPara,@"STO_CUDA_ENTRY STV_DEFAULT"
_Z16calc_flux_wakeupPdS_S_S_S_S_S_S_S_S_S_S_S_S_S_S_S_S_S_S_S_S_S_S_S_S_S_S_Pi9InputPara:
.text._Z16calc_flux_wakeupPdS_S_S_S_S_S_S_S_S_S_S_S_S_S_S_S_S_S_S_S_S_S_S_S_S_S_S_Pi9InputPara:
        /* <DEDUP_REMOVED lines=45> */
[----:B------:R-:W-:Y:S01]  /*02d0*/  MOV R6, UR7 ;  /* 0x0000000700067c02 */ /* 0x000fe20008000f00 */
[----:B------:R-:W-:Y:S02]  /*02e0*/  UIMAD UR12, UR8, UR22, URZ ;  /* 0x00000016080c72a4 */ /* 0x000fe4000f8e02ff */
[----:B------:R-:W2:Y:S01]  /*02f0*/  LDC R9, c[0x0][0x368] ;  /* 0x0000da00ff097b82 */ /* 0x000ea20000000800 */
[----:B------:R-:W-:-:S02]  /*0300*/  IABS R5, R6 ;  /* 0x0000000600057213 */ /* 0x000fc40000000000 */
[----:B------:R-:W-:Y:S02]  /*0310*/  IABS R6, R6 ;  /* 0x0000000600067213 */ /* 0x000fe40000000000 */
[----:B------:R-:W3:Y:S03]  /*0320*/  I2F.RP R4, R5 ;  /* 0x0000000500047306 */ /* 0x000ee60000209400 */
[----:B------:R-:W-:Y:S01]  /*0330*/  S2UR UR11, SR_CTAID.X ;  /* 0x00000000000b79c3 */ /* 0x000fe20000002500 */
[----:B0-----:R-:W-:-:S07]  /*0340*/  IADD3 R0, PT, PT, R0, -0x1, RZ ;  /* 0xffffffff00007810 */ /* 0x001fce0007ffe0ff */
[----:B------:R-:W2:Y:S01]  /*0350*/  S2UR UR31, SR_CTAID.Z ;  /* 0x00000000001f79c3 */ /* 0x000ea20000002700 */
[----:B---3--:R-:W0:Y:S07]  /*0360*/  MUFU.RCP R4, R4 ;  /* 0x0000000400047308 */ /* 0x008e2e0000001000 */
[----:B------:R-:W3:Y:S08]  /*0370*/  LDC R10, c[0x0][0x360] ;  /* 0x0000d800ff0a7b82 */ /* 0x000ef00000000800 */
[----:B------:R-:W4:Y:S01]  /*0380*/  S2UR UR30, SR_CTAID.Y ;  /* 0x00000000001e79c3 */ /* 0x000f220000002600 */
[----:B0-----:R-:W-:Y:S01]  /*0390*/  VIADD R2, R4, 0xffffffe ;  /* 0x0ffffffe04027836 */ /* 0x001fe20000000000 */
[----:B------:R-:W-:-:S02]  /*03a0*/  IABS R4, R0 ;  /* 0x0000000000047213 */ /* 0x000fc40000000000 */
[----:B------:R-:W-:Y:S01]  /*03b0*/  LOP3.LUT R0, R0, UR7, RZ, 0x3c, !PT ;  /* 0x0000000700007c12 */ /* 0x000fe2000f8e3cff */
[----:B------:R0:W5:Y:S01]  /*03c0*/  F2I.FTZ.U32.TRUNC.NTZ R3, R2 ;  /* 0x0000000200037305 */ /* 0x000162000021f000 */
[----:B------:R-:W-:Y:S02]  /*03d0*/  R2UR UR9, R4 ;  /* 0x00000000040972ca */ /* 0x000fe400000e0000 */
[----:B------:R-:W-:Y:S01]  /*03e0*/  ISETP.GE.AND P1, PT, R0, RZ, PT ;  /* 0x000000ff0000720c */ /* 0x000fe20003f26270 */
[----:B0-----:R-:W-:-:S05]  /*03f0*/  IMAD.MOV.U32 R2, RZ, RZ, RZ ;  /* 0x000000ffff027224 */ /* 0x001fca00078e00ff */
[----:B------:R-:W-:Y:S01]  /*0400*/  R2UR UR4, R2 ;  /* 0x00000000020472ca */ /* 0x000fe200000e0000 */
[----:B-----5:R-:W-:Y:S01]  /*0410*/  IMAD.MOV R8, RZ, RZ, -R3 ;  /* 0x000000ffff087224 */ /* 0x020fe200078e0a03 */
[C---:B------:R-:W-:Y:S01]  /*0420*/  R2UR UR5, R3.reuse ;  /* 0x00000000030572ca */ /* 0x040fe200000e0000 */
[----:B------:R-:W-:Y:S02]  /*0430*/  IMAD.MOV R2, RZ, RZ, -R6 ;  /* 0x000000ffff027224 */ /* 0x000fe400078e0a06 */
[----:B------:R-:W-:Y:S01]  /*0440*/  IMAD R7, R8, R5, RZ ;  /* 0x0000000508077224 */ /* 0x000fe200078e02ff */
[----:B------:R-:W2:Y:S01]  /*0450*/  S2R R6, SR_TID.Z ;  /* 0x0000000000067919 */ /* 0x000ea20000002300 */
[----:B------:R-:W0:Y:S08]  /*0460*/  S2R R8, SR_TID.Y ;  /* 0x0000000000087919 */ /* 0x000e300000002200 */
[----:B------:R-:W-:-:S04]  /*0470*/  IMAD.HI.U32 R7, R3, R7, UR4 ;  /* 0x0000000403077e27 */ /* 0x000fc8000f8e0007 */
[----:B------:R-:W-:Y:S01]  /*0480*/  IMAD.U32 R3, RZ, RZ, UR9 ;  /* 0x00000009ff037e24 */ /* 0x000fe2000f8e00ff */
[----:B------:R-:W-:Y:S02]  /*0490*/  R2UR UR4, R7 ;  /* 0x00000000070472ca */ /* 0x000fe400000e0000 */
[----:B------:R-:W3:Y:S11]  /*04a0*/  S2R R7, SR_TID.X ;  /* 0x0000000000077919 */ /* 0x000ef60000002100 */
[----:B------:R-:W-:Y:S01]  /*04b0*/  UIMAD.WIDE.U32 UR4, UR4, UR9, URZ ;  /* 0x00000009040472a5 */ /* 0x000fe2000f8e00ff */
[----:B--2---:R-:W-:-:S05]  /*04c0*/  IMAD R9, R9, UR31, R6 ;  /* 0x0000001f09097c24 */ /* 0x004fca000f8e0206 */
[----:B------:R-:W-:Y:S01]  /*04d0*/  IMAD R2, R2, UR5, R3 ;  /* 0x0000000502027c24 */ /* 0x000fe2000f8e0203 */
[----:B------:R-:W-:-:S04]  /*04e0*/  UMOV UR4, URZ ;  /* 0x000000ff00047c82 */ /* 0x000fc80008000000 */
[----:B------:R-:W-:Y:S01]  /*04f0*/  ISETP.GT.U32.AND P0, PT, R5, R2, PT ;  /* 0x000000020500720c */ /* 0x000fe20003f04070 */
[----:B---3--:R-:W-:-:S12]  /*0500*/  IMAD R10, R10, UR11, R7 ;  /* 0x0000000b0a0a7c24 */ /* 0x008fd8000f8e0207 */
[----:B------:R-:W-:Y:S01]  /*0510*/  VOTEU.ANY UP1, P0 ;  /* 0x0000000000ff7886 */ /* 0x000fe20000020100 */
[----:B------:R-:W-:-:S04]  /*0520*/  PLOP3.LUT P0, PT, PT, PT, UP1, 0x80, 0x8 ;  /* 0x000000000008781c */ /* 0x000fc80003f0f018 */
[----:B------:R-:W-:Y:S01]  /*0530*/  @!UP1 UIADD3 UR5, UPT, UPT, UR5, 0x1, URZ ;  /* 0x0000000105059890 */ /* 0x000fe2000fffe0ff */
[----:B------:R-:W-:-:S08]  /*0540*/  VOTEU.ANY UP1, P1 ;  /* 0x0000000000ff7886 */ /* 0x000fd00000820100 */
[----:B------:R-:W-:-:S05]  /*0550*/  @!P0 IMAD.IADD R2, R2, 0x1, -R5 ;  /* 0x0000000102028824 */ /* 0x000fca00078e0a05 */
[----:B------:R-:W-:-:S13]  /*0560*/  ISETP.GE.U32.AND P0, PT, R2, R5, PT ;  /* 0x000000050200720c */ /* 0x000fda0003f06070 */
[----:B------:R-:W-:-:S05]  /*0570*/  VOTEU.ANY UP0, P0 ;  /* 0x0000000000ff7886 */ /* 0x000fca0000000100 */
[----:B------:R-:W-:Y:S02]  /*0580*/  @UP0 UIADD3 UR5, UPT, UPT, UR5, 0x1, URZ ;  /* 0x0000000105050890 */ /* 0x000fe4000fffe0ff */
[----:B------:R-:W-:-:S05]  /*0590*/  UISETP.NE.AND UP0, UPT, UR7, URZ, UPT ;  /* 0x000000ff0700728c */ /* 0x000fca000bf05270 */
[----:B------:R-:W-:Y:S02]  /*05a0*/  UMOV UR14, UR5 ;  /* 0x00000005000e7c82 */ /* 0x000fe40008000000 */
[----:B------:R-:W-:-:S04]  /*05b0*/  @!UP1 UIADD3 UR14, UPT, UPT, -UR14, URZ, URZ ;  /* 0x000000ff0e0e9290 */ /* 0x000fc8000fffe1ff */
[----:B01--4-:R-:W-:-:S12]  /*05c0*/  @!UP0 ULOP3.LUT UR14, URZ, UR7, URZ, 0x33, !UPT ;  /* 0x00000007ff0e8292 */ /* 0x013fd8000f8e33ff */
.L_x_332:
[----:B------:R-:W-:-:S09]  /*05d0*/  UISETP.GE.AND UP0, UPT, UR14, URZ, UPT ;  /* 0x000000ff0e00728c */ /* 0x000fd2000bf06270 */
[----:B0-----:R-:W-:Y:S05]  /*05e0*/  BRA.U !UP0, `(.L_x_286) ;  /* 0x00000031086c7547 */ /* 0x001fea000b800000 */
[----:B------:R-:W-:Y:S01]  /*05f0*/  IABS R5, UR12 ;  /* 0x0000000c00057c13 */ /* 0x000fe20008000000 */
[----:B------:R-:W0:Y:S01]  /*0600*/  LDC R0, c[0x0][0x468] ;  /* 0x00011a00ff007b82 */ /* 0x000e220000000800 */
[----:B------:R-:W-:Y:S02]  /*0610*/  UIMAD UR34, UR25, UR4, UR31 ;  /* 0x00000004192272a4 */ /* 0x000fe4000f8e021f */
[----:B------:R-:W1:Y:S08]  /*0620*/  I2F.RP R4, R5 ;  /* 0x0000000500047306 */ /* 0x000e700000209400 */
[----:B-1----:R-:W1:Y:S01]  /*0630*/  MUFU.RCP R4, R4 ;  /* 0x0000000400047308 */ /* 0x002e620000001000 */
[----:B0-----:R-:W-:Y:S01]  /*0640*/  VIADD R0, R0, 0xffffffff ;  /* 0xffffffff00007836 */ /* 0x001fe20000000000 */
[----:B-1----:R-:W-:-:S04]  /*0650*/  IADD3 R2, PT, PT, R4, 0xffffffe, RZ ;  /* 0x0ffffffe04027810 */ /* 0x002fc80007ffe0ff */
[----:B------:R-:W-:Y:S02]  /*0660*/  IABS R4, R0 ;  /* 0x0000000000047213 */ /* 0x000fe40000000000 */
[----:B------:R0:W1:Y:S01]  /*0670*/  F2I.FTZ.U32.TRUNC.NTZ R3, R2 ;  /* 0x0000000200037305 */ /* 0x000062000021f000 */
[----:B------:R-:W-:Y:S02]  /*0680*/  LOP3.LUT R0, R0, UR12, RZ, 0x3c, !PT ;  /* 0x0000000c00007c12 */ /* 0x000fe4000f8e3cff */
[----:B------:R-:W-:Y:S02]  /*0690*/  R2UR UR5, R4 ;  /* 0x00000000040572ca */ /* 0x000fe400000e0000 */
[----:B------:R-:W-:Y:S01]  /*06a0*/  ISETP.GE.AND P1, PT, R0, RZ, PT ;  /* 0x000000ff0000720c */ /* 0x000fe20003f26270 */
[----:B------:R-:W-:Y:S02]  /*06b0*/  IMAD.U32 R0, RZ, RZ, UR4 ;  /* 0x00000004ff007e24 */ /* 0x000fe4000f8e00ff */
[----:B0-----:R-:W-:-:S05]  /*06c0*/  IMAD.MOV.U32 R2, RZ, RZ, RZ ;  /* 0x000000ffff027224 */ /* 0x001fca00078e00ff */
[----:B------:R-:W-:Y:S01]  /*06d0*/  R2UR UR8, R2 ;  /* 0x00000000020872ca */ /* 0x000fe200000e0000 */
[----:B-1----:R-:W-:Y:S01]  /*06e0*/  IMAD.MOV R12, RZ, RZ, -R3 ;  /* 0x000000ffff0c7224 */ /* 0x002fe200078e0a03 */
[----:B------:R-:W-:Y:S02]  /*06f0*/  R2UR UR9, R3 ;  /* 0x00000000030972ca */ /* 0x000fe400000e0000 */
[----:B------:R-:W-:Y:S01]  /*0700*/  IABS R2, UR12 ;  /* 0x0000000c00027c13 */ /* 0x000fe20008000000 */
[----:B------:R-:W-:-:S03]  /*0710*/  IMAD R11, R12, R5, RZ ;  /* 0x000000050c0b7224 */ /* 0x000fc600078e02ff */
[----:B------:R-:W-:-:S07]  /*0720*/  IADD3 R2, PT, PT, RZ, -R2, RZ ;  /* 0x80000002ff027210 */ /* 0x000fce0007ffe0ff */
[----:B------:R-:W-:-:S04]  /*0730*/  IMAD.HI.U32 R11, R3, R11, UR8 ;  /* 0x00000008030b7e27 */ /* 0x000fc8000f8e000b */
[----:B------:R-:W-:Y:S01]  /*0740*/  IMAD.U32 R3, RZ, RZ, UR5 ;  /* 0x00000005ff037e24 */ /* 0x000fe2000f8e00ff */
[----:B------:R-:W-:Y:S01]  /*0750*/  R2UR UR8, R11 ;  /* 0x000000000b0872ca */ /* 0x000fe200000e0000 */
[----:B------:R-:W-:-:S12]  /*0760*/  IMAD R11, R0, UR6, R9 ;  /* 0x00000006000b7c24 */ /* 0x000fd8000f8e0209 */
        /* <DEDUP_REMOVED lines=15> */
[----:B------:R-:W-:-:S12]  /*0860*/  @!UP0 ULOP3.LUT UR15, URZ, UR12, URZ, 0x33, !UPT ;  /* 0x0000000cff0f8292 */ /* 0x000fd8000f8e33ff */
.L_x_331:
[----:B------:R-:W-:-:S09]  /*0870*/  UISETP.GE.AND UP0, UPT, UR15, URZ, UPT ;  /* 0x000000ff0f00728c */ /* 0x000fd2000bf06270 */
[----:B0-----:R-:W-:Y:S05]  /*0880*/  BRA.U !UP0, `(.L_x_287) ;  /* 0x0000002d08b47547 */ /* 0x001fea000b800000 */
[----:B------:R-:W0:Y:S01]  /*0890*/  LDC R13, c[0x0][0x364] ;  /* 0x0000d900ff0d7b82 */ /* 0x000e220000000800 */
[----:B------:R-:W-:Y:S01]  /*08a0*/  UIMAD UR7, UR23, UR24, URZ ;  /* 0x00000018170772a4 */ /* 0x000fe2000f8e02ff */
[----:B------:R-:W-:Y:S01]  /*08b0*/  IMAD.MOV.U32 R16, RZ, RZ, R10 ;  /* 0x000000ffff107224 */ /* 0x000fe200078e000a */
[----:B------:R-:W1:Y:S04]  /*08c0*/  LDCU.64 UR36, c[0x0][0x468] ;  /* 0x00008d00ff2477ac */ /* 0x000e680008000a00 */
[----:B------:R-:W-:Y:S01]  /*08d0*/  MOV R3, UR7 ;  /* 0x0000000700037c02 */ /* 0x000fe20008000f00 */
[----:B------:R-:W2:Y:S01]  /*08e0*/  LDCU.64 UR8, c[0x0][0x4b0] ;  /* 0x00009600ff0877ac */ /* 0x000ea20008000a00 */
[----:B------:R-:W3:Y:S01]  /*08f0*/  LDCU UR32, c[0x0][0x4b8] ;  /* 0x00009700ff2077ac */ /* 0x000ee20008000800 */
[----:B------:R-:W-:-:S02]  /*0900*/  UIMAD UR10, UR24, UR5, UR30 ;  /* 0x00000005180a72a4 */ /* 0x000fc4000f8e021e */
[----:B------:R-:W-:Y:S01]  /*0910*/  UIADD3 UR29, UPT, UPT, -UR15, URZ, URZ ;  /* 0x000000ff0f1d7290 */ /* 0x000fe2000fffe1ff */
[----:B------:R-:W4:Y:S01]  /*0920*/  LDCU UR38, c[0x0][0x470] ;  /* 0x00008e00ff2677ac */ /* 0x000f220008000800 */
[--C-:B-1----:R-:W-:Y:S02]  /*0930*/  IMAD R2, R11, UR37, R8.reuse ;  /* 0x000000250b027c24 */ /* 0x102fe4000f8e0208 */
[C---:B0-----:R-:W-:Y:S01]  /*0940*/  IMAD R12, R13.reuse, UR30, R8 ;  /* 0x0000001e0d0c7c24 */ /* 0x041fe2000f8e0208 */
[----:B------:R-:W-:Y:S01]  /*0950*/  UIMAD UR28, UR37, UR36, URZ ;  /* 0x00000024251c72a4 */ /* 0x000fe2000f8e02ff */
[----:B------:R-:W-:Y:S01]  /*0960*/  IMAD R13, R13, UR10, R2 ;  /* 0x0000000a0d0d7c24 */ /* 0x000fe2000f8e0202 */
[----:B--2---:R-:W-:Y:S01]  /*0970*/  UIMAD UR7, UR34, UR9, UR10 ;  /* 0x00000009220772a4 */ /* 0x004fe2000f8e020a */
[----:B------:R-:W-:Y:S01]  /*0980*/  IMAD R12, R3, UR5, R12 ;  /* 0x00000005030c7c24 */ /* 0x000fe2000f8e020c */
[----:B------:R-:W0:Y:S01]  /*0990*/  LDCU UR35, c[0x0][0x4b0] ;  /* 0x00009600ff2377ac */ /* 0x000e220008000800 */
[----:B------:R-:W-:-:S02]  /*09a0*/  IMAD R13, R13, UR36, R10 ;  /* 0x000000240d0d7c24 */ /* 0x000fc4000f8e020a */
[----:B------:R-:W-:Y:S01]  /*09b0*/  VIADD R0, R12, 0x1 ;  /* 0x000000010c007836 */ /* 0x000fe20000000000 */
[----:B---3--:R-:W-:Y:S01]  /*09c0*/  UISETP.GE.AND UP0, UPT, UR34, UR32, UPT ;  /* 0x000000202200728c */ /* 0x008fe2000bf06270 */
[C---:B------:R-:W-:Y:S01]  /*09d0*/  IMAD R3, R11.reuse, UR28, RZ ;  /* 0x0000001c0b037c24 */ /* 0x040fe2000f8e02ff */
[----:B------:R-:W-:Y:S02]  /*09e0*/  UIMAD UR7, UR7, UR8, UR11 ;  /* 0x00000008070772a4 */ /* 0x000fe4000f8e020b */
[----:B------:R-:W-:Y:S01]  /*09f0*/  ISETP.GE.AND P0, PT, R0, UR37, PT ;  /* 0x0000002500007c0c */ /* 0x000fe2000bf06270 */
[----:B------:R-:W-:Y:S01]  /*0a00*/  IMAD R14, R12, UR36, R3 ;  /* 0x000000240c0e7c24 */ /* 0x000fe2000f8e0203 */
[----:B------:R-:W1:Y:S02]  /*0a10*/  LDCU.64 UR26, c[0x0][0x468] ;  /* 0x00008d00ff1a77ac */ /* 0x000e640008000a00 */
[----:B------:R-:W-:Y:S01]  /*0a20*/  SEL R0, R0, RZ, !P0 ;  /* 0x000000ff00007207 */ /* 0x000fe20004000000 */
[----:B------:R-:W2:Y:S04]  /*0a30*/  LDCU.128 UR16, c[0x0][0x480] ;  /* 0x00009000ff1077ac */ /* 0x000ea80008000c00 */
[----:B------:R-:W-:Y:S01]  /*0a40*/  IMAD R15, R11, UR37, R0 ;  /* 0x000000250b0f7c24 */ /* 0x000fe2000f8e0200 */
[----:B------:R-:W-:Y:S01]  /*0a50*/  UISETP.LT.AND UP0, UPT, UR10, UR9, !UP0 ;  /* 0x000000090a00728c */ /* 0x000fe2000c701270 */
[----:B------:R-:W-:-:S02]  /*0a60*/  UMOV UR8, UR11 ;  /* 0x0000000b00087c82 */ /* 0x000fc40008000000 */
[----:B0---4-:R-:W-:-:S08]  /*0a70*/  IMAD R15, R15, UR36, R10 ;  /* 0x000000240f0f7c24 */ /* 0x011fd0000f8e020a */
.L_x_330:
[----:B------:R-:W-:Y:S01]  /*0a80*/  UISETP.GE.OR UP1, UPT, UR8, UR35, !UP0 ;  /* 0x000000230800728c */ /* 0x000fe2000c726670 */
[----:B------:R-:W-:Y:S01]  /*0a90*/  LOP3.LUT P0, RZ, R6, R7, R8, 0xfe, !PT ;  /* 0x0000000706ff7212 */ /* 0x000fe2000780fe08 */
[----:B0-----:R-:W-:-:S04]  /*0aa0*/  IMAD.U32 R5, RZ, RZ, UR7 ;  /* 0x00000007ff057e24 */ /* 0x001fc8000f8e00ff */
[----:B------:R-:W-:-:S13]  /*0ab0*/  PLOP3.LUT P0, PT, P0, PT, UP1, 0xea, 0xae ;  /* 0x0000000000ae781c */ /* 0x000fda000070fd1a */
[----:B------:R-:W0:Y:S02]  /*0ac0*/  @!P0 LDC.64 R2, c[0x0][0x460] ;  /* 0x00011800ff028b82 */ /* 0x000e240000000a00 */
[----:B0-----:R-:W-:-:S06]  /*0ad0*/  @!P0 IMAD.WIDE R2, R5, 0x4, R2 ;  /* 0x0000000405028825 */ /* 0x001fcc00078e0202 */
[----:B------:R-:W3:Y:S01]  /*0ae0*/  @!P0 LDG.E R2, desc[UR20][R2.64] ;  /* 0x0000001402028981 */ /* 0x000ee2000c1e1900 */
[----:B------:R-:W0:Y:S01]  /*0af0*/  S2UR UR10, SR_CgaCtaId ;  /* 0x00000000000a79c3 */ /* 0x000e220000008800 */
[----:B------:R-:W-:Y:S01]  /*0b00*/  UMOV UR9, 0x400 ;  /* 0x0000040000097882 */ /* 0x000fe20000000000 */
[----:B------:R-:W-:Y:S01]  /*0b10*/  BSSY.RECONVERGENT B0, `(.L_x_288) ;  /* 0x00002bc000007945 */ /* 0x000fe20003800200 */
[----:B0-----:R-:W-:-:S09]  /*0b20*/  ULEA UR9, UR10, UR9, 0x18 ;  /* 0x000000090a097291 */ /* 0x001fd2000f8ec0ff */
[----:B---3--:R-:W-:Y:S01]  /*0b30*/  @!P0 STS [UR9], R2 ;  /* 0x00000002ff008988 */ /* 0x008fe20008000809 */
[----:B------:R-:W-:Y:S01]  /*0b40*/  BAR.SYNC.DEFER_BLOCKING 0x0 ;  /* 0x0000000000007b1d */ /* 0x000fe20000010000 */
[----:B-1----:R-:W-:-:S04]  /*0b50*/  ISETP.GE.AND P0, PT, R12, UR27, PT ;  /* 0x0000001b0c007c0c */ /* 0x002fc8000bf06270 */
[----:B------:R-:W-:-:S04]  /*0b60*/  ISETP.GE.OR P0, PT, R16, UR26, P0 ;  /* 0x0000001a10007c0c */ /* 0x000fc80008706670 */
[----:B------:R-:W-:Y:S01]  /*0b70*/  ISETP.GE.OR P0, PT, R11, UR38, P0 ;  /* 0x000000260b007c0c */ /* 0x000fe20008706670 */
[----:B------:R-:W0:Y:S03]  /*0b80*/  LDS R0, [UR9] ;  /* 0x00000009ff007984 */ /* 0x000e260008000800 */
[----:B0-----:R-:W-:-:S13]  /*0b90*/  ISETP.EQ.OR P0, PT, R0, RZ, P0 ;  /* 0x000000ff0000720c */ /* 0x001fda0000702670 */
[----:B------:R-:W-:Y:S05]  /*0ba0*/  @P0 BRA `(.L_x_289) ;  /* 0x0000002800c80947 */ /* 0x000fea0003800000 */
[----:B------:R-:W0:Y:S01]  /*0bb0*/  LDC.64 R20, c[0x0][0x3b0] ;  /* 0x0000ec00ff147b82 */ /* 0x000e220000000a00 */
[----:B------:R-:W-:-:S04]  /*0bc0*/  IADD3 R0, PT, PT, R16, 0x1, RZ ;  /* 0x0000000110007810 */ /* 0x000fc80007ffe0ff */
[----:B------:R-:W-:-:S03]  /*0bd0*/  ISETP.GE.AND P0, PT, R0, UR26, PT ;  /* 0x0000001a00007c0c */ /* 0x000fc6000bf06270 */
[----:B------:R-:W1:Y:S01]  /*0be0*/  LDC.64 R36, c[0x0][0x3e8] ;  /* 0x0000fa00ff247b82 */ /* 0x000e620000000a00 */
[----:B------:R-:W-:-:S05]  /*0bf0*/  SEL R3, R0, RZ, !P0 ;  /* 0x000000ff00037207 */ /* 0x000fca0004000000 */
[----:B------:R-:W-:Y:S02]  /*0c00*/  IMAD.IADD R27, R14, 0x1, R3 ;  /* 0x000000010e1b7824 */ /* 0x000fe400078e0203 */
[----:B------:R-:W3:Y:S02]  /*0c10*/  LDC.64 R54, c[0x0][0x3a0] ;  /* 0x0000e800ff367b82 */ /* 0x000ee40000000a00 */
[----:B0-----:R-:W-:-:S06]  /*0c20*/  IMAD.WIDE R68, R27, 0x8, R20 ;  /* 0x000000081b447825 */ /* 0x001fcc00078e0214 */
[----:B------:R-:W0:Y:S01]  /*0c30*/  LDC.64 R64, c[0x0][0x3d0] ;  /* 0x0000f400ff407b82 */ /* 0x000e220000000a00 */
[----:B------:R-:W2:Y:S01]  /*0c40*/  LDG.E.64 R68, desc[UR20][R68.64] ;  /* 0x0000001444447981 */ /* 0x000ea2000c1e1b00 */
[----:B-1----:R-:W-:-:S06]  /*0c50*/  IMAD.WIDE R62, R27, 0x8, R36 ;  /* 0x000000081b3e7825 */ /* 0x002fcc00078e0224 */
[----:B------:R-:W1:Y:S01]  /*0c60*/  LDC.64 R60, c[0x0][0x3c0] ;  /* 0x0000f000ff3c7b82 */ /* 0x000e620000000a00 */
[----:B------:R-:W4:Y:S07]  /*0c70*/  LDG.E.64 R62, desc[UR20][R62.64] ;  /* 0x000000143e3e7981 */ /* 0x000f2e000c1e1b00 */
[----:B------:R-:W5:Y:S08]  /*0c80*/  LDC.64 R66, c[0x0][0x3e0] ;  /* 0x0000f800ff427b82 */ /* 0x000f700000000a00 */
[----:B------:R-:W5:Y:S08]  /*0c90*/  LDC.64 R58, c[0x0][0x3f0] ;  /* 0x0000fc00ff3a7b82 */ /* 0x000f700000000a00 */
[----:B------:R-:W5:Y:S08]  /*0ca0*/  LDC.64 R22, c[0x0][0x3c8] ;  /* 0x0000f200ff167b82 */ /* 0x000f700000000a00 */
[----:B------:R-:W5:Y:S08]  /*0cb0*/  LDC.64 R44, c[0x0][0x3f8] ;  /* 0x0000fe00ff2c7b82 */ /* 0x000f700000000a00 */
[----:B------:R-:W5:Y:S08]  /*0cc0*/  LDC.64 R32, c[0x0][0x3a8] ;  /* 0x0000ea00ff207b82 */ /* 0x000f700000000a00 */
[----:B------:R-:W5:Y:S08]  /*0cd0*/  LDC.64 R18, c[0x0][0x3d8] ;  /* 0x0000f600ff127b82 */ /* 0x000f700000000a00 */
[----:B------:R-:W5:Y:S01]  /*0ce0*/  LDC.64 R4, c[0x0][0x3b8] ;  /* 0x0000ee00ff047b82 */ /* 0x000f620000000a00 */
[----:B---3--:R-:W-:-:S04]  /*0cf0*/  IMAD.WIDE R24, R13, 0x8, R54 ;  /* 0x000000080d187825 */ /* 0x008fc800078e0236 */
[----:B0-----:R-:W-:Y:S02]  /*0d00*/  IMAD.WIDE R2, R13, 0x8, R64 ;  /* 0x000000080d027825 */ /* 0x001fe400078e0240 */
[----:B------:R-:W3:Y:S02]  /*0d10*/  LDG.E.64 R24, desc[UR20][R24.64] ;  /* 0x0000001418187981 */ /* 0x000ee4000c1e1b00 */
[C---:B------:R-:W-:Y:S02]  /*0d20*/  IMAD.WIDE R54, R27.reuse, 0x8, R54 ;  /* 0x000000081b367825 */ /* 0x040fe400078e0236 */
[----:B------:R-:W3:Y:S02]  /*0d30*/  LDG.E.64 R2, desc[UR20][R2.64] ;  /* 0x0000001402027981 */ /* 0x000ee4000c1e1b00 */
[----:B------:R-:W-:Y:S02]  /*0d40*/  IMAD.WIDE R64, R27, 0x8, R64 ;  /* 0x000000081b407825 */ /* 0x000fe400078e0240 */
[----:B------:R-:W3:Y:S02]  /*0d50*/  LDG.E.64 R54, desc[UR20][R54.64] ;  /* 0x0000001436367981 */ /* 0x000ee4000c1e1b00 */
[----:B-1----:R-:W-:-:S02]  /*0d60*/  IMAD.WIDE R28, R13, 0x8, R60 ;  /* 0x000000080d1c7825 */ /* 0x002fc400078e023c */
[----:B------:R-:W3:Y:S02]  /*0d70*/  LDG.E.64 R64, desc[UR20][R64.64] ;  /* 0x0000001440407981 */ /* 0x000ee4000c1e1b00 */
[--C-:B-----5:R-:W-:Y:S02]  /*0d80*/  IMAD.WIDE R52, R13, 0x8, R66.reuse ;  /* 0x000000080d347825 */ /* 0x120fe400078e0242 */
[----:B------:R-:W5:Y:S02]  /*0d90*/  LDG.E.64 R28, desc[UR20][R28.64] ;  /* 0x000000141c1c7981 */ /* 0x000f64000c1e1b00 */
[----:B------:R-:W-:Y:S02]  /*0da0*/  IMAD.WIDE R56, R15, 0x8, R66 ;  /* 0x000000080f387825 */ /* 0x000fe400078e0242 */
[----:B------:R-:W5:Y:S02]  /*0db0*/  LDG.E.64 R52, desc[UR20][R52.64] ;  /* 0x0000001434347981 */ /* 0x000f64000c1e1b00 */
[----:B------:R-:W-:-:S02]  /*0dc0*/  IMAD.WIDE R46, R13, 0x8, R58 ;  /* 0x000000080d2e7825 */ /* 0x000fc400078e023a */
[----:B------:R-:W5:Y:S02]  /*0dd0*/  LDG.E.64 R56, desc[UR20][R56.64] ;  /* 0x0000001438387981 */ /* 0x000f64000c1e1b00 */
[----:B------:R-:W-:Y:S02]  /*0de0*/  IMAD.WIDE R50, R15, 0x8, R58 ;  /* 0x000000080f327825 */ /* 0x000fe400078e023a */
[----:B------:R-:W5:Y:S02]  /*0df0*/  LDG.E.64 R46, desc[UR20][R46.64] ;  /* 0x000000142e2e7981 */ /* 0x000f64000c1e1b00 */
[C---:B------:R-:W-:Y:S02]  /*0e00*/  IMAD.WIDE R60, R27.reuse, 0x8, R60 ;  /* 0x000000081b3c7825 */ /* 0x040fe400078e023c */
[----:B------:R-:W5:Y:S02]  /*0e10*/  LDG.E.64 R50, desc[UR20][R50.64] ;  /* 0x0000001432327981 */ /* 0x000f64000c1e1b00 */
[----:B------:R-:W-:-:S02]  /*0e20*/  IMAD.WIDE R66, R27, 0x8, R66 ;  /* 0x000000081b427825 */ /* 0x000fc400078e0242 */
[----:B------:R-:W5:Y:S02]  /*0e30*/  LDG.E.64 R60, desc[UR20][R60.64] ;  /* 0x000000143c3c7981 */ /* 0x000f64000c1e1b00 */
[----:B------:R-:W-:Y:S02]  /*0e40*/  IMAD.WIDE R58, R27, 0x8, R58 ;  /* 0x000000081b3a7825 */ /* 0x000fe400078e023a */
[----:B------:R-:W5:Y:S02]  /*0e50*/  LDG.E.64 R66, desc[UR20][R66.64] ;  /* 0x0000001442427981 */ /* 0x000f64000c1e1b00 */
[----:B------:R-:W-:Y:S02]  /*0e60*/  IMAD.WIDE R38, R13, 0x8, R22 ;  /* 0x000000080d267825 */ /* 0x000fe400078e0216 */
[----:B------:R-:W5:Y:S02]  /*0e70*/  LDG.E.64 R58, desc[UR20][R58.64] ;  /* 0x000000143a3a7981 */ /* 0x000f64000c1e1b00 */
[----:B------:R-:W-:-:S02]  /*0e80*/  IMAD.WIDE R26, R27, 0x8, R44 ;  /* 0x000000081b1a7825 */ /* 0x000fc400078e022c */
[----:B------:R-:W5:Y:S02]  /*0e90*/  LDG.E.64 R38, desc[UR20][R38.64] ;  /* 0x0000001426267981 */ /* 0x000f64000c1e1b00 */
[C---:B------:R-:W-:Y:S02]  /*0ea0*/  IMAD.WIDE R30, R15.reuse, 0x8, R32 ;  /* 0x000000080f1e7825 */ /* 0x040fe400078e0220 */
[----:B------:R-:W5:Y:S02]  /*0eb0*/  LDG.E.64 R26, desc[UR20][R26.64] ;  /* 0x000000141a1a7981 */ /* 0x000f64000c1e1b00 */
[C---:B------:R-:W-:Y:S02]  /*0ec0*/  IMAD.WIDE R34, R15.reuse, 0x8, R22 ;  /* 0x000000080f227825 */ /* 0x040fe400078e0216 */
[----:B------:R-:W5:Y:S02]  /*0ed0*/  LDG.E.64 R30, desc[UR20][R30.64] ;  /* 0x000000141e1e7981 */ /* 0x000f64000c1e1b00 */
[----:B------:R-:W-:-:S02]  /*0ee0*/  IMAD.WIDE R48, R15, 0x8, R18 ;  /* 0x000000080f307825 */ /* 0x000fc400078e0212 */
[----:B------:R-:W5:Y:S02]  /*0ef0*/  LDG.E.64 R34, desc[UR20][R34.64] ;  /* 0x0000001422227981 */ /* 0x000f64000c1e1b00 */
[C---:B------:R-:W-:Y:S02]  /*0f00*/  IMAD.WIDE R20, R13.reuse, 0x8, R20 ;  /* 0x000000080d147825 */ /* 0x040fe400078e0214 */
[----:B------:R-:W5:Y:S02]  /*0f10*/  LDG.E.64 R48, desc[UR20][R48.64] ;  /* 0x0000001430307981 */ /* 0x000f64000c1e1b00 */
[C---:B------:R-:W-:Y:S02]  /*0f20*/  IMAD.WIDE R72, R13.reuse, 0x8, R18 ;  /* 0x000000080d487825 */ /* 0x040fe400078e0212 */
[----:B------:R-:W5:Y:S02]  /*0f30*/  LDG.E.64 R20, desc[UR20][R20.64] ;  /* 0x0000001414147981 */ /* 0x000f64000c1e1b00 */
[----:B------:R-:W-:-:S04]  /*0f40*/  IMAD.WIDE R32, R13, 0x8, R32 ;  /* 0x000000080d207825 */ /* 0x000fc800078e0220 */
[--C-:B------:R-:W-:Y:S02]  /*0f50*/  IMAD.WIDE R18, R15, 0x8, R4.reuse ;  /* 0x000000080f127825 */ /* 0x100fe400078e0204 */
[----:B------:R-:W5:Y:S02]  /*0f60*/  LDG.E.64 R32, desc[UR20][R32.64] ;  /* 0x0000001420207981 */ /* 0x000f64000c1e1b00 */
[----:B------:R-:W-:Y:S02]  /*0f70*/  IMAD.WIDE R22, R13, 0x8, R4 ;  /* 0x000000080d167825 */ /* 0x000fe400078e0204 */
[----:B------:R0:W5:Y:S02]  /*0f80*/  LDG.E.64 R4, desc[UR20][R72.64] ;  /* 0x0000001448047981 */ /* 0x000164000c1e1b00 */
[----:B------:R-:W-:Y:S02]  /*0f90*/  IMAD.WIDE R40, R15, 0x8, R36 ;  /* 0x000000080f287825 */ /* 0x000fe400078e0224 */
[----:B------:R-:W5:Y:S02]  /*0fa0*/  LDG.E.64 R18, desc[UR20][R18.64] ;  /* 0x0000001412127981 */ /* 0x000f64000c1e1b00 */
[----:B------:R-:W-:-:S02]  /*0fb0*/  IMAD.WIDE R42, R13, 0x8, R44 ;  /* 0x000000080d2a7825 */ /* 0x000fc400078e022c */
[----:B------:R-:W5:Y:S02]  /*0fc0*/  LDG.E.64 R22, desc[UR20][R22.64] ;  /* 0x0000001416167981 */ /* 0x000f64000c1e1b00 */
[----:B------:R-:W-:Y:S02]  /*0fd0*/  IMAD.WIDE R36, R13, 0x8, R36 ;  /* 0x000000080d247825 */ /* 0x000fe400078e0224 */
[----:B------:R-:W5:Y:S02]  /*0fe0*/  LDG.E.64 R42, desc[UR20][R42.64] ;  /* 0x000000142a2a7981 */ /* 0x000f64000c1e1b00 */
[----:B------:R-:W-:Y:S02]  /*0ff0*/  IMAD.WIDE R44, R15, 0x8, R44 ;  /* 0x000000080f2c7825 */ /* 0x000fe400078e022c */
[----:B------:R-:W5:Y:S04]  /*1000*/  LDG.E.64 R36, desc[UR20][R36.64] ;  /* 0x0000001424247981 */ /* 0x000f68000c1e1b00 */
[----:B------:R-:W5:Y:S04]  /*1010*/  LDG.E.64 R44, desc[UR20][R44.64] ;  /* 0x000000142c2c7981 */ /* 0x000f68000c1e1b00 */
[----:B------:R-:W5:Y:S01]  /*1020*/  LDG.E.64 R40, desc[UR20][R40.64] ;  /* 0x0000001428287981 */ /* 0x000f62000c1e1b00 */
[----:B------:R-:W0:Y:S01]  /*1030*/  MUFU.RCP64H R75, 0.66666650772094726562 ;  /* 0x3fe55555004b7908 */ /* 0x000e220000001800 */
[----:B------:R-:W-:-:S02]  /*1040*/  HFMA2 R74, -RZ, RZ, 0, 5.9604644775390625e-08 ;  /* 0x00000001ff4a7431 */ /* 0x000fc400000001ff */
[----:B------:R-:W-:Y:S02]  /*1050*/  IMAD.MOV.U32 R70, RZ, RZ, 0x55555556 ;  /* 0x55555556ff467424 */ /* 0x000fe400078e00ff */
[----:B------:R-:W-:-:S06]  /*1060*/  IMAD.MOV.U32 R71, RZ, RZ, 0x3fe55555 ;  /* 0x3fe55555ff477424 */ /* 0x000fcc00078e00ff */
[----:B0-----:R-:W-:-:S08]  /*1070*/  DFMA R72, R74, -R70, 1 ;  /* 0x3ff000004a48742b */ /* 0x001fd00000000846 */
[----:B------:R-:W-:-:S08]  /*1080*/  DFMA R72, R72, R72, R72 ;  /* 0x000000484848722b */ /* 0x000fd00000000048 */
[----:B------:R-:W-:-:S08]  /*1090*/  DFMA R72, R74, R72, R74 ;  /* 0x000000484a48722b */ /* 0x000fd0000000004a */
[----:B------:R-:W-:-:S08]  /*10a0*/  DFMA R76, R72, -R70, 1 ;  /* 0x3ff00000484c742b */ /* 0x000fd00000000846 */
[----:B------:R-:W-:Y:S01]  /*10b0*/  DFMA R76, R72, R76, R72 ;  /* 0x0000004c484c722b */ /* 0x000fe20000000048 */
[----:B------:R-:W-:Y:S01]  /*10c0*/  BSSY.RECONVERGENT B2, `(.L_x_290) ;  /* 0x000002e000027945 */ /* 0x000fe20003800200 */
[----:B--2---:R-:W-:-:S08]  /*10d0*/  DMUL R68, R68, UR16 ;  /* 0x0000001044447c28 */ /* 0x004fd00008000000 */
[----:B----4-:R-:W-:-:S08]  /*10e0*/  DFMA R62, R68, -0.5, R62 ;  /* 0xbfe00000443e782b */ /* 0x010fd0000000003e */
[----:B------:R-:W-:-:S08]  /*10f0*/  DMUL R68, R62, R76 ;  /* 0x0000004c3e447228 */ /* 0x000fd00000000000 */
[----:B------:R-:W-:-:S08]  /*1100*/  DFMA R70, R68, -R70, R62 ;  /* 0x800000464446722b */ /* 0x000fd0000000003e */
[----:B------:R-:W-:Y:S01]  /*1110*/  DFMA R76, R76, R70, R68 ;  /* 0x000000464c4c722b */ /* 0x000fe20000000044 */
[----:B------:R-:W-:-:S09]  /*1120*/  FSETP.GEU.AND P1, PT, |R63|, 6.5827683646048100446e-37, PT ;  /* 0x036000003f00780b */ /* 0x000fd20003f2e200 */
[----:B------:R-:W-:-:S05]  /*1130*/  FFMA R0, RZ, 1.7916666269302368164, R77 ;  /* 0x3fe55555ff007823 */ /* 0x000fca000000004d */
[----:B------:R-:W-:Y:S01]  /*1140*/  FSETP.GT.AND P0, PT, |R0|, 1.469367938527859385e-39, PT ;  /* 0x001000000000780b */ /* 0x000fe20003f04200 */
[----:B---3--:R-:W-:Y:S02]  /*1150*/  DMUL R24, R24, UR16 ;  /* 0x0000001018187c28 */ /* 0x008fe40008000000 */
[----:B------:R-:W-:Y:S02]  /*1160*/  DMUL R54, R54, UR16 ;  /* 0x0000001036367c28 */ /* 0x000fe40008000000 */
[----:B------:R-:W-:Y:S02]  /*1170*/  DMUL R64, R64, UR16 ;  /* 0x0000001040407c28 */ /* 0x000fe40008000000 */
[----:B------:R-:W-:Y:S02]  /*1180*/  DMUL R2, R2, UR16 ;  /* 0x0000001002027c28 */ /* 0x000fe40008000000 */
[----:B-----5:R-:W-:Y:S02]  /*1190*/  DMUL R28, R28, UR16 ;  /* 0x000000101c1c7c28 */ /* 0x020fe40008000000 */
[----:B------:R-:W-:-:S02]  /*11a0*/  DMUL R72, R60, UR16 ;  /* 0x000000103c487c28 */ /* 0x000fc40008000000 */
[----:B------:R-:W-:Y:S02]  /*11b0*/  DFMA R60, R54, -0.5, R66 ;  /* 0xbfe00000363c782b */ /* 0x000fe40000000042 */
[----:B------:R-:W-:Y:S02]  /*11c0*/  DFMA R54, R24, 0.5, R52 ;  /* 0x3fe000001836782b */ /* 0x000fe40000000034 */
[----:B------:R-:W-:Y:S02]  /*11d0*/  DMUL R38, R38, UR18 ;  /* 0x0000001226267c28 */ /* 0x000fe40008000000 */
[----:B------:R-:W-:Y:S02]  /*11e0*/  DFMA R26, R64, -0.5, R26 ;  /* 0xbfe00000401a782b */ /* 0x000fe4000000001a */
[----:B------:R-:W-:Y:S02]  /*11f0*/  DMUL R30, R30, UR18 ;  /* 0x000000121e1e7c28 */ /* 0x000fe40008000000 */
[----:B------:R-:W-:-:S02]  /*1200*/  DMUL R34, R34, UR18 ;  /* 0x0000001222227c28 */ /* 0x000fc40008000000 */
[----:B------:R-:W-:Y:S02]  /*1210*/  DMUL R64, R48, UR18 ;  /* 0x0000001230407c28 */ /* 0x000fe40008000000 */
[----:B------:R-:W-:Y:S02]  /*1220*/  DMUL R20, R20, UR16 ;  /* 0x0000001014147c28 */ /* 0x000fe40008000000 */
[----:B------:R-:W-:Y:S02]  /*1230*/  DFMA R48, R28, 0.5, R46 ;  /* 0x3fe000001c30782b */ /* 0x000fe4000000002e */
[----:B------:R-:W-:Y:S02]  /*1240*/  DMUL R32, R32, UR18 ;  /* 0x0000001220207c28 */ /* 0x000fe40008000000 */
[----:B------:R-:W-:Y:S02]  /*1250*/  DMUL R24, R4, UR18 ;  /* 0x0000001204187c28 */ /* 0x000fe40008000000 */
[----:B------:R-:W-:-:S02]  /*1260*/  DMUL R18, R18, UR18 ;  /* 0x0000001212127c28 */ /* 0x000fc40008000000 */
[----:B------:R-:W-:Y:S02]  /*1270*/  DMUL R22, R22, UR18 ;  /* 0x0000001216167c28 */ /* 0x000fe40008000000 */
[----:B------:R-:W-:Y:S02]  /*1280*/  DFMA R46, R38, 0.5, R46 ;  /* 0x3fe00000262e782b */ /* 0x000fe4000000002e */
[----:B------:R-:W-:Y:S02]  /*1290*/  DFMA R4, R2, 0.5, R42 ;  /* 0x3fe000000204782b */ /* 0x000fe4000000002a */
[----:B------:R-:W-:Y:S02]  /*12a0*/  DFMA R58, R72, -0.5, R58 ;  /* 0xbfe00000483a782b */ /* 0x000fe4000000003a */
[----:B------:R-:W-:Y:S02]  /*12b0*/  DFMA R38, R20, 0.5, R36 ;  /* 0x3fe000001426782b */ /* 0x000fe40000000024 */
[----:B------:R-:W-:-:S02]  /*12c0*/  DFMA R56, R30, -0.5, R56 ;  /* 0xbfe000001e38782b */ /* 0x000fc40000000038 */
[----:B------:R-:W-:Y:S02]  /*12d0*/  DFMA R52, R32, 0.5, R52 ;  /* 0x3fe000002034782b */ /* 0x000fe40000000034 */
[----:B------:R-:W-:Y:S02]  /*12e0*/  DFMA R50, R34, -0.5, R50 ;  /* 0xbfe000002232782b */ /* 0x000fe40000000032 */
[----:B------:R-:W-:Y:S02]  /*12f0*/  DFMA R44, R64, -0.5, R44 ;  /* 0xbfe00000402c782b */ /* 0x000fe4000000002c */
[----:B------:R-:W-:Y:S02]  /*1300*/  DFMA R42, R24, 0.5, R42 ;  /* 0x3fe00000182a782b */ /* 0x000fe4000000002a */
[----:B------:R-:W-:Y:S02]  /*1310*/  DFMA R40, R18, -0.5, R40 ;  /* 0xbfe000001228782b */ /* 0x000fe40000000028 */
[----:B------:R-:W-:Y:S01]  /*1320*/  DFMA R36, R22, 0.5, R36 ;  /* 0x3fe000001624782b */ /* 0x000fe20000000024 */
[----:B------:R-:W-:Y:S10]  /*1330*/  @P0 BRA P1, `(.L_x_291) ;  /* 0x0000000000180947 */ /* 0x000ff40000800000 */
[----:B------:R-:W-:Y:S01]  /*1340*/  IMAD.MOV.U32 R70, RZ, RZ, R62 ;  /* 0x000000ffff467224 */ /* 0x000fe200078e003e */
[----:B------:R-:W-:Y:S01]  /*1350*/  MOV R69, 0x3fe55555 ;  /* 0x3fe5555500457802 */ /* 0x000fe20000000f00 */
[----:B------:R-:W-:Y:S01]  /*1360*/  IMAD.MOV.U32 R71, RZ, RZ, R63 ;  /* 0x000000ffff477224 */ /* 0x000fe200078e003f */
[----:B------:R-:W-:Y:S01]  /*1370*/  MOV R0, 0x13a0 ;  /* 0x000013a000007802 */ /* 0x000fe20000000f00 */
[----:B------:R-:W-:-:S07]  /*1380*/  IMAD.MOV.U32 R68, RZ, RZ, 0x55555556 ;  /* 0x55555556ff447424 */ /* 0x000fce00078e00ff */
[----:B------:R-:W-:Y:S05]  /*1390*/  CALL.REL.NOINC `($__internal_1_$__cuda_sm20_div_rn_f64_full) ;  /* 0x0000002400147944 */ /* 0x000fea0003c00000 */
.L_x_291:
[----:B------:R-:W-:Y:S05]  /*13a0*/  BSYNC.RECONVERGENT B2 ;  /* 0x0000000000027941 */ /* 0x000fea0003800200 */
.L_x_290:
[----:B------:R-:W0:Y:S01]  /*13b0*/  MUFU.RCP64H R3, 0.66666650772094726562 ;  /* 0x3fe5555500037908 */ /* 0x000e220000001800 */
[----:B------:R-:W-:Y:S01]  /*13c0*/  IMAD.MOV.U32 R18, RZ, RZ, 0x55555556 ;  /* 0x55555556ff127424 */ /* 0x000fe200078e00ff */
[----:B------:R-:W-:Y:S01]  /*13d0*/  FSETP.GEU.AND P1, PT, |R39|, 6.5827683646048100446e-37, PT ;  /* 0x036000002700780b */ /* 0x000fe20003f2e200 */
[----:B------:R-:W-:Y:S01]  /*13e0*/  IMAD.MOV.U32 R19, RZ, RZ, 0x3fe55555 ;  /* 0x3fe55555ff137424 */ /* 0x000fe200078e00ff */
[----:B------:R-:W-:Y:S01]  /*13f0*/  DMUL R34, R60, 0.5 ;  /* 0x3fe000003c227828 */ /* 0x000fe20000000000 */
[----:B------:R-:W-:Y:S01]  /*1400*/  IMAD.MOV.U32 R2, RZ, RZ, 0x1 ;  /* 0x00000001ff027424 */ /* 0x000fe200078e00ff */
[----:B------:R-:W-:Y:S05]  /*1410*/  BSSY.RECONVERGENT B2, `(.L_x_292) ;  /* 0x0000017000027945 */ /* 0x000fea0003800200 */
[----:B0-----:R-:W-:-:S08]  /*1420*/  DFMA R20, R2, -R18, 1 ;  /* 0x3ff000000214742b */ /* 0x001fd00000000812 */
[----:B------:R-:W-:-:S08]  /*1430*/  DFMA R20, R20, R20, R20 ;  /* 0x000000141414722b */ /* 0x000fd00000000014 */
[----:B------:R-:W-:-:S08]  /*1440*/  DFMA R20, R2, R20, R2 ;  /* 0x000000140214722b */ /* 0x000fd00000000002 */
[----:B------:R-:W-:-:S08]  /*1450*/  DFMA R2, R20, -R18, 1 ;  /* 0x3ff000001402742b */ /* 0x000fd00000000812 */
[----:B------:R-:W-:-:S08]  /*1460*/  DFMA R22, R20, R2, R20 ;  /* 0x000000021416722b */ /* 0x000fd00000000014 */
[----:B------:R-:W-:-:S08]  /*1470*/  DMUL R20, R38, R22 ;  /* 0x0000001626147228 */ /* 0x000fd00000000000 */
[----:B------:R-:W-:-:S08]  /*1480*/  DFMA R2, R20, -R18, R38 ;  /* 0x800000121402722b */ /* 0x000fd00000000026 */
[----:B------:R-:W-:Y:S02]  /*1490*/  DFMA R20, R22, R2, R20 ;  /* 0x000000021614722b */ /* 0x000fe40000000014 */
[----:B------:R-:W-:-:S08]  /*14a0*/  DMUL R2, R26, R26 ;  /* 0x0000001a1a027228 */ /* 0x000fd00000000000 */
[----:B------:R-:W-:Y:S01]  /*14b0*/  FFMA R0, RZ, 1.7916666269302368164, R21 ;  /* 0x3fe55555ff007823 */ /* 0x000fe20000000015 */
[----:B------:R-:W-:-:S04]  /*14c0*/  DFMA R2, R58, R58, R2 ;  /* 0x0000003a3a02722b */ /* 0x000fc80000000002 */
[----:B------:R-:W-:-:S04]  /*14d0*/  FSETP.GT.AND P0, PT, |R0|, 1.469367938527859385e-39, PT ;  /* 0x001000000000780b */ /* 0x000fc80003f04200 */
[----:B------:R-:W-:-:S09]  /*14e0*/  DFMA R34, R34, R2, R76 ;  /* 0x000000022222722b */ /* 0x000fd2000000004c */
[----:B------:R-:W-:Y:S05]  /*14f0*/  @P0 BRA P1, `(.L_x_293) ;  /* 0x0000000000200947 */ /* 0x000fea0000800000 */
[----:B------:R-:W-:Y:S01]  /*1500*/  MOV R70, R38 ;  /* 0x0000002600467202 */ /* 0x000fe20000000f00 */
[----:B------:R-:W-:Y:S01]  /*1510*/  IMAD.MOV.U32 R71, RZ, RZ, R39 ;  /* 0x000000ffff477224 */ /* 0x000fe200078e0027 */
[----:B------:R-:W-:Y:S01]  /*1520*/  MOV R0, 0x1560 ;  /* 0x0000156000007802 */ /* 0x000fe20000000f00 */
[----:B------:R-:W-:Y:S02]  /*1530*/  IMAD.MOV.U32 R68, RZ, RZ, 0x55555556 ;  /* 0x55555556ff447424 */ /* 0x000fe400078e00ff */
[----:B------:R-:W-:-:S07]  /*1540*/  IMAD.MOV.U32 R69, RZ, RZ, 0x3fe55555 ;  /* 0x3fe55555ff457424 */ /* 0x000fce00078e00ff */
[----:B------:R-:W-:Y:S05]  /*1550*/  CALL.REL.NOINC `($__internal_1_$__cuda_sm20_div_rn_f64_full) ;  /* 0x0000002000a47944 */ /* 0x000fea0003c00000 */
[----:B------:R-:W-:Y:S01]  /*1560*/  MOV R20, R76 ;  /* 0x0000004c00147202 */ /* 0x000fe20000000f00 */
[----:B------:R-:W-:-:S07]  /*1570*/  IMAD.MOV.U32 R21, RZ, RZ, R77 ;  /* 0x000000ffff157224 */ /* 0x000fce00078e004d */
.L_x_293:
[----:B------:R-:W-:Y:S05]  /*1580*/  BSYNC.RECONVERGENT B2 ;  /* 0x0000000000027941 */ /* 0x000fea0003800200 */
.L_x_292:
[C---:B------:R-:W-:Y:S01]  /*1590*/  DADD R32, R60.reuse, R54 ;  /* 0x000000003c207229 */ /* 0x040fe20000000036 */
[----:B------:R-:W-:Y:S01]  /*15a0*/  IMAD.MOV.U32 R18, RZ, RZ, 0x1 ;  /* 0x00000001ff127424 */ /* 0x000fe200078e00ff */
[----:B------:R-:W-:Y:S01]  /*15b0*/  DMUL R30, R60, R58 ;  /* 0x0000003a3c1e7228 */ /* 0x000fe20000000000 */
[----:B------:R-:W-:Y:S01]  /*15c0*/  BSSY.RECONVERGENT B2, `(.L_x_294) ;  /* 0x0000023000027945 */ /* 0x000fe20003800200 */
[----:B------:R-:W-:Y:S02]  /*15d0*/  DMUL R28, R54, R48 ;  /* 0x00000030361c7228 */ /* 0x000fe40000000000 */
[----:B------:R-:W-:Y:S02]  /*15e0*/  DMUL R26, R60, R26 ;  /* 0x0000001a3c1a7228 */ /* 0x000fe40000000000 */
[----:B------:R-:W-:Y:S02]  /*15f0*/  DMUL R32, R32, 0.5 ;  /* 0x3fe0000020207828 */ /* 0x000fe40000000000 */
[----:B------:R-:W-:-:S02]  /*1600*/  DMUL R24, R54, R4 ;  /* 0x0000000436187228 */ /* 0x000fc40000000000 */
[----:B------:R-:W-:Y:S02]  /*1610*/  DADD R22, R30, R28 ;  /* 0x000000001e167229 */ /* 0x000fe4000000001c */
[----:B------:R-:W0:Y:S04]  /*1620*/  MUFU.RCP64H R19, R33 ;  /* 0x0000002100137308 */ /* 0x000e280000001800 */
[----:B------:R-:W-:Y:S02]  /*1630*/  DADD R64, R26, R24 ;  /* 0x000000001a407229 */ /* 0x000fe40000000018 */
[----:B------:R-:W-:-:S06]  /*1640*/  DMUL R22, R22, 0.5 ;  /* 0x3fe0000016167828 */ /* 0x000fcc0000000000 */
[----:B------:R-:W-:Y:S02]  /*1650*/  DMUL R64, R64, 0.5 ;  /* 0x3fe0000040407828 */ /* 0x000fe40000000000 */
[----:B0-----:R-:W-:-:S08]  /*1660*/  DFMA R2, -R32, R18, 1 ;  /* 0x3ff000002002742b */ /* 0x001fd00000000112 */
[----:B------:R-:W-:Y:S02]  /*1670*/  DFMA R66, R2, R2, R2 ;  /* 0x000000020242722b */ /* 0x000fe40000000002 */
[----:B------:R-:W-:-:S06]  /*1680*/  DMUL R2, R22, R22 ;  /* 0x0000001616027228 */ /* 0x000fcc0000000000 */
[----:B------:R-:W-:Y:S02]  /*1690*/  DFMA R66, R18, R66, R18 ;  /* 0x000000421242722b */ /* 0x000fe40000000012 */
[----:B------:R-:W-:-:S06]  /*16a0*/  DFMA R70, R64, R64, R2 ;  /* 0x000000404046722b */ /* 0x000fcc0000000002 */
[----:B------:R-:W-:Y:S02]  /*16b0*/  DFMA R18, -R32, R66, 1 ;  /* 0x3ff000002012742b */ /* 0x000fe40000000142 */
[----:B------:R-:W-:-:S06]  /*16c0*/  DMUL R70, R70, 0.5 ;  /* 0x3fe0000046467828 */ /* 0x000fcc0000000000 */
[----:B------:R-:W-:Y:S02]  /*16d0*/  DFMA R66, R66, R18, R66 ;  /* 0x000000124242722b */ /* 0x000fe40000000042 */
[----:B------:R-:W-:Y:S02]  /*16e0*/  DMUL R18, R4, R4 ;  /* 0x0000000404127228 */ /* 0x000fe40000000000 */
[----:B------:R-:W-:Y:S01]  /*16f0*/  DMUL R4, R54, 0.5 ;  /* 0x3fe0000036047828 */ /* 0x000fe20000000000 */
[----:B------:R-:W-:-:S03]  /*1700*/  FSETP.GEU.AND P1, PT, |R71|, 6.5827683646048100446e-37, PT ;  /* 0x036000004700780b */ /* 0x000fc60003f2e200 */
[----:B------:R-:W-:Y:S02]  /*1710*/  DMUL R76, R70, R66 ;  /* 0x00000042464c7228 */ /* 0x000fe40000000000 */
[----:B------:R-:W-:-:S06]  /*1720*/  DFMA R18, R48, R48, R18 ;  /* 0x000000303012722b */ /* 0x000fcc0000000012 */
[----:B------:R-:W-:Y:S02]  /*1730*/  DFMA R68, -R32, R76, R70 ;  /* 0x0000004c2044722b */ /* 0x000fe40000000146 */
[----:B------:R-:W-:-:S06]  /*1740*/  DFMA R20, R4, R18, R20 ;  /* 0x000000120414722b */ /* 0x000fcc0000000014 */
[----:B------:R-:W-:Y:S02]  /*1750*/  DFMA R76, R66, R68, R76 ;  /* 0x00000044424c722b */ /* 0x000fe4000000004c */
[----:B------:R-:W-:-:S08]  /*1760*/  DADD R4, R34, R20 ;  /* 0x0000000022047229 */ /* 0x000fd00000000014 */
[----:B------:R-:W-:Y:S01]  /*1770*/  FFMA R0, RZ, R33, R77 ;  /* 0x00000021ff007223 */ /* 0x000fe2000000004d */
[----:B------:R-:W-:-:S04]  /*1780*/  DMUL R4, R4, 0.5 ;  /* 0x3fe0000004047828 */ /* 0x000fc80000000000 */
[----:B------:R-:W-:-:S13]  /*1790*/  FSETP.GT.AND P0, PT, |R0|, 1.469367938527859385e-39, PT ;  /* 0x001000000000780b */ /* 0x000fda0003f04200 */
[----:B------:R-:W-:Y:S05]  /*17a0*/  @P0 BRA P1, `(.L_x_295) ;  /* 0x0000000000100947 */ /* 0x000fea0000800000 */
[----:B------:R-:W-:Y:S01]  /*17b0*/  IMAD.MOV.U32 R68, RZ, RZ, R32 ;  /* 0x000000ffff447224 */ /* 0x000fe200078e0020 */
[----:B------:R-:W-:Y:S02]  /*17c0*/  MOV R69, R33 ;  /* 0x0000002100457202 */ /* 0x000fe40000000f00 */
[----:B------:R-:W-:-:S07]  /*17d0*/  MOV R0, 0x17f0 ;  /* 0x000017f000007802 */ /* 0x000fce0000000f00 */
[----:B------:R-:W-:Y:S05]  /*17e0*/  CALL.REL.NOINC `($__internal_1_$__cuda_sm20_div_rn_f64_full) ;  /* 0x0000002000007944 */ /* 0x000fea0003c00000 */
.L_x_295:
[----:B------:R-:W-:Y:S05]  /*17f0*/  BSYNC.RECONVERGENT B2 ;  /* 0x0000000000027941 */ /* 0x000fea0003800200 */
.L_x_294:
[----:B------:R-:W0:Y:S01]  /*1800*/  MUFU.RCP64H R19, R33 ;  /* 0x0000002100137308 */ /* 0x000e220000001800 */
[----:B------:R-:W-:Y:S01]  /*1810*/  IMAD.MOV.U32 R18, RZ, RZ, 0x1 ;  /* 0x00000001ff127424 */ /* 0x000fe200078e00ff */
[----:B------:R-:W-:Y:S01]  /*1820*/  FSETP.GEU.AND P1, PT, |R3|, 6.5827683646048100446e-37, PT ;  /* 0x036000000300780b */ /* 0x000fe20003f2e200 */
[----:B------:R-:W-:Y:S01]  /*1830*/  BSSY.RECONVERGENT B2, `(.L_x_296) ;  /* 0x0000015000027945 */ /* 0x000fe20003800200 */
[----:B------:R-:W-:-:S03]  /*1840*/  DADD R78, R4, -R76 ;  /* 0x00000000044e7229 */ /* 0x000fc6000000084c */
[----:B0-----:R-:W-:-:S08]  /*1850*/  DFMA R66, -R32, R18, 1 ;  /* 0x3ff000002042742b */ /* 0x001fd00000000112 */
[----:B------:R-:W-:-:S08]  /*1860*/  DFMA R66, R66, R66, R66 ;  /* 0x000000424242722b */ /* 0x000fd00000000042 */
[----:B------:R-:W-:-:S08]  /*1870*/  DFMA R66, R18, R66, R18 ;  /* 0x000000421242722b */ /* 0x000fd00000000012 */
[----:B------:R-:W-:-:S08]  /*1880*/  DFMA R18, -R32, R66, 1 ;  /* 0x3ff000002012742b */ /* 0x000fd00000000142 */
[----:B------:R-:W-:-:S08]  /*1890*/  DFMA R68, R66, R18, R66 ;  /* 0x000000124244722b */ /* 0x000fd00000000042 */
[----:B------:R-:W-:-:S08]  /*18a0*/  DMUL R18, R2, R68 ;  /* 0x0000004402127228 */ /* 0x000fd00000000000 */
[----:B------:R-:W-:-:S08]  /*18b0*/  DFMA R66, -R32, R18, R2 ;  /* 0x000000122042722b */ /* 0x000fd00000000102 */
[----:B------:R-:W-:-:S10]  /*18c0*/  DFMA R18, R68, R66, R18 ;  /* 0x000000424412722b */ /* 0x000fd40000000012 */
[----:B------:R-:W-:-:S05]  /*18d0*/  FFMA R0, RZ, R33, R19 ;  /* 0x00000021ff007223 */ /* 0x000fca0000000013 */
[----:B------:R-:W-:-:S13]  /*18e0*/  FSETP.GT.AND P0, PT, |R0|, 1.469367938527859385e-39, PT ;  /* 0x001000000000780b */ /* 0x000fda0003f04200 */
[----:B------:R-:W-:Y:S05]  /*18f0*/  @P0 BRA P1, `(.L_x_297) ;  /* 0x0000000000200947 */ /* 0x000fea0000800000 */
[----:B------:R-:W-:Y:S01]  /*1900*/  IMAD.MOV.U32 R70, RZ, RZ, R2 ;  /* 0x000000ffff467224 */ /* 0x000fe200078e0002 */
[----:B------:R-:W-:Y:S01]  /*1910*/  MOV R68, R32 ;  /* 0x0000002000447202 */ /* 0x000fe20000000f00 */
[----:B------:R-:W-:Y:S01]  /*1920*/  IMAD.MOV.U32 R71, RZ, RZ, R3 ;  /* 0x000000ffff477224 */ /* 0x000fe200078e0003 */
[----:B------:R-:W-:Y:S01]  /*1930*/  MOV R0, 0x1960 ;  /* 0x0000196000007802 */ /* 0x000fe20000000f00 */
[----:B------:R-:W-:-:S07]  /*1940*/  IMAD.MOV.U32 R69, RZ, RZ, R33 ;  /* 0x000000ffff457224 */ /* 0x000fce00078e0021 */
[----:B------:R-:W-:Y:S05]  /*1950*/  CALL.REL.NOINC `($__internal_1_$__cuda_sm20_div_rn_f64_full) ;  /* 0x0000001c00a47944 */ /* 0x000fea0003c00000 */
[----:B------:R-:W-:Y:S02]  /*1960*/  IMAD.MOV.U32 R18, RZ, RZ, R76 ;  /* 0x000000ffff127224 */ /* 0x000fe400078e004c */
[----:B------:R-:W-:-:S07]  /*1970*/  IMAD.MOV.U32 R19, RZ, RZ, R77 ;  /* 0x000000ffff137224 */ /* 0x000fce00078e004d */
.L_x_297:
[----:B------:R-:W-:Y:S05]  /*1980*/  BSYNC.RECONVERGENT B2 ;  /* 0x0000000000027941 */ /* 0x000fea0003800200 */
.L_x_296:
[----:B------:R-:W0:Y:S01]  /*1990*/  MUFU.RCP64H R3, R33 ;  /* 0x0000002100037308 */ /* 0x000e220000001800 */
[----:B------:R-:W-:Y:S01]  /*19a0*/  MOV R2, 0x1 ;  /* 0x0000000100027802 */ /* 0x000fe20000000f00 */
[----:B------:R-:W-:Y:S01]  /*19b0*/  DMUL R70, R22, R64 ;  /* 0x0000004016467228 */ /* 0x000fe20000000000 */
[----:B------:R-:W-:Y:S01]  /*19c0*/  UMOV UR32, 0x55555556 ;  /* 0x5555555600207882 */ /* 0x000fe20000000000 */
[----:B------:R-:W-:Y:S01]  /*19d0*/  UMOV UR33, 0x3fe55555 ;  /* 0x3fe5555500217882 */ /* 0x000fe20000000000 */
[----:B------:R-:W-:Y:S07]  /*19e0*/  BSSY.RECONVERGENT B2, `(.L_x_298) ;  /* 0x0000014000027945 */ /* 0x000fee0003800200 */
[----:B------:R-:W-:Y:S01]  /*19f0*/  FSETP.GEU.AND P1, PT, |R71|, 6.5827683646048100446e-37, PT ;  /* 0x036000004700780b */ /* 0x000fe20003f2e200 */
[----:B0-----:R-:W-:-:S08]  /*1a00*/  DFMA R66, -R32, R2, 1 ;  /* 0x3ff000002042742b */ /* 0x001fd00000000102 */
[----:B------:R-:W-:-:S08]  /*1a10*/  DFMA R66, R66, R66, R66 ;  /* 0x000000424242722b */ /* 0x000fd00000000042 */
[----:B------:R-:W-:-:S08]  /*1a20*/  DFMA R66, R2, R66, R2 ;  /* 0x000000420242722b */ /* 0x000fd00000000002 */
[----:B------:R-:W-:-:S08]  /*1a30*/  DFMA R2, -R32, R66, 1 ;  /* 0x3ff000002002742b */ /* 0x000fd00000000142 */
[----:B------:R-:W-:-:S08]  /*1a40*/  DFMA R66, R66, R2, R66 ;  /* 0x000000024242722b */ /* 0x000fd00000000042 */
[----:B------:R-:W-:-:S08]  /*1a50*/  DMUL R2, R66, R70 ;  /* 0x0000004642027228 */ /* 0x000fd00000000000 */
[----:B------:R-:W-:-:S08]  /*1a60*/  DFMA R64, -R32, R2, R70 ;  /* 0x000000022040722b */ /* 0x000fd00000000146 */
[----:B------:R-:W-:Y:S02]  /*1a70*/  DFMA R2, R66, R64, R2 ;  /* 0x000000404202722b */ /* 0x000fe40000000002 */
[----:B------:R-:W-:-:S08]  /*1a80*/  DFMA R64, R78, UR32, R18 ;  /* 0x000000204e407c2b */ /* 0x000fd00008000012 */
[----:B------:R-:W-:-:S05]  /*1a90*/  FFMA R0, RZ, R33, R3 ;  /* 0x00000021ff007223 */ /* 0x000fca0000000003 */
[----:B------:R-:W-:-:S13]  /*1aa0*/  FSETP.GT.AND P0, PT, |R0|, 1.469367938527859385e-39, PT ;  /* 0x001000000000780b */ /* 0x000fda0003f04200 */
[----:B------:R-:W-:Y:S05]  /*1ab0*/  @P0 BRA P1, `(.L_x_299) ;  /* 0x0000000000180947 */ /* 0x000fea0000800000 */
[----:B------:R-:W-:Y:S01]  /*1ac0*/  IMAD.MOV.U32 R68, RZ, RZ, R32 ;  /* 0x000000ffff447224 */ /* 0x000fe200078e0020 */
[----:B------:R-:W-:Y:S01]  /*1ad0*/  MOV R0, 0x1b00 ;  /* 0x00001b0000007802 */ /* 0x000fe20000000f00 */
[----:B------:R-:W-:-:S07]  /*1ae0*/  IMAD.MOV.U32 R69, RZ, RZ, R33 ;  /* 0x000000ffff457224 */ /* 0x000fce00078e0021 */
[----:B------:R-:W-:Y:S05]  /*1af0*/  CALL.REL.NOINC `($__internal_1_$__cuda_sm20_div_rn_f64_full) ;  /* 0x0000001c003c7944 */ /* 0x000fea0003c00000 */
[----:B------:R-:W-:Y:S01]  /*1b00*/  MOV R2, R76 ;  /* 0x0000004c00027202 */ /* 0x000fe20000000f00 */
[----:B------:R-:W-:-:S07]  /*1b10*/  IMAD.MOV.U32 R3, RZ, RZ, R77 ;  /* 0x000000ffff037224 */ /* 0x000fce00078e004d */
.L_x_299:
[----:B------:R-:W-:Y:S05]  /*1b20*/  BSYNC.RECONVERGENT B2 ;  /* 0x0000000000027941 */ /* 0x000fea0003800200 */
.L_x_298:
[----:B------:R-:W0:Y:S01]  /*1b30*/  MUFU.RCP64H R19, R33 ;  /* 0x0000002100137308 */ /* 0x000e220000001800 */
[----:B------:R-:W-:Y:S01]  /*1b40*/  IMAD.MOV.U32 R18, RZ, RZ, 0x1 ;  /* 0x00000001ff127424 */ /* 0x000fe200078e00ff */
[----:B------:R-:W-:Y:S01]  /*1b50*/  UMOV UR32, 0x55555556 ;  /* 0x5555555600207882 */ /* 0x000fe20000000000 */
[----:B------:R-:W-:Y:S01]  /*1b60*/  UMOV UR33, 0x3fe55555 ;  /* 0x3fe5555500217882 */ /* 0x000fe20000000000 */
[----:B------:R-:W-:Y:S01]  /*1b70*/  BSSY.RECONVERGENT B2, `(.L_x_300) ;  /* 0x0000015000027945 */ /* 0x000fe20003800200 */
[----:B------:R-:W-:-:S08]  /*1b80*/  DFMA R4, R78, UR32, R4 ;  /* 0x000000204e047c2b */ /* 0x000fd00008000004 */
[----:B------:R-:W-:Y:S02]  /*1b90*/  DMUL R70, R22, R4 ;  /* 0x0000000416467228 */ /* 0x000fe40000000000 */
[----:B0-----:R-:W-:-:S08]  /*1ba0*/  DFMA R66, -R32, R18, 1 ;  /* 0x3ff000002042742b */ /* 0x001fd00000000112 */
[----:B------:R-:W-:Y:S01]  /*1bb0*/  FSETP.GEU.AND P1, PT, |R71|, 6.5827683646048100446e-37, PT ;  /* 0x036000004700780b */ /* 0x000fe20003f2e200 */
        /* <DEDUP_REMOVED lines=10> */
[----:B------:R-:W-:Y:S01]  /*1c60*/  MOV R68, R32 ;  /* 0x0000002000447202 */ /* 0x000fe20000000f00 */
[----:B------:R-:W-:Y:S01]  /*1c70*/  IMAD.MOV.U32 R69, RZ, RZ, R33 ;  /* 0x000000ffff457224 */ /* 0x000fe200078e0021 */
[----:B------:R-:W-:-:S07]  /*1c80*/  MOV R0, 0x1ca0 ;  /* 0x00001ca000007802 */ /* 0x000fce0000000f00 */
[----:B------:R-:W-:Y:S05]  /*1c90*/  CALL.REL.NOINC `($__internal_1_$__cuda_sm20_div_rn_f64_full) ;  /* 0x0000001800d47944 */ /* 0x000fea0003c00000 */
[----:B------:R-:W-:Y:S01]  /*1ca0*/  IMAD.MOV.U32 R4, RZ, RZ, R76 ;  /* 0x000000ffff047224 */ /* 0x000fe200078e004c */
[----:B------:R-:W-:-:S07]  /*1cb0*/  MOV R5, R77 ;  /* 0x0000004d00057202 */ /* 0x000fce0000000f00 */
.L_x_301:
[----:B------:R-:W-:Y:S05]  /*1cc0*/  BSYNC.RECONVERGENT B2 ;  /* 0x0000000000027941 */ /* 0x000fea0003800200 */
.L_x_300:
[----:B------:R-:W0:Y:S01]  /*1cd0*/  MUFU.RCP64H R19, R61 ;  /* 0x0000003d00137308 */ /* 0x000e220000001800 */
[----:B------:R-:W-:Y:S01]  /*1ce0*/  IMAD.MOV.U32 R18, RZ, RZ, 0x1 ;  /* 0x00000001ff127424 */ /* 0x000fe200078e00ff */
[----:B------:R-:W-:Y:S01]  /*1cf0*/  UMOV UR32, 0xaaaaaaab ;  /* 0xaaaaaaab00207882 */ /* 0x000fe20000000000 */
[----:B------:R-:W-:Y:S01]  /*1d00*/  UMOV UR33, 0x3ffaaaaa ;  /* 0x3ffaaaaa00217882 */ /* 0x000fe20000000000 */
[----:B------:R-:W-:Y:S01]  /*1d10*/  BSSY.RECONVERGENT B2, `(.L_x_302) ;  /* 0x0000012000027945 */ /* 0x000fe20003800200 */
[----:B------:R-:W-:-:S10]  /*1d20*/  DMUL R70, R62, UR32 ;  /* 0x000000203e467c28 */ /* 0x000fd40008000000 */
        /* <DEDUP_REMOVED lines=13> */
[----:B------:R-:W-:Y:S02]  /*1e00*/  MOV R69, R61 ;  /* 0x0000003d00457202 */ /* 0x000fe40000000f00 */
[----:B------:R-:W-:-:S07]  /*1e10*/  MOV R0, 0x1e30 ;  /* 0x00001e3000007802 */ /* 0x000fce0000000f00 */
[----:B------:R-:W-:Y:S05]  /*1e20*/  CALL.REL.NOINC `($__internal_1_$__cuda_sm20_div_rn_f64_full) ;  /* 0x0000001800707944 */ /* 0x000fea0003c00000 */
.L_x_303:
[----:B------:R-:W-:Y:S05]  /*1e30*/  BSYNC.RECONVERGENT B2 ;  /* 0x0000000000027941 */ /* 0x000fea0003800200 */
.L_x_302:
[----:B------:R-:W0:Y:S01]  /*1e40*/  MUFU.RSQ64H R69, R77 ;  /* 0x0000004d00457308 */ /* 0x000e220000001c00 */
[----:B------:R-:W-:Y:S01]  /*1e50*/  VIADD R68, R77, 0xfcb00000 ;  /* 0xfcb000004d447836 */ /* 0x000fe20000000000 */
[----:B------:R-:W-:Y:S01]  /*1e60*/  MOV R33, 0x3fd80000 ;  /* 0x3fd8000000217802 */ /* 0x000fe20000000f00 */
[----:B------:R-:W-:Y:S01]  /*1e70*/  IMAD.MOV.U32 R32, RZ, RZ, 0x0 ;  /* 0x00000000ff207424 */ /* 0x000fe200078e00ff */
[----:B------:R-:W-:Y:S02]  /*1e80*/  BSSY.RECONVERGENT B1, `(.L_x_304) ;  /* 0x0000016000017945 */ /* 0x000fe40003800200 */
[----:B------:R-:W-:Y:S01]  /*1e90*/  ISETP.GE.U32.AND P0, PT, R68, 0x7ca00000, PT ;  /* 0x7ca000004400780c */ /* 0x000fe20003f06070 */
[----:B0-----:R-:W-:-:S08]  /*1ea0*/  DMUL R18, R68, R68 ;  /* 0x0000004444127228 */ /* 0x001fd00000000000 */
[----:B------:R-:W-:-:S08]  /*1eb0*/  DFMA R18, -R18, R76, 1 ;  /* 0x3ff000001212742b */ /* 0x000fd0000000014c */
[----:B------:R-:W-:Y:S02]  /*1ec0*/  DFMA R32, R18, R32, 0.5 ;  /* 0x3fe000001220742b */ /* 0x000fe40000000020 */
[----:B------:R-:W-:-:S08]  /*1ed0*/  DMUL R18, R68, R18 ;  /* 0x0000001244127228 */ /* 0x000fd00000000000 */
[----:B------:R-:W-:-:S08]  /*1ee0*/  DFMA R66, R32, R18, R68 ;  /* 0x000000122042722b */ /* 0x000fd00000000044 */
[----:B------:R-:W-:Y:S02]  /*1ef0*/  DMUL R32, R66, R76 ;  /* 0x0000004c42207228 */ /* 0x000fe40000000000 */
[----:B------:R-:W-:Y:S02]  /*1f00*/  VIADD R63, R67, 0xfff00000 ;  /* 0xfff00000433f7836 */ /* 0x000fe40000000000 */
[----:B------:R-:W-:-:S04]  /*1f10*/  IMAD.MOV.U32 R62, RZ, RZ, R66 ;  /* 0x000000ffff3e7224 */ /* 0x000fc800078e0042 */
[----:B------:R-:W-:-:S08]  /*1f20*/  DFMA R70, R32, -R32, R76 ;  /* 0x800000202046722b */ /* 0x000fd0000000004c */
[----:B------:R-:W-:Y:S01]  /*1f30*/  DFMA R18, R70, R62, R32 ;  /* 0x0000003e4612722b */ /* 0x000fe20000000020 */
[----:B------:R-:W-:Y:S10]  /*1f40*/  @!P0 BRA `(.L_x_305) ;  /* 0x0000000000248947 */ /* 0x000ff40003800000 */
[----:B------:R-:W-:Y:S01]  /*1f50*/  MOV R62, R66 ;  /* 0x00000042003e7202 */ /* 0x000fe20000000f00 */
[----:B------:R-:W-:Y:S01]  /*1f60*/  IMAD.MOV.U32 R66, RZ, RZ, R70 ;  /* 0x000000ffff427224 */ /* 0x000fe200078e0046 */
[----:B------:R-:W-:Y:S01]  /*1f70*/  MOV R18, R32 ;  /* 0x0000002000127202 */ /* 0x000fe20000000f00 */
[----:B------:R-:W-:Y:S01]  /*1f80*/  IMAD.MOV.U32 R67, RZ, RZ, R71 ;  /* 0x000000ffff437224 */ /* 0x000fe200078e0047 */
[----:B------:R-:W-:Y:S01]  /*1f90*/  MOV R0, 0x1fc0 ;  /* 0x00001fc000007802 */ /* 0x000fe20000000f00 */
[----:B------:R-:W-:-:S07]  /*1fa0*/  IMAD.MOV.U32 R19, RZ, RZ, R33 ;  /* 0x000000ffff137224 */ /* 0x000fce00078e0021 */
[----:B------:R-:W-:Y:S05]  /*1fb0*/  CALL.REL.NOINC `($__internal_2_$__cuda_sm20_dsqrt_rn_f64_mediumpath_v1) ;  /* 0x0000001c00787944 */ /* 0x000fea0003c00000 */
[----:B------:R-:W-:Y:S01]  /*1fc0*/  IMAD.MOV.U32 R18, RZ, RZ, R17 ;  /* 0x000000ffff127224 */ /* 0x000fe200078e0011 */
[----:B------:R-:W-:-:S07]  /*1fd0*/  MOV R19, R62 ;  /* 0x0000003e00137202 */ /* 0x000fce0000000f00 */
.L_x_305:
[----:B------:R-:W-:Y:S05]  /*1fe0*/  BSYNC.RECONVERGENT B1 ;  /* 0x0000000000017941 */ /* 0x000fea0003800200 */
.L_x_304:
[----:B------:R-:W0:Y:S01]  /*1ff0*/  MUFU.RCP64H R33, R55 ;  /* 0x0000003700217308 */ /* 0x000e220000001800 */
[----:B------:R-:W-:Y:S01]  /*2000*/  IMAD.MOV.U32 R32, RZ, RZ, 0x1 ;  /* 0x00000001ff207424 */ /* 0x000fe200078e00ff */
[----:B------:R-:W-:Y:S01]  /*2010*/  UMOV UR32, 0xaaaaaaab ;  /* 0xaaaaaaab00207882 */ /* 0x000fe20000000000 */
[----:B------:R-:W-:Y:S01]  /*2020*/  UMOV UR33, 0x3ffaaaaa ;  /* 0x3ffaaaaa00217882 */ /* 0x000fe20000000000 */
[----:B------:R-:W-:Y:S01]  /*2030*/  BSSY.RECONVERGENT B2, `(.L_x_306) ;  /* 0x0000013000027945 */ /* 0x000fe20003800200 */
[----:B------:R-:W-:Y:S02]  /*2040*/  DMUL R70, R38, UR32 ;  /* 0x0000002026467c28 */ /* 0x000fe40008000000 */
[----:B------:R-:W-:-:S08]  /*2050*/  DADD R58, |R58|, R18 ;  /* 0x000000003a3a7229 */ /* 0x000fd00000000212 */
        /* <DEDUP_REMOVED lines=16> */
.L_x_307:
[----:B------:R-:W-:Y:S05]  /*2160*/  BSYNC.RECONVERGENT B2 ;  /* 0x0000000000027941 */ /* 0x000fea0003800200 */
.L_x_306:
        /* <DEDUP_REMOVED lines=19> */
[----:B------:R-:W-:Y:S01]  /*22a0*/  MOV R0, 0x22d0 ;  /* 0x000022d000007802 */ /* 0x000fe20000000f00 */
[----:B------:R-:W-:-:S07]  /*22b0*/  IMAD.MOV.U32 R19, RZ, RZ, R39 ;  /* 0x000000ffff137224 */ /* 0x000fce00078e0027 */
[----:B------:R-:W-:Y:S05]  /*22c0*/  CALL.REL.NOINC `($__internal_2_$__cuda_sm20_dsqrt_rn_f64_mediumpath_v1) ;  /* 0x0000001800b47944 */ /* 0x000fea0003c00000 */
[----:B------:R-:W-:Y:S01]  /*22d0*/  MOV R32, R17 ;  /* 0x0000001100207202 */ /* 0x000fe20000000f00 */
[----:B------:R-:W-:-:S07]  /*22e0*/  IMAD.MOV.U32 R33, RZ, RZ, R62 ;  /* 0x000000ffff217224 */ /* 0x000fce00078e003e */
.L_x_309:
[----:B------:R-:W-:Y:S05]  /*22f0*/  BSYNC.RECONVERGENT B1 ;  /* 0x0000000000017941 */ /* 0x000fea0003800200 */
.L_x_308:
[----:B------:R-:W0:Y:S01]  /*2300*/  MUFU.RCP64H R39, 0.66666650772094726562 ;  /* 0x3fe5555500277908 */ /* 0x000e220000001800 */
[----:B------:R-:W-:Y:S02]  /*2310*/  HFMA2 R19, -RZ, RZ, 1.9736328125, 85.3125 ;  /* 0x3fe55555ff137431 */ /* 0x000fe400000001ff */
[----:B------:R-:W-:Y:S01]  /*2320*/  IMAD.MOV.U32 R18, RZ, RZ, 0x55555556 ;  /* 0x55555556ff127424 */ /* 0x000fe200078e00ff */
[----:B------:R-:W-:Y:S01]  /*2330*/  DADD R32, |R48|, R32 ;  /* 0x0000000030207229 */ /* 0x000fe20000000220 */
[----:B------:R-:W-:Y:S01]  /*2340*/  IMAD.MOV.U32 R38, RZ, RZ, 0x1 ;  /* 0x00000001ff267424 */ /* 0x000fe200078e00ff */
[----:B------:R-:W-:Y:S01]  /*2350*/  DADD R54, R60, -R54 ;  /* 0x000000003c367229 */ /* 0x000fe20000000836 */
[----:B------:R-:W-:Y:S01]  /*2360*/  FSETP.GEU.AND P1, PT, |R41|, 6.5827683646048100446e-37, PT ;  /* 0x036000002900780b */ /* 0x000fe20003f2e200 */
[----:B------:R-:W-:Y:S01]  /*2370*/  DADD R60, R30, -R28 ;  /* 0x000000001e3c7229 */ /* 0x000fe2000000081c */
[----:B------:R-:W-:Y:S01]  /*2380*/  BSSY.RECONVERGENT B2, `(.L_x_310) ;  /* 0x000002a000027945 */ /* 0x000fe20003800200 */
[----:B------:R-:W-:-:S02]  /*2390*/  DADD R24, R26, -R24 ;  /* 0x000000001a187229 */ /* 0x000fc40000000818 */
[----:B------:R-:W-:Y:S02]  /*23a0*/  DSETP.GE.AND P0, PT, R58, R32, PT ;  /* 0x000000203a00722a */ /* 0x000fe40003f06000 */
[----:B------:R-:W-:Y:S02]  /*23b0*/  DADD R20, R34, -R20 ;  /* 0x0000000022147229 */ /* 0x000fe40000000814 */
[----:B0-----:R-:W-:Y:S02]  /*23c0*/  DFMA R62, R38, -R18, 1 ;  /* 0x3ff00000263e742b */ /* 0x001fe40000000812 */
[----:B------:R-:W-:Y:S02]  /*23d0*/  FSEL R66, R58, R32, P0 ;  /* 0x000000203a427208 */ /* 0x000fe40000000000 */
[----:B------:R-:W-:Y:S02]  /*23e0*/  FSEL R67, R59, R33, P0 ;  /* 0x000000213b437208 */ /* 0x000fe40000000000 */
[----:B------:R-:W0:Y:S02]  /*23f0*/  LDC.64 R58, c[0x0][0x410] ;  /* 0x00010400ff3a7b82 */ /* 0x000e240000000a00 */
[----:B------:R-:W-:-:S02]  /*2400*/  DFMA R62, R62, R62, R62 ;  /* 0x0000003e3e3e722b */ /* 0x000fc4000000003e */
[----:B------:R-:W-:-:S04]  /*2410*/  DMUL R30, R66, 0.5 ;  /* 0x3fe00000421e7828 */ /* 0x000fc80000000000 */
[----:B------:R-:W1:Y:S02]  /*2420*/  LDC.64 R32, c[0x0][0x408] ;  /* 0x00010200ff207b82 */ /* 0x000e640000000a00 */
[----:B------:R-:W-:Y:S02]  /*2430*/  DFMA R48, R38, R62, R38 ;  /* 0x0000003e2630722b */ /* 0x000fe40000000026 */
[C---:B------:R-:W-:Y:S02]  /*2440*/  DFMA R24, R30.reuse, -R24, R2 ;  /* 0x800000181e18722b */ /* 0x040fe40000000002 */
[C---:B------:R-:W-:Y:S02]  /*2450*/  DFMA R54, R30.reuse, -R54, R22 ;  /* 0x800000361e36722b */ /* 0x040fe40000000016 */
[----:B------:R-:W2:Y:S01]  /*2460*/  LDC.64 R62, c[0x0][0x400] ;  /* 0x00010000ff3e7b82 */ /* 0x000ea20000000a00 */
[----:B------:R-:W-:Y:S02]  /*2470*/  DFMA R60, R30, -R60, R64 ;  /* 0x8000003c1e3c722b */ /* 0x000fe40000000040 */
[----:B------:R-:W-:-:S02]  /*2480*/  DFMA R68, R48, -R18, 1 ;  /* 0x3ff000003044742b */ /* 0x000fc40000000812 */
[----:B------:R-:W-:-:S03]  /*2490*/  DFMA R20, R30, -R20, R4 ;  /* 0x800000141e14722b */ /* 0x000fc60000000004 */
[----:B------:R-:W3:Y:S01]  /*24a0*/  LDC.64 R38, c[0x0][0x418] ;  /* 0x00010600ff267b82 */ /* 0x000ee20000000a00 */
[C---:B0-----:R-:W-:Y:S02]  /*24b0*/  IMAD.WIDE R58, R13.reuse, 0x8, R58 ;  /* 0x000000080d3a7825 */ /* 0x041fe400078e023a */
[----:B------:R-:W-:Y:S02]  /*24c0*/  DFMA R48, R48, R68, R48 ;  /* 0x000000443030722b */ /* 0x000fe40000000030 */
[----:B-1----:R-:W-:-:S06]  /*24d0*/  IMAD.WIDE R32, R13, 0x8, R32 ;  /* 0x000000080d207825 */ /* 0x002fcc00078e0220 */
[----:B------:R-:W-:Y:S01]  /*24e0*/  DMUL R28, R40, R48 ;  /* 0x00000030281c7228 */ /* 0x000fe20000000000 */
[----:B--2---:R-:W-:-:S07]  /*24f0*/  IMAD.WIDE R62, R13, 0x8, R62 ;  /* 0x000000080d3e7825 */ /* 0x004fce00078e023e */
[----:B------:R-:W-:Y:S01]  /*2500*/  DFMA R18, R28, -R18, R40 ;  /* 0x800000121c12722b */ /* 0x000fe20000000028 */
[----:B------:R0:W-:Y:S01]  /*2510*/  STG.E.64 desc[UR20][R62.64], R54 ;  /* 0x000000363e007986 */ /* 0x0001e2000c101b14 */
[----:B---3--:R-:W-:-:S03]  /*2520*/  IMAD.WIDE R38, R13, 0x8, R38 ;  /* 0x000000080d267825 */ /* 0x008fc600078e0226 */
[----:B------:R0:W-:Y:S03]  /*2530*/  STG.E.64 desc[UR20][R58.64], R60 ;  /* 0x0000003c3a007986 */ /* 0x0001e6000c101b14 */
[----:B------:R-:W-:Y:S01]  /*2540*/  DFMA R2, R48, R18, R28 ;  /* 0x000000123002722b */ /* 0x000fe2000000001c */
[----:B------:R0:W-:Y:S04]  /*2550*/  STG.E.64 desc[UR20][R38.64], R24 ;  /* 0x0000001826007986 */ /* 0x0001e8000c101b14 */
[----:B------:R0:W-:Y:S05]  /*2560*/  STG.E.64 desc[UR20][R32.64], R20 ;  /* 0x0000001420007986 */ /* 0x0001ea000c101b14 */
[----:B------:R-:W-:-:S05]  /*2570*/  FFMA R0, RZ, 1.7916666269302368164, R3 ;  /* 0x3fe55555ff007823 */ /* 0x000fca0000000003 */
[----:B------:R-:W-:-:S13]  /*2580*/  FSETP.GT.AND P0, PT, |R0|, 1.469367938527859385e-39, PT ;  /* 0x001000000000780b */ /* 0x000fda0003f04200 */
[----:B0-----:R-:W-:Y:S05]  /*2590*/  @P0 BRA P1, `(.L_x_311) ;  /* 0x0000000000200947 */ /* 0x001fea0000800000 */
[----:B------:R-:W-:Y:S01]  /*25a0*/  IMAD.MOV.U32 R70, RZ, RZ, R40 ;  /* 0x000000ffff467224 */ /* 0x000fe200078e0028 */
[----:B------:R-:W-:Y:S01]  /*25b0*/  MOV R71, R41 ;  /* 0x0000002900477202 */ /* 0x000fe20000000f00 */
[----:B------:R-:W-:Y:S01]  /*25c0*/  IMAD.MOV.U32 R68, RZ, RZ, 0x55555556 ;  /* 0x55555556ff447424 */ /* 0x000fe200078e00ff */
[----:B------:R-:W-:Y:S01]  /*25d0*/  MOV R0, 0x2600 ;  /* 0x0000260000007802 */ /* 0x000fe20000000f00 */
[----:B------:R-:W-:-:S07]  /*25e0*/  IMAD.MOV.U32 R69, RZ, RZ, 0x3fe55555 ;  /* 0x3fe55555ff457424 */ /* 0x000fce00078e00ff */
[----:B------:R-:W-:Y:S05]  /*25f0*/  CALL.REL.NOINC `($__internal_1_$__cuda_sm20_div_rn_f64_full) ;  /* 0x00000010007c7944 */ /* 0x000fea0003c00000 */
[----:B------:R-:W-:Y:S01]  /*2600*/  MOV R2, R76 ;  /* 0x0000004c00027202 */ /* 0x000fe20000000f00 */
[----:B------:R-:W-:-:S07]  /*2610*/  IMAD.MOV.U32 R3, RZ, RZ, R77 ;  /* 0x000000ffff037224 */ /* 0x000fce00078e004d */
.L_x_311:
[----:B------:R-:W-:Y:S05]  /*2620*/  BSYNC.RECONVERGENT B2 ;  /* 0x0000000000027941 */ /* 0x000fea0003800200 */
.L_x_310:
[----:B------:R-:W0:Y:S01]  /*2630*/  MUFU.RCP64H R5, 0.66666650772094726562 ;  /* 0x3fe5555500057908 */ /* 0x000e220000001800 */
[----:B------:R-:W-:Y:S02]  /*2640*/  HFMA2 R19, -RZ, RZ, 1.9736328125, 85.3125 ;  /* 0x3fe55555ff137431 */ /* 0x000fe400000001ff */
[----:B------:R-:W-:Y:S01]  /*2650*/  IMAD.MOV.U32 R18, RZ, RZ, 0x55555556 ;  /* 0x55555556ff127424 */ /* 0x000fe200078e00ff */
[----:B------:R-:W-:Y:S01]  /*2660*/  FSETP.GEU.AND P1, PT, |R37|, 6.5827683646048100446e-37, PT ;  /* 0x036000002500780b */ /* 0x000fe20003f2e200 */
        /* <DEDUP_REMOVED lines=8> */
[----:B------:R-:W-:Y:S02]  /*26f0*/  DFMA R4, R76, -R18, R36 ;  /* 0x800000124c04722b */ /* 0x000fe40000000024 */
[----:B------:R-:W-:-:S06]  /*2700*/  DMUL R18, R44, R44 ;  /* 0x0000002c2c127228 */ /* 0x000fcc0000000000 */
[----:B------:R-:W-:Y:S02]  /*2710*/  DFMA R76, R20, R4, R76 ;  /* 0x00000004144c722b */ /* 0x000fe4000000004c */
[----:B------:R-:W-:Y:S02]  /*2720*/  DMUL R4, R56, 0.5 ;  /* 0x3fe0000038047828 */ /* 0x000fe40000000000 */
[----:B------:R-:W-:-:S06]  /*2730*/  DFMA R18, R50, R50, R18 ;  /* 0x000000323212722b */ /* 0x000fcc0000000012 */
[----:B------:R-:W-:Y:S02]  /*2740*/  FFMA R0, RZ, 1.7916666269302368164, R77 ;  /* 0x3fe55555ff007823 */ /* 0x000fe4000000004d */
[----:B------:R-:W-:-:S03]  /*2750*/  DFMA R2, R4, R18, R2 ;  /* 0x000000120402722b */ /* 0x000fc60000000002 */
[----:B------:R-:W-:-:S13]  /*2760*/  FSETP.GT.AND P0, PT, |R0|, 1.469367938527859385e-39, PT ;  /* 0x001000000000780b */ /* 0x000fda0003f04200 */
[----:B------:R-:W-:Y:S05]  /*2770*/  @P0 BRA P1, `(.L_x_313) ;  /* 0x0000000000180947 */ /* 0x000fea0000800000 */
[----:B------:R-:W-:Y:S01]  /*2780*/  IMAD.MOV.U32 R70, RZ, RZ, R36 ;  /* 0x000000ffff467224 */ /* 0x000fe200078e0024 */
[----:B------:R-:W-:Y:S01]  /*2790*/  MOV R71, R37 ;  /* 0x0000002500477202 */ /* 0x000fe20000000f00 */
[----:B------:R-:W-:Y:S01]  /*27a0*/  IMAD.MOV.U32 R68, RZ, RZ, 0x55555556 ;  /* 0x55555556ff447424 */ /* 0x000fe200078e00ff */
[----:B------:R-:W-:Y:S01]  /*27b0*/  MOV R0, 0x27e0 ;  /* 0x000027e000007802 */ /* 0x000fe20000000f00 */
[----:B------:R-:W-:-:S07]  /*27c0*/  IMAD.MOV.U32 R69, RZ, RZ, 0x3fe55555 ;  /* 0x3fe55555ff457424 */ /* 0x000fce00078e00ff */
[----:B------:R-:W-:Y:S05]  /*27d0*/  CALL.REL.NOINC `($__internal_1_$__cuda_sm20_div_rn_f64_full) ;  /* 0x0000001000047944 */ /* 0x000fea0003c00000 */
.L_x_313:
[----:B------:R-:W-:Y:S05]  /*27e0*/  BSYNC.RECONVERGENT B2 ;  /* 0x0000000000027941 */ /* 0x000fea0003800200 */
.L_x_312:
[C---:B------:R-:W-:Y:S01]  /*27f0*/  DADD R4, R56.reuse, R52 ;  /* 0x0000000038047229 */ /* 0x040fe20000000034 */
[----:B------:R-:W-:Y:S01]  /*2800*/  MOV R18, 0x1 ;  /* 0x0000000100127802 */ /* 0x000fe20000000f00 */
[----:B------:R-:W-:Y:S01]  /*2810*/  DMUL R20, R56, R44 ;  /* 0x0000002c38147228 */ /* 0x000fe20000000000 */
[----:B------:R-:W-:Y:S01]  /*2820*/  BSSY.RECONVERGENT B2, `(.L_x_314) ;  /* 0x0000025000027945 */ /* 0x000fe20003800200 */
[----:B------:R-:W-:Y:S02]  /*2830*/  DMUL R22, R52, R42 ;  /* 0x0000002a34167228 */ /* 0x000fe40000000000 */
[----:B------:R-:W-:Y:S02]  /*2840*/  DMUL R50, R56, R50 ;  /* 0x0000003238327228 */ /* 0x000fe40000000000 */
[----:B------:R-:W-:Y:S02]  /*2850*/  DMUL R4, R4, 0.5 ;  /* 0x3fe0000004047828 */ /* 0x000fe40000000000 */
[----:B------:R-:W-:-:S02]  /*2860*/  DMUL R28, R52, R46 ;  /* 0x0000002e341c7228 */ /* 0x000fc40000000000 */
[----:B------:R-:W-:Y:S02]  /*2870*/  DADD R30, R20, R22 ;  /* 0x00000000141e7229 */ /* 0x000fe40000000016 */
[----:B------:R-:W0:Y:S01]  /*2880*/  MUFU.RCP64H R19, R5 ;  /* 0x0000000500137308 */ /* 0x000e220000001800 */
[----:B------:R-:W-:-:S03]  /*2890*/  DMUL R38, R52, 0.5 ;  /* 0x3fe0000034267828 */ /* 0x000fc60000000000 */
        /* <DEDUP_REMOVED lines=9> */
[----:B------:R-:W-:Y:S02]  /*2930*/  DMUL R70, R18, 0.5 ;  /* 0x3fe0000012467828 */ /* 0x000fe40000000000 */
[----:B------:R-:W-:-:S04]  /*2940*/  DMUL R18, R42, R42 ;  /* 0x0000002a2a127228 */ /* 0x000fc80000000000 */
[----:B------:R-:W-:-:S04]  /*2950*/  DFMA R32, R32, R34, R32 ;  /* 0x000000222020722b */ /* 0x000fc80000000020 */
[----:B------:R-:W-:Y:S01]  /*2960*/  DFMA R18, R46, R46, R18 ;  /* 0x0000002e2e12722b */ /* 0x000fe20000000012 */
[----:B------:R-:W-:-:S03]  /*2970*/  FSETP.GEU.AND P1, PT, |R71|, 6.5827683646048100446e-37, PT ;  /* 0x036000004700780b */ /* 0x000fc60003f2e200 */
[----:B------:R-:W-:-:S04]  /*2980*/  DMUL R34, R70, R32 ;  /* 0x0000002046227228 */ /* 0x000fc80000000000 */
[----:B------:R-:W-:-:S04]  /*2990*/  DFMA R38, R38, R18, R76 ;  /* 0x000000122626722b */ /* 0x000fc8000000004c */
[----:B------:R-:W-:-:S08]  /*29a0*/  DFMA R48, -R4, R34, R70 ;  /* 0x000000220430722b */ /* 0x000fd00000000146 */
[----:B------:R-:W-:Y:S02]  /*29b0*/  DFMA R32, R32, R48, R34 ;  /* 0x000000302020722b */ /* 0x000fe40000000022 */
[----:B------:R-:W-:-:S08]  /*29c0*/  DADD R34, R2, R38 ;  /* 0x0000000002227229 */ /* 0x000fd00000000026 */
[----:B------:R-:W-:Y:S01]  /*29d0*/  FFMA R0, RZ, R5, R33 ;  /* 0x00000005ff007223 */ /* 0x000fe20000000021 */
[----:B------:R-:W-:-:S04]  /*29e0*/  DMUL R34, R34, 0.5 ;  /* 0x3fe0000022227828 */ /* 0x000fc80000000000 */
        /* <DEDUP_REMOVED lines=8> */
.L_x_315:
[----:B------:R-:W-:Y:S05]  /*2a70*/  BSYNC.RECONVERGENT B2 ;  /* 0x0000000000027941 */ /* 0x000fea0003800200 */
.L_x_314:
        /* <DEDUP_REMOVED lines=18> */
[----:B------:R-:W-:Y:S01]  /*2ba0*/  MOV R69, R5 ;  /* 0x0000000500457202 */ /* 0x000fe20000000f00 */
[----:B------:R-:W-:Y:S01]  /*2bb0*/  IMAD.MOV.U32 R68, RZ, RZ, R4 ;  /* 0x000000ffff447224 */ /* 0x000fe200078e0004 */
[----:B------:R-:W-:-:S07]  /*2bc0*/  MOV R0, 0x2be0 ;  /* 0x00002be000007802 */ /* 0x000fce0000000f00 */
[----:B------:R-:W-:Y:S05]  /*2bd0*/  CALL.REL.NOINC `($__internal_1_$__cuda_sm20_div_rn_f64_full) ;  /* 0x0000000c00047944 */ /* 0x000fea0003c00000 */
.L_x_317:
[----:B------:R-:W-:Y:S05]  /*2be0*/  BSYNC.RECONVERGENT B2 ;  /* 0x0000000000027941 */ /* 0x000fea0003800200 */
.L_x_316:
[----:B------:R-:W0:Y:S01]  /*2bf0*/  MUFU.RCP64H R19, R5 ;  /* 0x0000000500137308 */ /* 0x000e220000001800 */
[----:B------:R-:W-:Y:S01]  /*2c00*/  IMAD.MOV.U32 R18, RZ, RZ, 0x1 ;  /* 0x00000001ff127424 */ /* 0x000fe200078e00ff */
        /* <DEDUP_REMOVED lines=18> */
[----:B------:R-:W-:Y:S02]  /*2d30*/  MOV R69, R5 ;  /* 0x0000000500457202 */ /* 0x000fe40000000f00 */
[----:B------:R-:W-:-:S07]  /*2d40*/  MOV R0, 0x2d60 ;  /* 0x00002d6000007802 */ /* 0x000fce0000000f00 */
[----:B------:R-:W-:Y:S05]  /*2d50*/  CALL.REL.NOINC `($__internal_1_$__cuda_sm20_div_rn_f64_full) ;  /* 0x0000000800a47944 */ /* 0x000fea0003c00000 */
[----:B------:R-:W-:Y:S02]  /*2d60*/  IMAD.MOV.U32 R26, RZ, RZ, R76 ;  /* 0x000000ffff1a7224 */ /* 0x000fe400078e004c */
[----:B------:R-:W-:-:S07]  /*2d70*/  IMAD.MOV.U32 R27, RZ, RZ, R77 ;  /* 0x000000ffff1b7224 */ /* 0x000fce00078e004d */
.L_x_319:
[----:B------:R-:W-:Y:S05]  /*2d80*/  BSYNC.RECONVERGENT B2 ;  /* 0x0000000000027941 */ /* 0x000fea0003800200 */
.L_x_318:
[----:B------:R-:W0:Y:S01]  /*2d90*/  MUFU.RCP64H R19, R5 ;  /* 0x0000000500137308 */ /* 0x000e220000001800 */
[----:B------:R-:W-:Y:S01]  /*2da0*/  MOV R18, 0x1 ;  /* 0x0000000100127802 */ /* 0x000fe20000000f00 */
        /* <DEDUP_REMOVED lines=23> */
.L_x_321:
[----:B------:R-:W-:Y:S05]  /*2f20*/  BSYNC.RECONVERGENT B2 ;  /* 0x0000000000027941 */ /* 0x000fea0003800200 */
.L_x_320:
        /* <DEDUP_REMOVED lines=22> */
.L_x_323:
[----:B------:R-:W-:Y:S05]  /*3090*/  BSYNC.RECONVERGENT B2 ;  /* 0x0000000000027941 */ /* 0x000fea0003800200 */
.L_x_322:
        /* <DEDUP_REMOVED lines=12> */
[----:B------:R-:W-:Y:S01]  /*3160*/  VIADD R63, R19, 0xfff00000 ;  /* 0xfff00000133f7836 */ /* 0x000fe20000000000 */
[----:B------:R-:W-:-:S05]  /*3170*/  MOV R62, R18 ;  /* 0x00000012003e7202 */ /* 0x000fca0000000f00 */
[----:B------:R-:W-:-:S08]  /*3180*/  DFMA R66, R34, -R34, R76 ;  /* 0x800000222242722b */ /* 0x000fd0000000004c */
[----:B------:R-:W-:Y:S01]  /*3190*/  DFMA R4, R66, R62, R34 ;  /* 0x0000003e4204722b */ /* 0x000fe20000000022 */
[----:B------:R-:W-:Y:S10]  /*31a0*/  @!P0 BRA `(.L_x_325) ;  /* 0x00000000001c8947 */ /* 0x000ff40003800000 */
[----:B------:R-:W-:Y:S01]  /*31b0*/  IMAD.MOV.U32 R62, RZ, RZ, R18 ;  /* 0x000000ffff3e7224 */ /* 0x000fe200078e0012 */
[----:B------:R-:W-:Y:S01]  /*31c0*/  MOV R19, R35 ;  /* 0x0000002300137202 */ /* 0x000fe20000000f00 */
[----:B------:R-:W-:Y:S01]  /*31d0*/  IMAD.MOV.U32 R18, RZ, RZ, R34 ;  /* 0x000000ffff127224 */ /* 0x000fe200078e0022 */
[----:B------:R-:W-:-:S07]  /*31e0*/  MOV R0, 0x3200 ;  /* 0x0000320000007802 */ /* 0x000fce0000000f00 */
[----:B------:R-:W-:Y:S05]  /*31f0*/  CALL.REL.NOINC `($__internal_2_$__cuda_sm20_dsqrt_rn_f64_mediumpath_v1) ;  /* 0x0000000800e87944 */ /* 0x000fea0003c00000 */
[----:B------:R-:W-:Y:S02]  /*3200*/  IMAD.MOV.U32 R4, RZ, RZ, R17 ;  /* 0x000000ffff047224 */ /* 0x000fe400078e0011 */
[----:B------:R-:W-:-:S07]  /*3210*/  IMAD.MOV.U32 R5, RZ, RZ, R62 ;  /* 0x000000ffff057224 */ /* 0x000fce00078e003e */
.L_x_325:
[----:B------:R-:W-:Y:S05]  /*3220*/  BSYNC.RECONVERGENT B1 ;  /* 0x0000000000017941 */ /* 0x000fea0003800200 */
.L_x_324:
[----:B------:R-:W0:Y:S01]  /*3230*/  MUFU.RCP64H R19, R53 ;  /* 0x0000003500137308 */ /* 0x000e220000001800 */
[----:B------:R-:W-:Y:S01]  /*3240*/  MOV R18, 0x1 ;  /* 0x0000000100127802 */ /* 0x000fe20000000f00 */
        /* <DEDUP_REMOVED lines=21> */
.L_x_327:
[----:B------:R-:W-:Y:S05]  /*33a0*/  BSYNC.RECONVERGENT B2 ;  /* 0x0000000000027941 */ /* 0x000fea0003800200 */
.L_x_326:
[----:B------:R-:W0:Y:S01]  /*33b0*/  MUFU.RSQ64H R69, R77 ;  /* 0x0000004d00457308 */ /* 0x000e220000001c00 */
[----:B------:R-:W-:Y:S01]  /*33c0*/  IADD3 R68, PT, PT, R77, -0x3500000, RZ ;  /* 0xfcb000004d447810 */ /* 0x000fe20007ffe0ff */
[----:B------:R-:W-:Y:S01]  /*33d0*/  IMAD.MOV.U32 R18, RZ, RZ, 0x0 ;  /* 0x00000000ff127424 */ /* 0x000fe200078e00ff */
[----:B------:R-:W-:Y:S01]  /*33e0*/  BSSY.RECONVERGENT B1, `(.L_x_328) ;  /* 0x0000015000017945 */ /* 0x000fe20003800200 */
[----:B------:R-:W-:Y:S01]  /*33f0*/  IMAD.MOV.U32 R19, RZ, RZ, 0x3fd80000 ;  /* 0x3fd80000ff137424 */ /* 0x000fe200078e00ff */
[----:B------:R-:W-:Y:S02]  /*3400*/  ISETP.GE.U32.AND P0, PT, R68, 0x7ca00000, PT ;  /* 0x7ca000004400780c */ /* 0x000fe40003f06070 */
[----:B0-----:R-:W-:-:S08]  /*3410*/  DMUL R4, R68, R68 ;  /* 0x0000004444047228 */ /* 0x001fd00000000000 */
[----:B------:R-:W-:-:S08]  /*3420*/  DFMA R4, -R4, R76, 1 ;  /* 0x3ff000000404742b */ /* 0x000fd0000000014c */
[----:B------:R-:W-:Y:S02]  /*3430*/  DFMA R18, R4, R18, 0.5 ;  /* 0x3fe000000412742b */ /* 0x000fe40000000012 */
[----:B------:R-:W-:-:S08]  /*3440*/  DMUL R4, R68, R4 ;  /* 0x0000000444047228 */ /* 0x000fd00000000000 */
[----:B------:R-:W-:-:S08]  /*3450*/  DFMA R18, R18, R4, R68 ;  /* 0x000000041212722b */ /* 0x000fd00000000044 */
[----:B------:R-:W-:Y:S02]  /*3460*/  DMUL R34, R18, R76 ;  /* 0x0000004c12227228 */ /* 0x000fe40000000000 */
[----:B------:R-:W-:Y:S01]  /*3470*/  IADD3 R63, PT, PT, R19, -0x100000, RZ ;  /* 0xfff00000133f7810 */ /* 0x000fe20007ffe0ff */
[----:B------:R-:W-:-:S05]  /*3480*/  IMAD.MOV.U32 R62, RZ, RZ, R18 ;  /* 0x000000ffff3e7224 */ /* 0x000fca00078e0012 */
        /* <DEDUP_REMOVED lines=8> */
[----:B------:R-:W-:Y:S01]  /*3510*/  IMAD.MOV.U32 R4, RZ, RZ, R17 ;  /* 0x000000ffff047224 */ /* 0x000fe200078e0011 */
[----:B------:R-:W-:-:S07]  /*3520*/  MOV R5, R62 ;  /* 0x0000003e00057202 */ /* 0x000fce0000000f00 */
.L_x_329:
[----:B------:R-:W-:Y:S05]  /*3530*/  BSYNC.RECONVERGENT B1 ;  /* 0x0000000000017941 */ /* 0x000fea0003800200 */
.L_x_328:
[----:B------:R-:W-:Y:S01]  /*3540*/  DADD R4, |R42|, R4 ;  /* 0x000000002a047229 */ /* 0x000fe20000000204 */
[----:B------:R-:W0:Y:S01]  /*3550*/  LDC.64 R18, c[0x0][0x420] ;  /* 0x00010800ff127b82 */ /* 0x000e220000000a00 */
[----:B------:R-:W-:Y:S02]  /*3560*/  DADD R52, R56, -R52 ;  /* 0x0000000038347229 */ /* 0x000fe40000000834 */
[----:B------:R-:W-:Y:S02]  /*3570*/  DADD R20, R20, -R22 ;  /* 0x0000000014147229 */ /* 0x000fe40000000816 */
[----:B------:R-:W-:Y:S02]  /*3580*/  DADD R2, R2, -R38 ;  /* 0x0000000002027229 */ /* 0x000fe40000000826 */
[----:B------:R-:W-:Y:S01]  /*3590*/  DSETP.GE.AND P0, PT, R44, R4, PT ;  /* 0x000000042c00722a */ /* 0x000fe20003f06000 */
[----:B------:R-:W1:Y:S01]  /*35a0*/  LDC.64 R34, c[0x0][0x438] ;  /* 0x00010e00ff227b82 */ /* 0x000e620000000a00 */
[----:B------:R-:W-:-:S04]  /*35b0*/  DADD R28, R50, -R28 ;  /* 0x00000000321c7229 */ /* 0x000fc8000000081c */
[----:B------:R-:W-:Y:S02]  /*35c0*/  FSEL R4, R44, R4, P0 ;  /* 0x000000042c047208 */ /* 0x000fe40000000000 */
[----:B------:R-:W-:Y:S01]  /*35d0*/  FSEL R5, R45, R5, P0 ;  /* 0x000000052d057208 */ /* 0x000fe20000000000 */
[----:B------:R-:W2:Y:S05]  /*35e0*/  LDC.64 R36, c[0x0][0x430] ;  /* 0x00010c00ff247b82 */ /* 0x000eaa0000000a00 */
[----:B------:R-:W-:-:S03]  /*35f0*/  DMUL R4, R4, 0.5 ;  /* 0x3fe0000004047828 */ /* 0x000fc60000000000 */
[----:B------:R-:W3:Y:S05]  /*3600*/  LDC.64 R40, c[0x0][0x428] ;  /* 0x00010a00ff287b82 */ /* 0x000eea0000000a00 */
[C---:B------:R-:W-:Y:S02]  /*3610*/  DFMA R52, R4.reuse, -R52, R30 ;  /* 0x800000340434722b */ /* 0x040fe4000000001e */
[C---:B------:R-:W-:Y:S02]  /*3620*/  DFMA R20, R4.reuse, -R20, R24 ;  /* 0x800000140414722b */ /* 0x040fe40000000018 */
[C---:B------:R-:W-:Y:S02]  /*3630*/  DFMA R32, R4.reuse, -R2, R32 ;  /* 0x800000020420722b */ /* 0x040fe40000000020 */
[----:B------:R-:W-:Y:S01]  /*3640*/  DFMA R28, R4, -R28, R26 ;  /* 0x8000001c041c722b */ /* 0x000fe2000000001a */
[----:B0-----:R-:W-:-:S04]  /*3650*/  IMAD.WIDE R2, R13, 0x8, R18 ;  /* 0x000000080d027825 */ /* 0x001fc800078e0212 */
[C---:B-1----:R-:W-:Y:S01]  /*3660*/  IMAD.WIDE R4, R13.reuse, 0x8, R34 ;  /* 0x000000080d047825 */ /* 0x042fe200078e0222 */
[----:B------:R0:W-:Y:S03]  /*3670*/  STG.E.64 desc[UR20][R2.64], R52 ;  /* 0x0000003402007986 */ /* 0x0001e6000c101b14 */
[C---:B--2---:R-:W-:Y:S01]  /*3680*/  IMAD.WIDE R18, R13.reuse, 0x8, R36 ;  /* 0x000000080d127825 */ /* 0x044fe200078e0224 */
[----:B------:R0:W-:Y:S03]  /*3690*/  STG.E.64 desc[UR20][R4.64], R20 ;  /* 0x0000001404007986 */ /* 0x0001e6000c101b14 */
[----:B---3--:R-:W-:Y:S01]  /*36a0*/  IMAD.WIDE R22, R13, 0x8, R40 ;  /* 0x000000080d167825 */ /* 0x008fe200078e0228 */
[----:B------:R0:W-:Y:S04]  /*36b0*/  STG.E.64 desc[UR20][R18.64], R28 ;  /* 0x0000001c12007986 */ /* 0x0001e8000c101b14 */
[----:B------:R0:W-:Y:S02]  /*36c0*/  STG.E.64 desc[UR20][R22.64], R32 ;  /* 0x0000002016007986 */ /* 0x0001e4000c101b14 */
.L_x_289:
[----:B--2---:R-:W-:Y:S05]  /*36d0*/  BSYNC.RECONVERGENT B0 ;  /* 0x0000000000007941 */ /* 0x004fea0003800200 */
.L_x_288:
        /* <DEDUP_REMOVED lines=8> */
.L_x_287:
[----:B------:R-:W-:Y:S02]  /*3760*/  UISETP.NE.AND UP0, UPT, UR5, UR14, UPT ;  /* 0x0000000e0500728c */ /* 0x000fe4000bf05270 */
[----:B------:R-:W-:-:S07]  /*3770*/  UIADD3 UR7, UPT, UPT, UR5, 0x1, URZ ;  /* 0x0000000105077890 */ /* 0x000fce000fffe0ff */
[----:B------:R-:W-:Y:S01]  /*3780*/  UMOV UR5, UR7 ;  /* 0x0000000700057c82 */ /* 0x000fe20008000000 */
[----:B------:R-:W-:Y:S05]  /*3790*/  BRA.U UP0, `(.L_x_331) ;  /* 0xffffffd100347547 */ /* 0x000fea000b83ffff */
.L_x_286:
[----:B------:R-:W-:Y:S02]  /*37a0*/  UISETP.NE.AND UP0, UPT, UR4, UR13, UPT ;  /* 0x0000000d0400728c */ /* 0x000fe4000bf05270 */
[----:B------:R-:W-:-:S07]  /*37b0*/  UIADD3 UR5, UPT, UPT, UR4, 0x1, URZ ;  /* 0x0000000104057890 */ /* 0x000fce000fffe0ff */
[----:B------:R-:W-:Y:S01]  /*37c0*/  UMOV UR4, UR5 ;  /* 0x0000000500047c82 */ /* 0x000fe20008000000 */
[----:B------:R-:W-:Y:S05]  /*37d0*/  BRA.U UP0, `(.L_x_332) ;  /* 0xffffffcd007c7547 */ /* 0x000fea000b83ffff */
[----:B------:R-:W-:Y:S05]  /*37e0*/  EXIT ;  /* 0x000000000000794d */ /* 0x000fea0003800000 */
        .weak           $__internal_1_$__cuda_sm20_div_rn_f64_full
        .type           $__internal_1_$__cuda_sm20_div_rn_f64_full,@function
        .size           $__internal_1_$__cuda_sm20_div_rn_f64_full,($__internal_2_$__cuda_sm20_dsqrt_rn_f64_mediumpath_v1 - $__internal_1_$__cuda_sm20_div_rn_f64_full)
$__internal_1_$__cuda_sm20_div_rn_f64_full:
[C---:B------:R-:W-:Y:S01]  /*37f0*/  FSETP.GEU.AND P0, PT, |R69|.reuse, 1.469367938527859385e-39, PT ;  /* 0x001000004500780b */ /* 0x040fe20003f0e200 */
[----:B------:R-:W-:Y:S01]  /*3800*/  IMAD.MOV.U32 R82, RZ, RZ, 0x1 ;  /* 0x00000001ff527424 */ /* 0x000fe200078e00ff */
[----:B------:R-:W-:Y:S01]  /*3810*/  LOP3.LUT R66, R69, 0x800fffff, RZ, 0xc0, !PT ;  /* 0x800fffff45427812 */ /* 0x000fe200078ec0ff */
[----:B------:R-:W-:Y:S01]  /*3820*/  BSSY.RECONVERGENT B1, `(.L_x_333) ;  /* 0x0000054000017945 */ /* 0x000fe20003800200 */
[C---:B------:R-:W-:Y:S02]  /*3830*/  FSETP.GEU.AND P2, PT, |R71|.reuse, 1.469367938527859385e-39, PT ;  /* 0x001000004700780b */ /* 0x040fe40003f4e200 */
[----:B------:R-:W-:Y:S01]  /*3840*/  LOP3.LUT R67, R66, 0x3ff00000, RZ, 0xfc, !PT ;  /* 0x3ff0000042437812 */ /* 0x000fe200078efcff */
[----:B------:R-:W-:Y:S01]  /*3850*/  IMAD.MOV.U32 R66, RZ, RZ, R68 ;  /* 0x000000ffff427224 */ /* 0x000fe200078e0044 */
[----:B------:R-:W-:Y:S02]  /*3860*/  LOP3.LUT R19, R71, 0x7ff00000, RZ, 0xc0, !PT ;  /* 0x7ff0000047137812 */ /* 0x000fe400078ec0ff */
[----:B------:R-:W-:-:S02]  /*3870*/  LOP3.LUT R18, R69, 0x7ff00000, RZ, 0xc0, !PT ;  /* 0x7ff0000045127812 */ /* 0x000fc400078ec0ff */
[----:B------:R-:W-:Y:S01]  /*3880*/  MOV R76, 0x1ca00000 ;  /* 0x1ca00000004c7802 */ /* 0x000fe20000000f00 */
[----:B------:R-:W-:Y:S01]  /*3890*/  @!P0 DMUL R66, R68, 8.98846567431157953865e+307 ;  /* 0x7fe0000044428828 */ /* 0x000fe20000000000 */
[----:B------:R-:W-:-:S03]  /*38a0*/  ISETP.GE.U32.AND P1, PT, R19, R18, PT ;  /* 0x000000121300720c */ /* 0x000fc60003f26070 */
[----:B------:R-:W-:Y:S01]  /*38b0*/  @!P2 LOP3.LUT R72, R69, 0x7ff00000, RZ, 0xc0, !PT ;  /* 0x7ff000004548a812 */ /* 0x000fe200078ec0ff */
[----:B------:R-:W-:Y:S01]  /*38c0*/  @!P2 IMAD.MOV.U32 R80, RZ, RZ, RZ ;  /* 0x000000ffff50a224 */ /* 0x000fe200078e00ff */
[----:B------:R-:W0:Y:S01]  /*38d0*/  MUFU.RCP64H R83, R67 ;  /* 0x0000004300537308 */ /* 0x000e220000001800 */
[C---:B------:R-:W-:Y:S02]  /*38e0*/  SEL R73, R76.reuse, 0x63400000, !P1 ;  /* 0x634000004c497807 */ /* 0x040fe40004800000 */
[----:B------:R-:W-:Y:S01]  /*38f0*/  @!P2 ISETP.GE.U32.AND P3, PT, R19, R72, PT ;  /* 0x000000481300a20c */ /* 0x000fe20003f66070 */
[----:B------:R-:W-:Y:S01]  /*3900*/  IMAD.MOV.U32 R72, RZ, RZ, R70 ;  /* 0x000000ffff487224 */ /* 0x000fe200078e0046 */
[----:B------:R-:W-:Y:S02]  /*3910*/  LOP3.LUT R73, R73, 0x800fffff, R71, 0xf8, !PT ;  /* 0x800fffff49497812 */ /* 0x000fe400078ef847 */
[----:B------:R-:W-:Y:S02]  /*3920*/  @!P2 SEL R17, R76, 0x63400000, !P3 ;  /* 0x634000004c11a807 */ /* 0x000fe40005800000 */
[----:B------:R-:W-:-:S02]  /*3930*/  @!P0 LOP3.LUT R18, R67, 0x7ff00000, RZ, 0xc0, !PT ;  /* 0x7ff0000043128812 */ /* 0x000fc400078ec0ff */
[----:B------:R-:W-:-:S04]  /*3940*/  @!P2 LOP3.LUT R17, R17, 0x80000000, R71, 0xf8, !PT ;  /* 0x800000001111a812 */ /* 0x000fc800078ef847 */
[----:B------:R-:W-:Y:S01]  /*3950*/  @!P2 LOP3.LUT R81, R17, 0x100000, RZ, 0xfc, !PT ;  /* 0x001000001151a812 */ /* 0x000fe200078efcff */
[----:B0-----:R-:W-:Y:S01]  /*3960*/  DFMA R74, R82, -R66, 1 ;  /* 0x3ff00000524a742b */ /* 0x001fe20000000842 */
[----:B------:R-:W-:-:S04]  /*3970*/  MOV R17, R19 ;  /* 0x0000001300117202 */ /* 0x000fc80000000f00 */
[----:B------:R-:W-:-:S03]  /*3980*/  @!P2 DFMA R72, R72, 2, -R80 ;  /* 0x400000004848a82b */ /* 0x000fc60000000850 */
[----:B------:R-:W-:-:S07]  /*3990*/  DFMA R74, R74, R74, R74 ;  /* 0x0000004a4a4a722b */ /* 0x000fce000000004a */
[----:B------:R-:W-:Y:S01]  /*39a0*/  @!P2 LOP3.LUT R17, R73, 0x7ff00000, RZ, 0xc0, !PT ;  /* 0x7ff000004911a812 */ /* 0x000fe200078ec0ff */
[----:B------:R-:W-:-:S08]  /*39b0*/  DFMA R82, R82, R74, R82 ;  /* 0x0000004a5252722b */ /* 0x000fd00000000052 */
[----:B------:R-:W-:-:S08]  /*39c0*/  DFMA R74, R82, -R66, 1 ;  /* 0x3ff00000524a742b */ /* 0x000fd00000000842 */
[----:B------:R-:W-:Y:S01]  /*39d0*/  DFMA R82, R82, R74, R82 ;  /* 0x0000004a5252722b */ /* 0x000fe20000000052 */
[----:B------:R-:W-:Y:S02]  /*39e0*/  VIADD R74, R17, 0xffffffff ;  /* 0xffffffff114a7836 */ /* 0x000fe40000000000 */
[----:B------:R-:W-:-:S03]  /*39f0*/  VIADD R75, R18, 0xffffffff ;  /* 0xffffffff124b7836 */ /* 0x000fc60000000000 */
[----:B------:R-:W-:Y:S02]  /*3a00*/  ISETP.GT.U32.AND P0, PT, R74, 0x7feffffe, PT ;  /* 0x7feffffe4a00780c */ /* 0x000fe40003f04070 */
[----:B------:R-:W-:Y:S02]  /*3a10*/  DMUL R80, R82, R72 ;  /* 0x0000004852507228 */ /* 0x000fe40000000000 */
[----:B------:R-:W-:-:S06]  /*3a20*/  ISETP.GT.U32.OR P0, PT, R75, 0x7feffffe, P0 ;  /* 0x7feffffe4b00780c */ /* 0x000fcc0000704470 */
[----:B------:R-:W-:-:S08]  /*3a30*/  DFMA R84, R80, -R66, R72 ;  /* 0x800000425054722b */ /* 0x000fd00000000048 */
[----:B------:R-:W-:Y:S01]  /*3a40*/  DFMA R74, R82, R84, R80 ;  /* 0x00000054524a722b */ /* 0x000fe20000000050 */
[----:B------:R-:W-:Y:S10]  /*3a50*/  @P0 BRA `(.L_x_334) ;  /* 0x00000000006c0947 */ /* 0x000ff40003800000 */
[----:B------:R-:W-:-:S04]  /*3a60*/  LOP3.LUT R18, R69, 0x7ff00000, RZ, 0xc0, !PT ;  /* 0x7ff0000045127812 */ /* 0x000fc800078ec0ff */
[CC--:B------:R-:W-:Y:S02]  /*3a70*/  VIADDMNMX R17, R19.reuse, -R18.reuse, 0xb9600000, !PT ;  /* 0xb960000013117446 */ /* 0x0c0fe40007800912 */
[----:B------:R-:W-:Y:S01]  /*3a80*/  ISETP.GE.U32.AND P0, PT, R19, R18, PT ;  /* 0x000000121300720c */ /* 0x000fe20003f06070 */
[----:B------:R-:W-:Y:S01]  /*3a90*/  IMAD.MOV.U32 R18, RZ, RZ, RZ ;  /* 0x000000ffff127224 */ /* 0x000fe200078e00ff */
[----:B------:R-:W-:Y:S02]  /*3aa0*/  VIMNMX R17, PT, PT, R17, 0x46a00000, PT ;  /* 0x46a0000011117848 */ /* 0x000fe40003fe0100 */
[----:B------:R-:W-:-:S04]  /*3ab0*/  SEL R76, R76, 0x63400000, !P0 ;  /* 0x634000004c4c7807 */ /* 0x000fc80004000000 */
[----:B------:R-:W-:-:S05]  /*3ac0*/  IADD3 R17, PT, PT, -R76, R17, RZ ;  /* 0x000000114c117210 */ /* 0x000fca0007ffe1ff */
[----:B------:R-:W-:-:S06]  /*3ad0*/  VIADD R19, R17, 0x7fe00000 ;  /* 0x7fe0000011137836 */ /* 0x000fcc0000000000 */
[----:B------:R-:W-:-:S10]  /*3ae0*/  DMUL R76, R74, R18 ;  /* 0x000000124a4c7228 */ /* 0x000fd40000000000 */
[----:B------:R-:W-:-:S13]  /*3af0*/  FSETP.GTU.AND P0, PT, |R77|, 1.469367938527859385e-39, PT ;  /* 0x001000004d00780b */ /* 0x000fda0003f0c200 */
[----:B------:R-:W-:Y:S05]  /*3b00*/  @P0 BRA `(.L_x_335) ;  /* 0x0000000000940947 */ /* 0x000fea0003800000 */
[----:B------:R-:W-:-:S06]  /*3b10*/  DFMA R66, R74, -R66, R72 ;  /* 0x800000424a42722b */ /* 0x000fcc0000000048 */
[----:B------:R-:W-:-:S04]  /*3b20*/  MOV R66, RZ ;  /* 0x000000ff00427202 */ /* 0x000fc80000000f00 */
[C---:B------:R-:W-:Y:S02]  /*3b30*/  FSETP.NEU.AND P0, PT, R67.reuse, RZ, PT ;  /* 0x000000ff4300720b */ /* 0x040fe40003f0d000 */
[----:B------:R-:W-:-:S04]  /*3b40*/  LOP3.LUT R68, R67, 0x80000000, R69, 0x48, !PT ;  /* 0x8000000043447812 */ /* 0x000fc800078e4845 */
[----:B------:R-:W-:-:S07]  /*3b50*/  LOP3.LUT R67, R68, R19, RZ, 0xfc, !PT ;  /* 0x0000001344437212 */ /* 0x000fce00078efcff */
[----:B------:R-:W-:Y:S05]  /*3b60*/  @!P0 BRA `(.L_x_335) ;  /* 0x00000000007c8947 */ /* 0x000fea0003800000 */
[----:B------:R-:W-:Y:S01]  /*3b70*/  IMAD.MOV R19, RZ, RZ, -R17 ;  /* 0x000000ffff137224 */ /* 0x000fe200078e0a11 */
[----:B------:R-:W-:Y:S01]  /*3b80*/  IADD3 R17, PT, PT, -R17, -0x43300000, RZ ;  /* 0xbcd0000011117810 */ /* 0x000fe20007ffe1ff */
[----:B------:R-:W-:-:S06]  /*3b90*/  IMAD.MOV.U32 R18, RZ, RZ, RZ ;  /* 0x000000ffff127224 */ /* 0x000fcc00078e00ff */
[----:B------:R-:W-:Y:S02]  /*3ba0*/  DFMA R18, R76, -R18, R74 ;  /* 0x800000124c12722b */ /* 0x000fe4000000004a */
[----:B------:R-:W-:-:S08]  /*3bb0*/  DMUL.RP R74, R74, R66 ;  /* 0x000000424a4a7228 */ /* 0x000fd00000008000 */
[----:B------:R-:W-:Y:S02]  /*3bc0*/  FSETP.NEU.AND P0, PT, |R19|, R17, PT ;  /* 0x000000111300720b */ /* 0x000fe40003f0d200 */
[----:B------:R-:W-:Y:S02]  /*3bd0*/  LOP3.LUT R17, R75, R68, RZ, 0x3c, !PT ;  /* 0x000000444b117212 */ /* 0x000fe400078e3cff */
[----:B------:R-:W-:Y:S02]  /*3be0*/  FSEL R76, R74, R76, !P0 ;  /* 0x0000004c4a4c7208 */ /* 0x000fe40004000000 */
[----:B------:R-:W-:Y:S01]  /*3bf0*/  FSEL R77, R17, R77, !P0 ;  /* 0x0000004d114d7208 */ /* 0x000fe20004000000 */
[----:B------:R-:W-:Y:S06]  /*3c00*/  BRA `(.L_x_335) ;  /* 0x0000000000547947 */ /* 0x000fec0003800000 */
.L_x_334:
[----:B------:R-:W-:-:S14]  /*3c10*/  DSETP.NAN.AND P0, PT, R70, R70, PT ;  /* 0x000000464600722a */ /* 0x000fdc0003f08000 */
[----:B------:R-:W-:Y:S05]  /*3c20*/  @P0 BRA `(.L_x_336) ;  /* 0x0000000000440947 */ /* 0x000fea0003800000 */
[----:B------:R-:W-:-:S14]  /*3c30*/  DSETP.NAN.AND P0, PT, R68, R68, PT ;  /* 0x000000444400722a */ /* 0x000fdc0003f08000 */
[----:B------:R-:W-:Y:S05]  /*3c40*/  @P0 BRA `(.L_x_337) ;  /* 0x0000000000300947 */ /* 0x000fea0003800000 */
[----:B------:R-:W-:Y:S01]  /*3c50*/  ISETP.NE.AND P0, PT, R17, R18, PT ;  /* 0x000000121100720c */ /* 0x000fe20003f05270 */
[----:B------:R-:W-:Y:S01]  /*3c60*/  IMAD.MOV.U32 R77, RZ, RZ, -0x80000 ;  /* 0xfff80000ff4d7424 */ /* 0x000fe200078e00ff */
[----:B------:R-:W-:-:S11]  /*3c70*/  MOV R76, 0x0 ;  /* 0x00000000004c7802 */ /* 0x000fd60000000f00 */
[----:B------:R-:W-:Y:S05]  /*3c80*/  @!P0 BRA `(.L_x_335) ;  /* 0x0000000000348947 */ /* 0x000fea0003800000 */
[----:B------:R-:W-:Y:S02]  /*3c90*/  ISETP.NE.AND P0, PT, R17, 0x7ff00000, PT ;  /* 0x7ff000001100780c */ /* 0x000fe40003f05270 */
[----:B------:R-:W-:Y:S02]  /*3ca0*/  LOP3.LUT R77, R71, 0x80000000, R69, 0x48, !PT ;  /* 0x80000000474d7812 */ /* 0x000fe400078e4845 */
[----:B------:R-:W-:-:S13]  /*3cb0*/  ISETP.EQ.OR P0, PT, R18, RZ, !P0 ;  /* 0x000000ff1200720c */ /* 0x000fda0004702670 */
[----:B------:R-:W-:Y:S01]  /*3cc0*/  @P0 LOP3.LUT R17, R77, 0x7ff00000, RZ, 0xfc, !PT ;  /* 0x7ff000004d110812 */ /* 0x000fe200078efcff */
[----:B------:R-:W-:Y:S01]  /*3cd0*/  @!P0 IMAD.MOV.U32 R76, RZ, RZ, RZ ;  /* 0x000000ffff4c8224 */ /* 0x000fe200078e00ff */
[----:B------:R-:W-:-:S03]  /*3ce0*/  @P0 MOV R76, RZ ;  /* 0x000000ff004c0202 */ /* 0x000fc60000000f00 */
[----:B------:R-:W-:Y:S01]  /*3cf0*/  @P0 IMAD.MOV.U32 R77, RZ, RZ, R17 ;  /* 0x000000ffff4d0224 */ /* 0x000fe200078e0011 */
[----:B------:R-:W-:Y:S06]  /*3d00*/  BRA `(.L_x_335) ;  /* 0x0000000000147947 */ /* 0x000fec0003800000 */
.L_x_337:
[----:B------:R-:W-:Y:S01]  /*3d10*/  LOP3.LUT R77, R69, 0x80000, RZ, 0xfc, !PT ;  /* 0x00080000454d7812 */ /* 0x000fe200078efcff */
[----:B------:R-:W-:Y:S01]  /*3d20*/  IMAD.MOV.U32 R76, RZ, RZ, R68 ;  /* 0x000000ffff4c7224 */ /* 0x000fe200078e0044 */
[----:B------:R-:W-:Y:S06]  /*3d30*/  BRA `(.L_x_335) ;  /* 0x0000000000087947 */ /* 0x000fec0003800000 */
.L_x_336:
[----:B------:R-:W-:Y:S02]  /*3d40*/  LOP3.LUT R77, R71, 0x80000, RZ, 0xfc, !PT ;  /* 0x00080000474d7812 */ /* 0x000fe400078efcff */
[----:B------:R-:W-:-:S07]  /*3d50*/  MOV R76, R70 ;  /* 0x00000046004c7202 */ /* 0x000fce0000000f00 */
.L_x_335:
[----:B------:R-:W-:Y:S05]  /*3d60*/  BSYNC.RECONVERGENT B1 ;  /* 0x0000000000017941 */ /* 0x000fea0003800200 */
.L_x_333:
[----:B------:R-:W-:Y:S02]  /*3d70*/  IMAD.MOV.U32 R18, RZ, RZ, R0 ;  /* 0x000000ffff127224 */ /* 0x000fe400078e0000 */
[----:B------:R-:W-:-:S04]  /*3d80*/  IMAD.MOV.U32 R19, RZ, RZ, 0x0 ;  /* 0x00000000ff137424 */ /* 0x000fc800078e00ff */
[----:B------:R-:W-:Y:S05]  /*3d90*/  RET.REL.NODEC R18 `(_Z16calc_flux_wakeupPdS_S_S_S_S_S_S_S_S_S_S_S_S_S_S_S_S_S_S_S_S_S_S_S_S_S_S_Pi9InputPara) ;  /* 0xffffffc012987950 */ /* 0x000fea0003c3ffff */
        .weak           $__internal_2_$__cuda_sm20_dsqrt_rn_f64_mediumpath_v1
        .type           $__internal_2_$__cuda_sm20_dsqrt_rn_f64_mediumpath_v1,@function
        .size           $__internal_2_$__cuda_sm20_dsqrt_rn_f64_mediumpath_v1,(.L_x_620 - $__internal_2_$__cuda_sm20_dsqrt_rn_f64_mediumpath_v1)
$__internal_2_$__cuda_sm20_dsqrt_rn_f64_mediumpath_v1:
[----:B------:R-:W-:Y:S01]  /*3da0*/  ISETP.GE.U32.AND P0, PT, R68, -0x3400000, PT ;  /* 0xfcc000004400780c */ /* 0x000fe20003f06070 */
[----:B------:R-:W-:Y:S01]  /*3db0*/  BSSY.RECONVERGENT B2, `(.L_x_338) ;  /* 0x0000025000027945 */ /* 0x000fe20003800200 */
[----:B------:R-:W-:Y:S01]  /*3dc0*/  MOV R68, R76 ;  /* 0x0000004c00447202 */ /* 0x000fe20000000f00 */
[----:B------:R-:W-:-:S10]  /*3dd0*/  IMAD.MOV.U32 R69, RZ, RZ, R77 ;  /* 0x000000ffff457224 */ /* 0x000fd400078e004d */
[----:B------:R-:W-:Y:S05]  /*3de0*/  @!P0 BRA `(.L_x_339) ;  /* 0x0000000000208947 */ /* 0x000fea0003800000 */
[----:B------:R-:W-:-:S10]  /*3df0*/  DFMA.RM R62, R66, R62, R18 ;  /* 0x0000003e423e722b */ /* 0x000fd40000004012 */
[----:B------:R-:W-:-:S05]  /*3e00*/  IADD3 R18, P0, PT, R62, 0x1, RZ ;  /* 0x000000013e127810 */ /* 0x000fca0007f1e0ff */
[----:B------:R-:W-:-:S06]  /*3e10*/  IMAD.X R19, RZ, RZ, R63, P0 ;  /* 0x000000ffff137224 */ /* 0x000fcc00000e063f */
[----:B------:R-:W-:-:S08]  /*3e20*/  DFMA.RP R68, -R62, R18, R68 ;  /* 0x000000123e44722b */ /* 0x000fd00000008144 */
[----:B------:R-:W-:-:S06]  /*3e30*/  DSETP.GT.AND P0, PT, R68, RZ, PT ;  /* 0x000000ff4400722a */ /* 0x000fcc0003f04000 */
[----:B------:R-:W-:Y:S02]  /*3e40*/  FSEL R18, R18, R62, P0 ;  /* 0x0000003e12127208 */ /* 0x000fe40000000000 */
[----:B------:R-:W-:Y:S01]  /*3e50*/  FSEL R19, R19, R63, P0 ;  /* 0x0000003f13137208 */ /* 0x000fe20000000000 */
[----:B------:R-:W-:Y:S06]  /*3e60*/  BRA `(.L_x_340) ;  /* 0x0000000000647947 */ /* 0x000fec0003800000 */
.L_x_339:
[----:B------:R-:W-:-:S14]  /*3e70*/  DSETP.NE.AND P0, PT, R68, RZ, PT ;  /* 0x000000ff4400722a */ /* 0x000fdc0003f05000 */
[----:B------:R-:W-:Y:S05]  /*3e80*/  @!P0 BRA `(.L_x_341) ;  /* 0x0000000000588947 */ /* 0x000fea0003800000 */
[----:B------:R-:W-:-:S13]  /*3e90*/  ISETP.GE.AND P0, PT, R69, RZ, PT ;  /* 0x000000ff4500720c */ /* 0x000fda0003f06270 */
[----:B------:R-:W-:Y:S01]  /*3ea0*/  @!P0 MOV R18, 0x0 ;  /* 0x0000000000128802 */ /* 0x000fe20000000f00 */
[----:B------:R-:W-:Y:S01]  /*3eb0*/  @!P0 IMAD.MOV.U32 R19, RZ, RZ, -0x80000 ;  /* 0xfff80000ff138424 */ /* 0x000fe200078e00ff */
[----:B------:R-:W-:Y:S06]  /*3ec0*/  @!P0 BRA `(.L_x_340) ;  /* 0x00000000004c8947 */ /* 0x000fec0003800000 */
[----:B------:R-:W-:-:S13]  /*3ed0*/  ISETP.GT.AND P0, PT, R69, 0x7fefffff, PT ;  /* 0x7fefffff4500780c */ /* 0x000fda0003f04270 */
[----:B------:R-:W-:Y:S05]  /*3ee0*/  @P0 BRA `(.L_x_341) ;  /* 0x0000000000400947 */ /* 0x000fea0003800000 */
[----:B------:R-:W-:Y:S01]  /*3ef0*/  DMUL R68, R68, 8.11296384146066816958e+31 ;  /* 0x4690000044447828 */ /* 0x000fe20000000000 */
[----:B------:R-:W-:Y:S01]  /*3f00*/  IMAD.MOV.U32 R66, RZ, RZ, RZ ;  /* 0x000000ffff427224 */ /* 0x000fe200078e00ff */
[----:B------:R-:W-:Y:S01]  /*3f10*/  MOV R18, 0x0 ;  /* 0x0000000000127802 */ /* 0x000fe20000000f00 */
[----:B------:R-:W-:-:S03]  /*3f20*/  IMAD.MOV.U32 R19, RZ, RZ, 0x3fd80000 ;  /* 0x3fd80000ff137424 */ /* 0x000fc600078e00ff */
[----:B------:R-:W0:Y:S02]  /*3f30*/  MUFU.RSQ64H R67, R69 ;  /* 0x0000004500437308 */ /* 0x000e240000001c00 */
[----:B0-----:R-:W-:-:S08]  /*3f40*/  DMUL R62, R66, R66 ;  /* 0x00000042423e7228 */ /* 0x001fd00000000000 */
[----:B------:R-:W-:-:S08]  /*3f50*/  DFMA R62, R68, -R62, 1 ;  /* 0x3ff00000443e742b */ /* 0x000fd0000000083e */
[----:B------:R-:W-:Y:S02]  /*3f60*/  DFMA R18, R62, R18, 0.5 ;  /* 0x3fe000003e12742b */ /* 0x000fe40000000012 */
[----:B------:R-:W-:-:S08]  /*3f70*/  DMUL R62, R66, R62 ;  /* 0x0000003e423e7228 */ /* 0x000fd00000000000 */
[----:B------:R-:W-:-:S08]  /*3f80*/  DFMA R62, R18, R62, R66 ;  /* 0x0000003e123e722b */ /* 0x000fd00000000042 */
[----:B------:R-:W-:Y:S02]  /*3f90*/  DMUL R18, R68, R62 ;  /* 0x0000003e44127228 */ /* 0x000fe40000000000 */
[----:B------:R-:W-:-:S06]  /*3fa0*/  VIADD R63, R63, 0xfff00000 ;  /* 0xfff000003f3f7836 */ /* 0x000fcc0000000000 */
[----:B------:R-:W-:-:S08]  /*3fb0*/  DFMA R66, R18, -R18, R68 ;  /* 0x800000121242722b */ /* 0x000fd00000000044 */
[----:B------:R-:W-:-:S10]  /*3fc0*/  DFMA R18, R62, R66, R18 ;  /* 0x000000423e12722b */ /* 0x000fd40000000012 */
[----:B------:R-:W-:Y:S01]  /*3fd0*/  IADD3 R19, PT, PT, R19, -0x3500000, RZ ;  /* 0xfcb0000013137810 */ /* 0x000fe20007ffe0ff */
[----:B------:R-:W-:Y:S06]  /*3fe0*/  BRA `(.L_x_340) ;  /* 0x0000000000047947 */ /* 0x000fec0003800000 */
.L_x_341:
[----:B------:R-:W-:-:S11]  /*3ff0*/  DADD R18, R68, R68 ;  /* 0x0000000044127229 */ /* 0x000fd60000000044 */
.L_x_340:
[----:B------:R-:W-:Y:S05]  /*4000*/  BSYNC.RECONVERGENT B2 ;  /* 0x0000000000027941 */ /* 0x000fea0003800200 */
.L_x_338:
[----:B------:R-:W-:Y:S01]  /*4010*/  IMAD.MOV.U32 R17, RZ, RZ, R18 ;  /* 0x000000ffff117224 */ /* 0x000fe200078e0012 */
[----:B------:R-:W-:Y:S01]  /*4020*/  MOV R18, R0 ;  /* 0x0000000000127202 */ /* 0x000fe20000000f00 */
[----:B------:R-:W-:Y:S02]  /*4030*/  IMAD.MOV.U32 R62, RZ, RZ, R19 ;  /* 0x000000ffff3e7224 */ /* 0x000fe400078e0013 */
[----:B------:R-:W-:-:S04]  /*4040*/  IMAD.MOV.U32 R19, RZ, RZ, 0x0 ;  /* 0x00000000ff137424 */ /* 0x000fc800078e00ff */
[----:B------:R-:W-:Y:S05]  /*4050*/  RET.REL.NODEC R18 `(_Z16calc_flux_wakeupPdS_S_S_S_S_S_S_S_S_S_S_S_S_S_S_S_S_S_S_S_S_S_S_S_S_S_S_Pi9InputPara) ;  /* 0xffffffbc12e87950 */ /* 0x000fea0003c3ffff */
.L_x_342:
        /* <DEDUP_REMOVED lines=10> */
.L_x_620:


//--------------------- .text._Z9calc_fluxPdS_S_S_S_S_S_S_S_S_S_S_S_S_S_S_S_S_S_S_S_S_S_S_9InputPara --------------------------
	.section	.text._Z9calc_fluxPdS_S_S_S_S_S_S_S_S_S_S_S_S_S_S_S_S_S_S_S_S_S_S_9InputPara,"ax",@progbits
	.align	128
        .global         _Z9calc_fluxPdS_S_S_S_S_S_S_S_S_S_S_S_S_S_S_S_S_S_S_S_S_S_S_9InputPara
        .type           _Z9calc_fluxPdS_S_S_S_S_S_S_S_S_S_S_S_S_S_S_S_S_S_S_S_S_S_S_9InputPara,@function
        .size           _Z9calc_fluxPdS_S_S_S_S_S_S_S_S_S_S_S_S_S_S_S_S_S_S_S_S_S_S_9InputPara,(.L_x_622 - _Z9calc_fluxPdS_S_S_S_S_S_S_S_S_S_S_S_S_S_S_S_S_S_S_S_S_S_S_9InputPara)
        .other          _Z9calc_fluxPdS_S_S_S_S_S_S_S_S_S_S_S_S_S_S_S_S_S_S_S_S_S_S_9InputPara,@"STO_CUDA_ENTRY STV_DEFAULT"
_Z9calc_fluxPdS_S_S_S_S_S_S_S_S_S_S_S_S_S_S_S_S_S_S_S_S_S_S_9InputPara:
.text._Z9calc_fluxPdS_S_S_S_S_S_S_S_S_S_S_S_S_S_S_S_S_S_S_S_S_S_S_9InputPara:
        /* <DEDUP_REMOVED lines=21> */
[----:B------:R-:W-:Y:S02]  /*0150*/  IMAD R7, R6, R5, RZ ;  /* 0x0000000506077224 */ /* 0x000fe400078e02ff */
[----:B------:R-:W-:Y:S02]  /*0160*/  IMAD.MOV.U32 R6, RZ, RZ, R8 ;  /* 0x000000ffff067224 */ /* 0x000fe400078e0008 */
[----:B------:R-:W-:Y:S01]  /*0170*/  IMAD.HI.U32 R3, R3, R7, R2 ;  /* 0x0000000703037227 */ /* 0x000fe200078e0002 */
[----:B------:R-:W-:-:S05]  /*0180*/  IADD3 R7, PT, PT, RZ, -R9, RZ ;  /* 0x80000009ff077210 */ /* 0x000fca0007ffe0ff */
[----:B------:R-:W-:-:S04]  /*0190*/  IMAD.HI.U32 R76, R3, R6, RZ ;  /* 0x00000006034c7227 */ /* 0x000fc800078e00ff */
[----:B------:R-:W-:-:S05]  /*01a0*/  IMAD R2, R76, R7, R6 ;  /* 0x000000074c027224 */ /* 0x000fca00078e0206 */
[----:B------:R-:W-:-:S13]  /*01b0*/  ISETP.GT.U32.AND P1, PT, R5, R2, PT ;  /* 0x000000020500720c */ /* 0x000fda0003f24070 */
[----:B------:R-:W-:Y:S02]  /*01c0*/  @!P1 IMAD.IADD R2, R2, 0x1, -R5 ;  /* 0x0000000102029824 */ /* 0x000fe400078e0a05 */
[----:B------:R-:W-:Y:S01]  /*01d0*/  @!P1 VIADD R76, R76, 0x1 ;  /* 0x000000014c4c9836 */ /* 0x000fe20000000000 */
[----:B------:R-:W-:Y:S02]  /*01e0*/  ISETP.NE.AND P1, PT, R77, RZ, PT ;  /* 0x000000ff4d00720c */ /* 0x000fe40003f25270 */
[----:B------:R-:W-:-:S13]  /*01f0*/  ISETP.GE.U32.AND P0, PT, R2, R5, PT ;  /* 0x000000050200720c */ /* 0x000fda0003f06070 */
[----:B------:R-:W-:-:S05]  /*0200*/  @P0 IADD3 R76, PT, PT, R76, 0x1, RZ ;  /* 0x000000014c4c0810 */ /* 0x000fca0007ffe0ff */
[----:B------:R-:W-:Y:S01]  /*0210*/  @!P2 IMAD.MOV R76, RZ, RZ, -R76 ;  /* 0x000000ffff4ca224 */ /* 0x000fe200078e0a4c */
[----:B------:R-:W-:-:S04]  /*0220*/  @!P1 LOP3.LUT R76, RZ, R77, RZ, 0x33, !PT ;  /* 0x0000004dff4c9212 */ /* 0x000fc800078e33ff */
[----:B------:R-:W-:-:S13]  /*0230*/  ISETP.GE.AND P0, PT, R76, RZ, PT ;  /* 0x000000ff4c00720c */ /* 0x000fda0003f06270 */
[----:B0123--:R-:W-:Y:S05]  /*0240*/  @!P0 EXIT ;  /* 0x000000000000894d */ /* 0x00ffea0003800000 */
[----:B------:R-:W-:Y:S01]  /*0250*/  IMAD R75, R78, UR6, RZ ;  /* 0x000000064e4b7c24 */ /* 0x000fe2000f8e02ff */
[----:B------:R-:W0:Y:S01]  /*0260*/  LDC R0, c[0x0][0x444] ;  /* 0x00011100ff007b82 */ /* 0x000e220000000800 */
[----:B------:R-:W1:Y:S01]  /*0270*/  S2R R71, SR_CTAID.Z ;  /* 0x0000000000477919 */ /* 0x000e620000002700 */
[----:B------:R-:W-:Y:S01]  /*0280*/  IMAD R27, R27, UR4, RZ ;  /* 0x000000041b1b7c24 */ /* 0x000fe2000f8e02ff */
[----:B------:R-:W2:Y:S01]  /*0290*/  LDCU.64 UR8, c[0x0][0x358] ;  /* 0x00006b00ff0877ac */ /* 0x000ea20008000a00 */
[-C--:B------:R-:W-:Y:S01]  /*02a0*/  IABS R5, R75.reuse ;  /* 0x0000004b00057213 */ /* 0x080fe20000000000 */
[----:B------:R-:W3:Y:S01]  /*02b0*/  S2R R74, SR_CTAID.Y ;  /* 0x00000000004a7919 */ /* 0x000ee20000002600 */
[----:B------:R-:W-:Y:S02]  /*02c0*/  IABS R8, R75 ;  /* 0x0000004b00087213 */ /* 0x000fe40000000000 */
[----:B------:R-:W4:Y:S01]  /*02d0*/  I2F.RP R4, R5 ;  /* 0x0000000500047306 */ /* 0x000f220000209400 */
[----:B------:R-:W3:Y:S02]  /*02e0*/  S2R R73, SR_TID.Y ;  /* 0x0000000000497919 */ /* 0x000ee40000002200 */
[----:B------:R-:W-:Y:S01]  /*02f0*/  IMAD.MOV R8, RZ, RZ, -R8 ;  /* 0x000000ffff087224 */ /* 0x000fe200078e0a08 */
[----:B------:R-:W5:Y:S04]  /*0300*/  S2R R70, SR_CTAID.X ;  /* 0x0000000000467919 */ /* 0x000f680000002500 */
[----:B----4-:R-:W4:Y:S01]  /*0310*/  MUFU.RCP R4, R4 ;  /* 0x0000000400047308 */ /* 0x010f220000001000 */
[----:B0-----:R-:W-:-:S02]  /*0320*/  VIADD R0, R0, 0xffffffff ;  /* 0xffffffff00007836 */ /* 0x001fc40000000000 */
[----:B----4-:R-:W-:-:S03]  /*0330*/  VIADD R2, R4, 0xffffffe ;  /* 0x0ffffffe04027836 */ /* 0x010fc60000000000 */
[----:B------:R-:W-:Y:S01]  /*0340*/  IABS R4, R0 ;  /* 0x0000000000047213 */ /* 0x000fe20000000000 */
[----:B---3--:R-:W-:Y:S01]  /*0350*/  IMAD R26, R74, UR6, R73 ;  /* 0x000000064a1a7c24 */ /* 0x008fe2000f8e0249 */
[----:B------:R-:W-:Y:S01]  /*0360*/  LOP3.LUT R0, R0, R75, RZ, 0x3c, !PT ;  /* 0x0000004b00007212 */ /* 0x000fe200078e3cff */
[----:B------:R0:W3:Y:S03]  /*0370*/  F2I.FTZ.U32.TRUNC.NTZ R3, R2 ;  /* 0x0000000200037305 */ /* 0x0000e6000021f000 */
[----:B------:R-:W-:Y:S01]  /*0380*/  ISETP.GE.AND P2, PT, R0, RZ, PT ;  /* 0x000000ff0000720c */ /* 0x000fe20003f46270 */
[----:B0-----:R-:W-:Y:S01]  /*0390*/  HFMA2 R2, -RZ, RZ, 0, 0 ;  /* 0x00000000ff027431 */ /* 0x001fe200000001ff */
[----:B---3--:R-:W-:-:S05]  /*03a0*/  IADD3 R6, PT, PT, RZ, -R3, RZ ;  /* 0x80000003ff067210 */ /* 0x008fca0007ffe0ff */
[----:B------:R-:W-:-:S04]  /*03b0*/  IMAD R7, R6, R5, RZ ;  /* 0x0000000506077224 */ /* 0x000fc800078e02ff */
[----:B------:R-:W-:-:S04]  /*03c0*/  IMAD.HI.U32 R3, R3, R7, R2 ;  /* 0x0000000703037227 */ /* 0x000fc800078e0002 */
[----:B------:R-:W-:Y:S02]  /*03d0*/  IMAD.MOV.U32 R7, RZ, RZ, R8 ;  /* 0x000000ffff077224 */ /* 0x000fe400078e0008 */
[----:B------:R-:W-:Y:S02]  /*03e0*/  IMAD.HI.U32 R72, R3, R4, RZ ;  /* 0x0000000403487227 */ /* 0x000fe400078e00ff */
[----:B------:R-:W5:Y:S02]  /*03f0*/  S2R R3, SR_TID.X ;  /* 0x0000000000037919 */ /* 0x000f640000002100 */
[----:B------:R-:W-:Y:S02]  /*0400*/  IMAD R2, R72, R7, R4 ;  /* 0x0000000748027224 */ /* 0x000fe400078e0204 */
[----:B------:R-:W1:Y:S03]  /*0410*/  S2R R4, SR_TID.Z ;  /* 0x0000000000047919 */ /* 0x000e660000002300 */
[----:B------:R-:W-:-:S13]  /*0420*/  ISETP.GT.U32.AND P1, PT, R5, R2, PT ;  /* 0x000000020500720c */ /* 0x000fda0003f24070 */
[----:B------:R-:W-:Y:S01]  /*0430*/  @!P1 IMAD.IADD R2, R2, 0x1, -R5 ;  /* 0x0000000102029824 */ /* 0x000fe200078e0a05 */
[----:B------:R-:W-:Y:S02]  /*0440*/  @!P1 IADD3 R72, PT, PT, R72, 0x1, RZ ;  /* 0x0000000148489810 */ /* 0x000fe40007ffe0ff */
[----:B------:R-:W-:Y:S02]  /*0450*/  ISETP.NE.AND P1, PT, R75, RZ, PT ;  /* 0x000000ff4b00720c */ /* 0x000fe40003f25270 */
[----:B------:R-:W-:Y:S01]  /*0460*/  ISETP.GE.U32.AND P0, PT, R2, R5, PT ;  /* 0x000000050200720c */ /* 0x000fe20003f06070 */
[----:B-----5:R-:W-:Y:S01]  /*0470*/  IMAD R70, R70, UR4, R3 ;  /* 0x0000000446467c24 */ /* 0x020fe2000f8e0203 */
[----:B------:R-:W-:Y:S01]  /*0480*/  UMOV UR4, URZ ;  /* 0x000000ff00047c82 */ /* 0x000fe20008000000 */
[----:B-1----:R-:W-:-:S10]  /*0490*/  IMAD R71, R71, UR5, R4 ;  /* 0x0000000547477c24 */ /* 0x002fd4000f8e0204 */
[----:B------:R-:W-:-:S04]  /*04a0*/  @P0 VIADD R72, R72, 0x1 ;  /* 0x0000000148480836 */ /* 0x000fc80000000000 */
[----:B------:R-:W-:Y:S01]  /*04b0*/  @!P2 IMAD.MOV R72, RZ, RZ, -R72 ;  /* 0x000000ffff48a224 */ /* 0x000fe200078e0a48 */
[----:B--2---:R-:W-:-:S07]  /*04c0*/  @!P1 LOP3.LUT R72, RZ, R75, RZ, 0x33, !PT ;  /* 0x0000004bff489212 */ /* 0x004fce00078e33ff */
.L_x_389:
[----:B------:R-:W-:-:S13]  /*04d0*/  ISETP.GE.AND P0, PT, R72, RZ, PT ;  /* 0x000000ff4800720c */ /* 0x000fda0003f06270 */
[----:B0-----:R-:W-:Y:S05]  /*04e0*/  @!P0 BRA `(.L_x_343) ;  /* 0x0000003000a08947 */ /* 0x001fea0003800000 */
[-C--:B------:R-:W-:Y:S01]  /*04f0*/  IABS R5, R27.reuse ;  /* 0x0000001b00057213 */ /* 0x080fe20000000000 */
[----:B------:R-:W0:Y:S01]  /*0500*/  LDC R6, c[0x0][0x440] ;  /* 0x00011000ff067b82 */ /* 0x000e220000000800 */
[----:B------:R-:W-:Y:S01]  /*0510*/  IABS R9, R27 ;  /* 0x0000001b00097213 */ /* 0x000fe20000000000 */
[----:B------:R-:W1:Y:S01]  /*0520*/  LDCU UR5, c[0x0][0x444] ;  /* 0x00008880ff0577ac */ /* 0x000e620008000800 */
[----:B------:R-:W2:Y:S01]  /*0530*/  I2F.RP R4, R5 ;  /* 0x0000000500047306 */ /* 0x000ea20000209400 */
[----:B------:R-:W-:Y:S01]  /*0540*/  IMAD R24, R77, UR4, R71 ;  /* 0x000000044d187c24 */ /* 0x000fe2000f8e0247 */
[----:B------:R-:W-:-:S06]  /*0550*/  IADD3 R9, PT, PT, RZ, -R9, RZ ;  /* 0x80000009ff097210 */ /* 0x000fcc0007ffe0ff */
[----:B--2---:R-:W2:Y:S01]  /*0560*/  MUFU.RCP R4, R4 ;  /* 0x0000000400047308 */ /* 0x004ea20000001000 */
[----:B-1----:R-:W-:Y:S01]  /*0570*/  IMAD R23, R24, UR5, RZ ;  /* 0x0000000518177c24 */ /* 0x002fe2000f8e02ff */
[----:B------:R-:W-:Y:S01]  /*0580*/  UMOV UR5, URZ ;  /* 0x000000ff00057c82 */ /* 0x000fe20008000000 */
[----:B0-----:R-:W-:Y:S02]  /*0590*/  VIADD R0, R6, 0xffffffff ;  /* 0xffffffff06007836 */ /* 0x001fe40000000000 */
[C---:B------:R-:W-:Y:S02]  /*05a0*/  IMAD.IADD R22, R23.reuse, 0x1, R73 ;  /* 0x0000000117167824 */ /* 0x040fe400078e0249 */
[----:B------:R-:W-:Y:S01]  /*05b0*/  IMAD R21, R23, R6, RZ ;  /* 0x0000000617157224 */ /* 0x000fe200078e02ff */
[----:B--2---:R-:W-:Y:S02]  /*05c0*/  IADD3 R2, PT, PT, R4, 0xffffffe, RZ ;  /* 0x0ffffffe04027810 */ /* 0x004fe40007ffe0ff */
[----:B------:R-:W-:-:S02]  /*05d0*/  IABS R4, R0 ;  /* 0x0000000000047213 */ /* 0x000fc40000000000 */
        /* <DEDUP_REMOVED lines=17> */
[----:B------:R-:W-:-:S05]  /*06f0*/  @!P1 LOP3.LUT R25, RZ, R27, RZ, 0x33, !PT ;  /* 0x0000001bff199212 */ /* 0x000fca00078e33ff */
[----:B------:R-:W-:-:S07]  /*0700*/  IMAD.MOV R20, RZ, RZ, -R25 ;  /* 0x000000ffff147224 */ /* 0x000fce00078e0a19 */
.L_x_388:
[----:B------:R-:W-:-:S13]  /*0710*/  ISETP.GE.AND P0, PT, R25, RZ, PT ;  /* 0x000000ff1900720c */ /* 0x000fda0003f06270 */
[----:B0-----:R-:W-:Y:S05]  /*0720*/  @!P0 BRA `(.L_x_344) ;  /* 0x0000003000048947 */ /* 0x001fea0003800000 */
[----:B------:R-:W0:Y:S01]  /*0730*/  LDCU.64 UR14, c[0x0][0x440] ;  /* 0x00008800ff0e77ac */ /* 0x000e220008000a00 */
[----:B------:R-:W-:Y:S01]  /*0740*/  IMAD R19, R75, UR5, R26 ;  /* 0x000000054b137c24 */ /* 0x000fe2000f8e021a */
[----:B------:R-:W-:Y:S01]  /*0750*/  MOV R14, R20 ;  /* 0x00000014000e7202 */ /* 0x000fe20000000f00 */
[----:B------:R-:W-:Y:S01]  /*0760*/  IMAD R3, R78, UR5, R74 ;  /* 0x000000054e037c24 */ /* 0x000fe2000f8e024a */
[----:B------:R-:W1:Y:S01]  /*0770*/  LDCU UR7, c[0x0][0x448] ;  /* 0x00008900ff0777ac */ /* 0x000e620008000800 */
[----:B------:R-:W-:Y:S01]  /*0780*/  IMAD.MOV.U32 R15, RZ, RZ, R70 ;  /* 0x000000ffff0f7224 */ /* 0x000fe200078e0046 */
[----:B------:R-:W-:Y:S01]  /*0790*/  IADD3 R0, PT, PT, R19, 0x1, RZ ;  /* 0x0000000113007810 */ /* 0x000fe20007ffe0ff */
[----:B------:R-:W-:Y:S01]  /*07a0*/  IMAD R17, R3, UR6, R22 ;  /* 0x0000000603117c24 */ /* 0x000fe2000f8e0216 */
[----:B------:R-:W2:Y:S01]  /*07b0*/  LDCU.64 UR10, c[0x0][0x458] ;  /* 0x00008b00ff0a77ac */ /* 0x000ea20008000a00 */
[----:B------:R-:W3:Y:S01]  /*07c0*/  LDCU.64 UR12, c[0x0][0x460] ;  /* 0x00008c00ff0c77ac */ /* 0x000ee20008000a00 */
[----:B------:R-:W4:Y:S01]  /*07d0*/  LDCU.64 UR16, c[0x0][0x440] ;  /* 0x00008800ff1077ac */ /* 0x000f220008000a00 */
[----:B0-----:R-:W-:Y:S01]  /*07e0*/  ISETP.GE.AND P0, PT, R0, UR15, PT ;  /* 0x0000000f00007c0c */ /* 0x001fe2000bf06270 */
[----:B------:R-:W-:-:S02]  /*07f0*/  IMAD R18, R19, UR14, R21 ;  /* 0x0000000e13127c24 */ /* 0x000fc4000f8e0215 */
[----:B------:R-:W-:Y:S01]  /*0800*/  IMAD R17, R17, UR14, R70 ;  /* 0x0000000e11117c24 */ /* 0x000fe2000f8e0246 */
[----:B------:R-:W-:-:S05]  /*0810*/  SEL R0, R0, RZ, !P0 ;  /* 0x000000ff00007207 */ /* 0x000fca0004000000 */
[----:B------:R-:W-:-:S04]  /*0820*/  IMAD.IADD R3, R23, 0x1, R0 ;  /* 0x0000000117037824 */ /* 0x000fc800078e0200 */
[----:B-1234-:R-:W-:-:S07]  /*0830*/  IMAD R16, R3, UR14, R70 ;  /* 0x0000000e03107c24 */ /* 0x01efce000f8e0246 */
.L_x_387:
[----:B------:R-:W-:Y:S01]  /*0840*/  ISETP.GE.AND P0, PT, R19, UR17, PT ;  /* 0x0000001113007c0c */ /* 0x000fe2000bf06270 */
[----:B------:R-:W-:Y:S01]  /*0850*/  VIADD R14, R14, 0x1 ;  /* 0x000000010e0e7836 */ /* 0x000fe20000000000 */
[----:B------:R-:W-:Y:S02]  /*0860*/  BSSY.RECONVERGENT B0, `(.L_x_345) ;  /* 0x00002e9000007945 */ /* 0x000fe40003800200 */
[----:B------:R-:W-:Y:S02]  /*0870*/  ISETP.GE.OR P0, PT, R15, UR16, P0 ;  /* 0x000000100f007c0c */ /* 0x000fe40008706670 */
[----:B------:R-:W-:Y:S02]  /*0880*/  ISETP.NE.AND P1, PT, R14, 0x1, PT ;  /* 0x000000010e00780c */ /* 0x000fe40003f25270 */
[----:B------:R-:W-:-:S13]  /*0890*/  ISETP.GE.OR P0, PT, R24, UR7, P0 ;  /* 0x0000000718007c0c */ /* 0x000fda0008706670 */
[----:B0-----:R-:W-:Y:S05]  /*08a0*/  @P0 BRA `(.L_x_346) ;  /* 0x0000002c00900947 */ /* 0x001fea0003800000 */
[----:B------:R-:W0:Y:S01]  /*08b0*/  LDC.64 R10, c[0x0][0x3b0] ;  /* 0x0000ec00ff0a7b82 */ /* 0x000e220000000a00 */
[----:B------:R-:W-:-:S05]  /*08c0*/  VIADD R0, R15, 0x1 ;  /* 0x000000010f007836 */ /* 0x000fca0000000000 */
[C---:B------:R-:W-:Y:S02]  /*08d0*/  ISETP.GE.AND P0, PT, R0.reuse, UR16, PT ;  /* 0x0000001000007c0c */ /* 0x040fe4000bf06270 */
[----:B------:R-:W1:Y:S02]  /*08e0*/  LDC.64 R52, c[0x0][0x3e8] ;  /* 0x0000fa00ff347b82 */ /* 0x000e640000000a00 */
[----:B------:R-:W-:-:S04]  /*08f0*/  SEL R3, R0, RZ, !P0 ;  /* 0x000000ff00037207 */ /* 0x000fc80004000000 */
[----:B------:R-:W-:Y:S02]  /*0900*/  IADD3 R69, PT, PT, R18, R3, RZ ;  /* 0x0000000312457210 */ /* 0x000fe40007ffe0ff */
[----:B------:R-:W2:Y:S03]  /*0910*/  LDC.64 R56, c[0x0][0x3a8] ;  /* 0x0000ea00ff387b82 */ /* 0x000ea60000000a00 */
[----:B0-----:R-:W-:-:S05]  /*0920*/  IMAD.WIDE R82, R69, 0x8, R10 ;  /* 0x0000000845527825 */ /* 0x001fca00078e020a */
[----:B------:R-:W0:Y:S01]  /*0930*/  LDC.64 R50, c[0x0][0x3c8] ;  /* 0x0000f200ff327b82 */ /* 0x000e220000000a00 */
[----:B------:R-:W3:Y:S01]  /*0940*/  LDG.E.64 R82, desc[UR8][R82.64] ;  /* 0x0000000852527981 */ /* 0x000ee2000c1e1b00 */
        /* <DEDUP_REMOVED lines=10> */
[----:B--2---:R-:W-:-:S04]  /*09f0*/  IMAD.WIDE R34, R16, 0x8, R56 ;  /* 0x0000000810227825 */ /* 0x004fc800078e0238 */
[C---:B------:R-:W-:Y:S02]  /*0a00*/  IMAD.WIDE R56, R17.reuse, 0x8, R56 ;  /* 0x0000000811387825 */ /* 0x040fe400078e0238 */
[----:B------:R-:W2:Y:S02]  /*0a10*/  LDG.E.64 R34, desc[UR8][R34.64] ;  /* 0x0000000822227981 */ /* 0x000ea4000c1e1b00 */
[C-C-:B0-----:R-:W-:Y:S02]  /*0a20*/  IMAD.WIDE R54, R16.reuse, 0x8, R50.reuse ;  /* 0x0000000810367825 */ /* 0x141fe400078e0232 */
[----:B------:R-:W2:Y:S02]  /*0a30*/  LDG.E.64 R56, desc[UR8][R56.64] ;  /* 0x0000000838387981 */ /* 0x000ea4000c1e1b00 */
[----:B------:R-:W-:Y:S02]  /*0a40*/  IMAD.WIDE R50, R17, 0x8, R50 ;  /* 0x0000000811327825 */ /* 0x000fe400078e0232 */
[----:B------:R-:W2:Y:S02]  /*0a50*/  LDG.E.64 R54, desc[UR8][R54.64] ;  /* 0x0000000836367981 */ /* 0x000ea4000c1e1b00 */
[----:B-1----:R-:W-:-:S02]  /*0a60*/  IMAD.WIDE R40, R16, 0x8, R4 ;  /* 0x0000000810287825 */ /* 0x002fc400078e0204 */
[----:B------:R-:W2:Y:S02]  /*0a70*/  LDG.E.64 R50, desc[UR8][R50.64] ;  /* 0x0000000832327981 */ /* 0x000ea4000c1e1b00 */
[C---:B-----5:R-:W-:Y:S02]  /*0a80*/  IMAD.WIDE R62, R17.reuse, 0x8, R28 ;  /* 0x00000008113e7825 */ /* 0x060fe400078e021c */
[----:B------:R-:W5:Y:S02]  /*0a90*/  LDG.E.64 R40, desc[UR8][R40.64] ;  /* 0x0000000828287981 */ /* 0x000f64000c1e1b00 */
[--C-:B------:R-:W-:Y:S02]  /*0aa0*/  IMAD.WIDE R36, R17, 0x8, R84.reuse ;  /* 0x0000000811247825 */ /* 0x100fe400078e0254 */
[----:B------:R-:W5:Y:S02]  /*0ab0*/  LDG.E.64 R62, desc[UR8][R62.64] ;  /* 0x000000083e3e7981 */ /* 0x000f64000c1e1b00 */
[----:B------:R-:W-:-:S02]  /*0ac0*/  IMAD.WIDE R58, R16, 0x8, R84 ;  /* 0x00000008103a7825 */ /* 0x000fc400078e0254 */
[----:B------:R-:W5:Y:S02]  /*0ad0*/  LDG.E.64 R36, desc[UR8][R36.64] ;  /* 0x0000000824247981 */ /* 0x000f64000c1e1b00 */
[C---:B------:R-:W-:Y:S02]  /*0ae0*/  IMAD.WIDE R32, R17.reuse, 0x8, R30 ;  /* 0x0000000811207825 */ /* 0x040fe400078e021e */
[----:B------:R-:W5:Y:S02]  /*0af0*/  LDG.E.64 R58, desc[UR8][R58.64] ;  /* 0x000000083a3a7981 */ /* 0x000f64000c1e1b00 */
[--C-:B------:R-:W-:Y:S02]  /*0b00*/  IMAD.WIDE R42, R17, 0x8, R80.reuse ;  /* 0x00000008112a7825 */ /* 0x100fe400078e0250 */
        /* <DEDUP_REMOVED lines=15> */
[--C-:B------:R-:W-:Y:S02]  /*0c00*/  IMAD.WIDE R46, R17, 0x8, R44.reuse ;  /* 0x00000008112e7825 */ /* 0x100fe400078e022c */
[----:B------:R-:W5:Y:S02]  /*0c10*/  LDG.E.64 R80, desc[UR8][R80.64] ;  /* 0x0000000850507981 */ /* 0x000f64000c1e1b00 */
[--C-:B------:R-:W-:Y:S02]  /*0c20*/  IMAD.WIDE R68, R69, 0x8, R44.reuse ;  /* 0x0000000845447825 */ /* 0x100fe400078e022c */
[----:B------:R-:W5:Y:S02]  /*0c30*/  LDG.E.64 R46, desc[UR8][R46.64] ;  /* 0x000000082e2e7981 */ /* 0x000f64000c1e1b00 */
[----:B------:R-:W-:-:S02]  /*0c40*/  IMAD.WIDE R44, R16, 0x8, R44 ;  /* 0x00000008102c7825 */ /* 0x000fc400078e022c */
[----:B------:R-:W5:Y:S02]  /*0c50*/  LDG.E.64 R68, desc[UR8][R68.64] ;  /* 0x0000000844447981 */ /* 0x000f64000c1e1b00 */
[C---:B------:R-:W-:Y:S02]  /*0c60*/  IMAD.WIDE R10, R17.reuse, 0x8, R10 ;  /* 0x00000008110a7825 */ /* 0x040fe400078e020a */
[----:B------:R-:W5:Y:S02]  /*0c70*/  LDG.E.64 R44, desc[UR8][R44.64] ;  /* 0x000000082c2c7981 */ /* 0x000f64000c1e1b00 */
[----:B------:R-:W-:Y:S02]  /*0c80*/  IMAD.WIDE R8, R16, 0x8, R12 ;  /* 0x0000000810087825 */ /* 0x000fe400078e020c */
        /* <DEDUP_REMOVED lines=8> */
[----:B------:R-:W5:Y:S04]  /*0d10*/  LDG.E.64 R48, desc[UR8][R48.64] ;  /* 0x0000000830307981 */ /* 0x000f68000c1e1b00 */
[----:B------:R-:W5:Y:S01]  /*0d20*/  LDG.E.64 R52, desc[UR8][R52.64] ;  /* 0x0000000834347981 */ /* 0x000f62000c1e1b00 */
[----:B------:R-:W0:Y:S01]  /*0d30*/  MUFU.RCP64H R67, 0.66666650772094726562 ;  /* 0x3fe5555500437908 */ /* 0x000e220000001800 */
[----:B------:R-:W-:Y:S02]  /*0d40*/  HFMA2 R66, -RZ, RZ, 0, 5.9604644775390625e-08 ;  /* 0x00000001ff427431 */ /* 0x000fe400000001ff */
        /* <DEDUP_REMOVED lines=8> */
[----:B---3--:R-:W-:-:S08]  /*0dd0*/  DMUL R82, R82, UR10 ;  /* 0x0000000a52527c28 */ /* 0x008fd00008000000 */
[----:B----4-:R-:W-:-:S08]  /*0de0*/  DFMA R82, R82, -0.5, R64 ;  /* 0xbfe000005252782b */ /* 0x010fd00000000040 */
[----:B------:R-:W-:-:S08]  /*0df0*/  DMUL R64, R82, R66 ;  /* 0x0000004252407228 */ /* 0x000fd00000000000 */
[----:B------:R-:W-:-:S08]  /*0e00*/  DFMA R6, R64, -R6, R82 ;  /* 0x800000064006722b */ /* 0x000fd00000000052 */
[----:B------:R-:W-:Y:S01]  /*0e10*/  DFMA R6, R66, R6, R64 ;  /* 0x000000064206722b */ /* 0x000fe20000000040 */
[----:B------:R-:W-:-:S09]  /*0e20*/  FSETP.GEU.AND P2, PT, |R83|, 6.5827683646048100446e-37, PT ;  /* 0x036000005300780b */ /* 0x000fd20003f4e200 */
[----:B------:R-:W-:-:S05]  /*0e30*/  FFMA R0, RZ, 1.7916666269302368164, R7 ;  /* 0x3fe55555ff007823 */ /* 0x000fca0000000007 */
[----:B------:R-:W-:Y:S01]  /*0e40*/  FSETP.GT.AND P0, PT, |R0|, 1.469367938527859385e-39, PT ;  /* 0x001000000000780b */ /* 0x000fe20003f04200 */
[----:B--2---:R-:W-:Y:S02]  /*0e50*/  DMUL R66, R56, UR12 ;  /* 0x0000000c38427c28 */ /* 0x004fe40008000000 */
[----:B------:R-:W-:Y:S02]  /*0e60*/  DMUL R56, R54, UR12 ;  /* 0x0000000c36387c28 */ /* 0x000fe40008000000 */
[----:B------:R-:W-:Y:S02]  /*0e70*/  DMUL R54, R50, UR12 ;  /* 0x0000000c32367c28 */ /* 0x000fe40008000000 */
[----:B-----5:R-:W-:Y:S02]  /*0e80*/  DMUL R50, R40, UR12 ;  /* 0x0000000c28327c28 */ /* 0x020fe40008000000 */
[----:B------:R-:W-:Y:S02]  /*0e90*/  DMUL R64, R62, UR10 ;  /* 0x0000000a3e407c28 */ /* 0x000fe40008000000 */
[----:B------:R-:W-:-:S02]  /*0ea0*/  DMUL R62, R32, UR10 ;  /* 0x0000000a203e7c28 */ /* 0x000fc40008000000 */
[----:B------:R-:W-:-:S04]  /*0eb0*/  DMUL R32, R34, UR12 ;  /* 0x0000000c22207c28 */ /* 0x000fc80008000000 */
[--C-:B------:R-:W-:Y:S02]  /*0ec0*/  DFMA R34, R64, 0.5, R36.reuse ;  /* 0x3fe000004022782b */ /* 0x100fe40000000024 */
[----:B------:R-:W-:Y:S02]  /*0ed0*/  DFMA R36, R66, 0.5, R36 ;  /* 0x3fe000004224782b */ /* 0x000fe40000000024 */
[----:B------:R-:W-:Y:S02]  /*0ee0*/  DFMA R40, R62, 0.5, R42 ;  /* 0x3fe000003e28782b */ /* 0x000fe4000000002a */
[----:B------:R-:W-:Y:S02]  /*0ef0*/  DMUL R28, R28, UR10 ;  /* 0x0000000a1c1c7c28 */ /* 0x000fe40008000000 */
[----:B------:R-:W-:Y:S02]  /*0f00*/  DMUL R30, R30, UR10 ;  /* 0x0000000a1e1e7c28 */ /* 0x000fe40008000000 */
[----:B------:R-:W-:-:S02]  /*0f10*/  DMUL R60, R60, UR10 ;  /* 0x0000000a3c3c7c28 */ /* 0x000fc40008000000 */
[----:B------:R-:W-:Y:S02]  /*0f20*/  DFMA R32, R32, -0.5, R58 ;  /* 0xbfe000002020782b */ /* 0x000fe4000000003a */
[----:B------:R-:W-:Y:S02]  /*0f30*/  DFMA R28, R28, -0.5, R84 ;  /* 0xbfe000001c1c782b */ /* 0x000fe40000000054 */
[----:B------:R-:W-:Y:S02]  /*0f40*/  DFMA R38, R56, -0.5, R38 ;  /* 0xbfe000003826782b */ /* 0x000fe40000000026 */
[----:B------:R-:W-:Y:S02]  /*0f50*/  DFMA R30, R30, -0.5, R80 ;  /* 0xbfe000001e1e782b */ /* 0x000fe40000000050 */
[----:B------:R-:W-:Y:S02]  /*0f60*/  DFMA R44, R50, -0.5, R44 ;  /* 0xbfe00000322c782b */ /* 0x000fe4000000002c */
[----:B------:R-:W-:-:S02]  /*0f70*/  DMUL R50, R2, UR10 ;  /* 0x0000000a02327c28 */ /* 0x000fc40008000000 */
[----:B------:R-:W-:Y:S02]  /*0f80*/  DMUL R10, R10, UR10 ;  /* 0x0000000a0a0a7c28 */ /* 0x000fe40008000000 */
[----:B------:R-:W-:Y:S02]  /*0f90*/  DMUL R8, R8, UR12 ;  /* 0x0000000c08087c28 */ /* 0x000fe40008000000 */
[----:B------:R-:W-:Y:S02]  /*0fa0*/  DMUL R2, R4, UR12 ;  /* 0x0000000c04027c28 */ /* 0x000fe40008000000 */
[----:B------:R-:W-:Y:S02]  /*0fb0*/  DMUL R12, R12, UR12 ;  /* 0x0000000c0c0c7c28 */ /* 0x000fe40008000000 */
[----:B------:R-:W-:Y:S02]  /*0fc0*/  DFMA R4, R50, 0.5, R46 ;  /* 0x3fe000003204782b */ /* 0x000fe4000000002e */
[----:B------:R-:W-:-:S02]  /*0fd0*/  DFMA R60, R60, -0.5, R68 ;  /* 0xbfe000003c3c782b */ /* 0x000fc40000000044 */
[----:B------:R-:W-:Y:S02]  /*0fe0*/  DFMA R42, R54, 0.5, R42 ;  /* 0x3fe00000362a782b */ /* 0x000fe4000000002a */
[----:B------:R-:W-:Y:S02]  /*0ff0*/  DFMA R50, R10, 0.5, R52 ;  /* 0x3fe000000a32782b */ /* 0x000fe40000000034 */
        /* <DEDUP_REMOVED lines=9> */
[----:B------:R-:W-:Y:S05]  /*1090*/  CALL.REL.NOINC `($__internal_3_$__cuda_sm20_div_rn_f64_full) ;  /* 0x0000002400c47944 */ /* 0x000fea0003c00000 */
[----:B------:R-:W-:-:S04]  /*10a0*/  LOP3.LUT R7, R7, R6, RZ, 0x3c, !PT ;  /* 0x0000000607077212 */ /* 0x000fc800078e3cff */
[----:B------:R-:W-:-:S04]  /*10b0*/  LOP3.LUT R6, R7, R6, RZ, 0x3c, !PT ;  /* 0x0000000607067212 */ /* 0x000fc800078e3cff */
[----:B------:R-:W-:-:S07]  /*10c0*/  LOP3.LUT R7, R7, R6, RZ, 0x3c, !PT ;  /* 0x0000000607077212 */ /* 0x000fce00078e3cff */
.L_x_348:
[----:B------:R-:W-:Y:S05]  /*10d0*/  BSYNC.RECONVERGENT B2 ;  /* 0x0000000000027941 */ /* 0x000fea0003800200 */
.L_x_347:
[----:B------:R-:W0:Y:S01]  /*10e0*/  MUFU.RCP64H R9, 0.66666650772094726562 ;  /* 0x3fe5555500097908 */ /* 0x000e220000001800 */
[----:B------:R-:W-:Y:S01]  /*10f0*/  IMAD.MOV.U32 R2, RZ, RZ, 0x55555556 ;  /* 0x55555556ff027424 */ /* 0x000fe200078e00ff */
[----:B------:R-:W-:Y:S01]  /*1100*/  MOV R3, 0x3fe55555 ;  /* 0x3fe5555500037802 */ /* 0x000fe20000000f00 */
[----:B------:R-:W-:Y:S01]  /*1110*/  IMAD.MOV.U32 R8, RZ, RZ, 0x1 ;  /* 0x00000001ff087424 */ /* 0x000fe200078e00ff */
[----:B------:R-:W-:Y:S01]  /*1120*/  FSETP.GEU.AND P2, PT, |R51|, 6.5827683646048100446e-37, PT ;  /* 0x036000003300780b */ /* 0x000fe20003f4e200 */
[----:B------:R-:W-:Y:S01]  /*1130*/  DMUL R54, R28, 0.5 ;  /* 0x3fe000001c367828 */ /* 0x000fe20000000000 */
[----:B------:R-:W-:Y:S03]  /*1140*/  BSSY.RECONVERGENT B2, `(.L_x_349) ;  /* 0x0000017000027945 */ /* 0x000fe60003800200 */
        /* <DEDUP_REMOVED lines=14> */
[----:B------:R-:W-:Y:S01]  /*1230*/  IMAD.MOV.U32 R9, RZ, RZ, R50 ;  /* 0x000000ffff097224 */ /* 0x000fe200078e0032 */
[----:B------:R-:W-:Y:S01]  /*1240*/  MOV R6, R51 ;  /* 0x0000003300067202 */ /* 0x000fe20000000f00 */
[----:B------:R-:W-:Y:S01]  /*1250*/  IMAD.MOV.U32 R7, RZ, RZ, 0x55555556 ;  /* 0x55555556ff077424 */ /* 0x000fe200078e00ff */
[----:B------:R-:W-:Y:S01]  /*1260*/  MOV R0, 0x1290 ;  /* 0x0000129000007802 */ /* 0x000fe20000000f00 */
[----:B------:R-:W-:-:S07]  /*1270*/  IMAD.MOV.U32 R8, RZ, RZ, 0x3fe55555 ;  /* 0x3fe55555ff087424 */ /* 0x000fce00078e00ff */
[----:B------:R-:W-:Y:S05]  /*1280*/  CALL.REL.NOINC `($__internal_3_$__cuda_sm20_div_rn_f64_full) ;  /* 0x0000002400487944 */ /* 0x000fea0003c00000 */
[----:B------:R-:W-:Y:S01]  /*1290*/  MOV R66, R7 ;  /* 0x0000000700427202 */ /* 0x000fe20000000f00 */
[----:B------:R-:W-:-:S07]  /*12a0*/  IMAD.MOV.U32 R67, RZ, RZ, R6 ;  /* 0x000000ffff437224 */ /* 0x000fce00078e0006 */
.L_x_350:
[----:B------:R-:W-:Y:S05]  /*12b0*/  BSYNC.RECONVERGENT B2 ;  /* 0x0000000000027941 */ /* 0x000fea0003800200 */
.L_x_349:
        /* <DEDUP_REMOVED lines=10> */
[----:B------:R-:W-:Y:S02]  /*1360*/  DMUL R12, R4, R4 ;  /* 0x00000004040c7228 */ /* 0x000fe40000000000 */
[----:B------:R-:W-:Y:S02]  /*1370*/  DMUL R84, R34, 0.5 ;  /* 0x3fe0000022547828 */ /* 0x000fe40000000000 */
[----:B------:R-:W-:Y:S02]  /*1380*/  DADD R68, R60, R62 ;  /* 0x000000003c447229 */ /* 0x000fe4000000003e */
[----:B------:R-:W-:Y:S02]  /*1390*/  DMUL R64, R64, 0.5 ;  /* 0x3fe0000040407828 */ /* 0x000fe40000000000 */
[----:B------:R-:W-:-:S04]  /*13a0*/  DFMA R12, R40, R40, R12 ;  /* 0x00000028280c722b */ /* 0x000fc8000000000c */
[----:B------:R-:W-:Y:S02]  /*13b0*/  DMUL R68, R68, 0.5 ;  /* 0x3fe0000044447828 */ /* 0x000fe40000000000 */
[----:B------:R-:W-:Y:S02]  /*13c0*/  DMUL R2, R64, R64 ;  /* 0x0000004040027228 */ /* 0x000fe40000000000 */
[----:B0-----:R-:W-:Y:S02]  /*13d0*/  DFMA R6, -R80, R8, 1 ;  /* 0x3ff000005006742b */ /* 0x001fe40000000108 */
[----:B------:R-:W-:-:S06]  /*13e0*/  DFMA R66, R84, R12, R66 ;  /* 0x0000000c5442722b */ /* 0x000fcc0000000042 */
[----:B------:R-:W-:Y:S02]  /*13f0*/  DFMA R6, R6, R6, R6 ;  /* 0x000000060606722b */ /* 0x000fe40000000006 */
[----:B------:R-:W-:-:S06]  /*1400*/  DADD R84, R54, R66 ;  /* 0x0000000036547229 */ /* 0x000fcc0000000042 */
[----:B------:R-:W-:Y:S02]  /*1410*/  DFMA R8, R8, R6, R8 ;  /* 0x000000060808722b */ /* 0x000fe40000000008 */
[----:B------:R-:W-:Y:S02]  /*1420*/  DFMA R6, R68, R68, R2 ;  /* 0x000000444406722b */ /* 0x000fe40000000002 */
[----:B------:R-:W-:-:S04]  /*1430*/  DMUL R84, R84, 0.5 ;  /* 0x3fe0000054547828 */ /* 0x000fc80000000000 */
[----:B------:R-:W-:Y:S02]  /*1440*/  DFMA R10, -R80, R8, 1 ;  /* 0x3ff00000500a742b */ /* 0x000fe40000000108 */
[----:B------:R-:W-:-:S06]  /*1450*/  DMUL R6, R6, 0.5 ;  /* 0x3fe0000006067828 */ /* 0x000fcc0000000000 */
[----:B------:R-:W-:-:S04]  /*1460*/  DFMA R10, R8, R10, R8 ;  /* 0x0000000a080a722b */ /* 0x000fc80000000008 */
[----:B------:R-:W-:-:S04]  /*1470*/  FSETP.GEU.AND P2, PT, |R7|, 6.5827683646048100446e-37, PT ;  /* 0x036000000700780b */ /* 0x000fc80003f4e200 */
        /* <DEDUP_REMOVED lines=11> */
[----:B------:R-:W-:Y:S05]  /*1530*/  CALL.REL.NOINC `($__internal_3_$__cuda_sm20_div_rn_f64_full) ;  /* 0x00000020009c7944 */ /* 0x000fea0003c00000 */
[----:B------:R-:W-:Y:S02]  /*1540*/  IMAD.MOV.U32 R4, RZ, RZ, R7 ;  /* 0x000000ffff047224 */ /* 0x000fe400078e0007 */
[----:B------:R-:W-:-:S07]  /*1550*/  IMAD.MOV.U32 R5, RZ, RZ, R6 ;  /* 0x000000ffff057224 */ /* 0x000fce00078e0006 */
.L_x_352:
[----:B------:R-:W-:Y:S05]  /*1560*/  BSYNC.RECONVERGENT B2 ;  /* 0x0000000000027941 */ /* 0x000fea0003800200 */
.L_x_351:
[----:B------:R-:W0:Y:S01]  /*1570*/  MUFU.RCP64H R7, R81 ;  /* 0x0000005100077308 */ /* 0x000e220000001800 */
[----:B------:R-:W-:Y:S01]  /*1580*/  MOV R6, 0x1 ;  /* 0x0000000100067802 */ /* 0x000fe20000000f00 */
[----:B------:R-:W-:Y:S01]  /*1590*/  BSSY.RECONVERGENT B2, `(.L_x_353) ;  /* 0x0000017000027945 */ /* 0x000fe20003800200 */
[----:B------:R-:W-:Y:S01]  /*15a0*/  FSETP.GEU.AND P2, PT, |R3|, 6.5827683646048100446e-37, PT ;  /* 0x036000000300780b */ /* 0x000fe20003f4e200 */
        /* <DEDUP_REMOVED lines=17> */
[----:B------:R-:W-:Y:S05]  /*16c0*/  CALL.REL.NOINC `($__internal_3_$__cuda_sm20_div_rn_f64_full) ;  /* 0x0000002000387944 */ /* 0x000fea0003c00000 */
[----:B------:R-:W-:-:S04]  /*16d0*/  LOP3.LUT R7, R7, R6, RZ, 0x3c, !PT ;  /* 0x0000000607077212 */ /* 0x000fc800078e3cff */
[----:B------:R-:W-:-:S04]  /*16e0*/  LOP3.LUT R6, R7, R6, RZ, 0x3c, !PT ;  /* 0x0000000607067212 */ /* 0x000fc800078e3cff */
[----:B------:R-:W-:-:S07]  /*16f0*/  LOP3.LUT R7, R7, R6, RZ, 0x3c, !PT ;  /* 0x0000000607077212 */ /* 0x000fce00078e3cff */
.L_x_354:
[----:B------:R-:W-:Y:S05]  /*1700*/  BSYNC.RECONVERGENT B2 ;  /* 0x0000000000027941 */ /* 0x000fea0003800200 */
.L_x_353:
[----:B------:R-:W0:Y:S01]  /*1710*/  MUFU.RCP64H R3, R81 ;  /* 0x0000005100037308 */ /* 0x000e220000001800 */
[----:B------:R-:W-:Y:S01]  /*1720*/  IMAD.MOV.U32 R2, RZ, RZ, 0x1 ;  /* 0x00000001ff027424 */ /* 0x000fe200078e00ff */
[----:B------:R-:W-:Y:S01]  /*1730*/  DMUL R10, R64, R68 ;  /* 0x00000044400a7228 */ /* 0x000fe20000000000 */
[----:B------:R-:W-:Y:S01]  /*1740*/  UMOV UR14, 0x55555556 ;  /* 0x55555556000e7882 */ /* 0x000fe20000000000 */
[----:B------:R-:W-:Y:S01]  /*1750*/  UMOV UR15, 0x3fe55555 ;  /* 0x3fe55555000f7882 */ /* 0x000fe20000000000 */
[----:B------:R-:W-:Y:S01]  /*1760*/  BSSY.RECONVERGENT B2, `(.L_x_355) ;  /* 0x0000016000027945 */ /* 0x000fe20003800200 */
[----:B------:R-:W-:-:S06]  /*1770*/  DFMA R68, R4, UR14, R6 ;  /* 0x0000000e04447c2b */ /* 0x000fcc0008000006 */
        /* <DEDUP_REMOVED lines=20> */
.L_x_356:
[----:B------:R-:W-:Y:S05]  /*18c0*/  BSYNC.RECONVERGENT B2 ;  /* 0x0000000000027941 */ /* 0x000fea0003800200 */
.L_x_355:
        /* <DEDUP_REMOVED lines=25> */
[----:B------:R-:W-:Y:S01]  /*1a60*/  IMAD.MOV.U32 R4, RZ, RZ, R7 ;  /* 0x000000ffff047224 */ /* 0x000fe200078e0007 */
[----:B------:R-:W-:-:S07]  /*1a70*/  MOV R5, R6 ;  /* 0x0000000600057202 */ /* 0x000fce0000000f00 */
.L_x_358:
[----:B------:R-:W-:Y:S05]  /*1a80*/  BSYNC.RECONVERGENT B2 ;  /* 0x0000000000027941 */ /* 0x000fea0003800200 */
.L_x_357:
        /* <DEDUP_REMOVED lines=24> */
[----:B------:R-:W-:Y:S01]  /*1c10*/  MOV R10, R7 ;  /* 0x00000007000a7202 */ /* 0x000fe20000000f00 */
[----:B------:R-:W-:-:S07]  /*1c20*/  IMAD.MOV.U32 R11, RZ, RZ, R6 ;  /* 0x000000ffff0b7224 */ /* 0x000fce00078e0006 */
.L_x_360:
[----:B------:R-:W-:Y:S05]  /*1c30*/  BSYNC.RECONVERGENT B2 ;  /* 0x0000000000027941 */ /* 0x000fea0003800200 */
.L_x_359:
        /* <DEDUP_REMOVED lines=20> */
[----:B------:R-:W-:Y:S01]  /*1d80*/  MOV R0, R81 ;  /* 0x0000005100007202 */ /* 0x000fe20000000f00 */
[----:B------:R-:W-:Y:S01]  /*1d90*/  IMAD.MOV.U32 R8, RZ, RZ, R82 ;  /* 0x000000ffff087224 */ /* 0x000fe200078e0052 */
[----:B------:R-:W-:Y:S01]  /*1da0*/  MOV R79, 0x1dd0 ;  /* 0x00001dd0004f7802 */ /* 0x000fe20000000f00 */
[----:B------:R-:W-:-:S07]  /*1db0*/  IMAD.MOV.U32 R7, RZ, RZ, R83 ;  /* 0x000000ffff077224 */ /* 0x000fce00078e0053 */
[----:B------:R-:W-:Y:S05]  /*1dc0*/  CALL.REL.NOINC `($__internal_4_$__cuda_sm20_dsqrt_rn_f64_mediumpath_v1) ;  /* 0x0000002000107944 */ /* 0x000fea0003c00000 */
[----:B------:R-:W-:Y:S02]  /*1dd0*/  IMAD.MOV.U32 R12, RZ, RZ, R6 ;  /* 0x000000ffff0c7224 */ /* 0x000fe400078e0006 */
[----:B------:R-:W-:-:S07]  /*1de0*/  IMAD.MOV.U32 R13, RZ, RZ, R0 ;  /* 0x000000ffff0d7224 */ /* 0x000fce00078e0000 */
.L_x_362:
[----:B------:R-:W-:Y:S05]  /*1df0*/  BSYNC.RECONVERGENT B1 ;  /* 0x0000000000017941 */ /* 0x000fea0003800200 */
.L_x_361:
        /* <DEDUP_REMOVED lines=27> */
.L_x_364:
[----:B------:R-:W-:Y:S05]  /*1fb0*/  BSYNC.RECONVERGENT B2 ;  /* 0x0000000000027941 */ /* 0x000fea0003800200 */
.L_x_363:
        /* <DEDUP_REMOVED lines=20> */
[----:B------:R-:W-:Y:S01]  /*2100*/  IMAD.MOV.U32 R10, RZ, RZ, R8 ;  /* 0x000000ffff0a7224 */ /* 0x000fe200078e0008 */
[----:B------:R-:W-:Y:S01]  /*2110*/  MOV R8, R80 ;  /* 0x0000005000087202 */ /* 0x000fe20000000f00 */
[----:B------:R-:W-:Y:S02]  /*2120*/  IMAD.MOV.U32 R7, RZ, RZ, R81 ;  /* 0x000000ffff077224 */ /* 0x000fe400078e0051 */
[----:B------:R-:W-:-:S07]  /*2130*/  IMAD.MOV.U32 R0, RZ, RZ, R51 ;  /* 0x000000ffff007224 */ /* 0x000fce00078e0033 */
[----:B------:R-:W-:Y:S05]  /*2140*/  CALL.REL.NOINC `($__internal_4_$__cuda_sm20_dsqrt_rn_f64_mediumpath_v1) ;  /* 0x0000001c00307944 */ /* 0x000fea0003c00000 */
[----:B------:R-:W-:Y:S01]  /*2150*/  MOV R82, R6 ;  /* 0x0000000600527202 */ /* 0x000fe20000000f00 */
[----:B------:R-:W-:-:S07]  /*2160*/  IMAD.MOV.U32 R83, RZ, RZ, R0 ;  /* 0x000000ffff537224 */ /* 0x000fce00078e0000 */
.L_x_366:
[----:B------:R-:W-:Y:S05]  /*2170*/  BSYNC.RECONVERGENT B1 ;  /* 0x0000000000017941 */ /* 0x000fea0003800200 */
.L_x_365:
[----:B------:R-:W0:Y:S01]  /*2180*/  MUFU.RCP64H R9, 0.66666650772094726562 ;  /* 0x3fe5555500097908 */ /* 0x000e220000001800 */
[----:B------:R-:W-:Y:S02]  /*2190*/  HFMA2 R7, -RZ, RZ, 1.9736328125, 85.3125 ;  /* 0x3fe55555ff077431 */ /* 0x000fe400000001ff */
[----:B------:R-:W-:Y:S01]  /*21a0*/  IMAD.MOV.U32 R6, RZ, RZ, 0x55555556 ;  /* 0x55555556ff067424 */ /* 0x000fe200078e00ff */
[----:B------:R-:W-:Y:S01]  /*21b0*/  DADD R82, |R40|, R82 ;  /* 0x0000000028527229 */ /* 0x000fe20000000252 */
[----:B------:R-:W-:Y:S01]  /*21c0*/  IMAD.MOV.U32 R8, RZ, RZ, 0x1 ;  /* 0x00000001ff087424 */ /* 0x000fe200078e00ff */
[----:B------:R-:W1:Y:S01]  /*21d0*/  LDC.64 R50, c[0x0][0x400] ;  /* 0x00010000ff327b82 */ /* 0x000e620000000a00 */
[----:B------:R-:W-:Y:S01]  /*21e0*/  DADD R28, R28, -R34 ;  /* 0x000000001c1c7229 */ /* 0x000fe20000000822 */
[----:B------:R-:W-:Y:S01]  /*21f0*/  FSETP.GEU.AND P2, PT, |R49|, 6.5827683646048100446e-37, PT ;  /* 0x036000003100780b */ /* 0x000fe20003f4e200 */
[----:B------:R-:W-:Y:S01]  /*2200*/  DADD R56, R56, -R58 ;  /* 0x0000000038387229 */ /* 0x000fe2000000083a */
[----:B------:R-:W-:Y:S01]  /*2210*/  BSSY.RECONVERGENT B2, `(.L_x_367) ;  /* 0x0000029000027945 */ /* 0x000fe20003800200 */
[----:B------:R-:W-:-:S02]  /*2220*/  DADD R60, R60, -R62 ;  /* 0x000000003c3c7229 */ /* 0x000fc4000000083e */
[----:B------:R-:W-:Y:S01]  /*2230*/  DSETP.GE.AND P0, PT, R30, R82, PT ;  /* 0x000000521e00722a */ /* 0x000fe20003f06000 */
[----:B------:R-:W2:Y:S01]  /*2240*/  LDC.64 R40, c[0x0][0x410] ;  /* 0x00010400ff287b82 */ /* 0x000ea20000000a00 */
[----:B------:R-:W-:Y:S02]  /*2250*/  DADD R54, R54, -R66 ;  /* 0x0000000036367229 */ /* 0x000fe40000000842 */
[----:B0-----:R-:W-:Y:S02]  /*2260*/  DFMA R10, R8, -R6, 1 ;  /* 0x3ff00000080a742b */ /* 0x001fe40000000806 */
[----:B------:R-:W-:Y:S02]  /*2270*/  FSEL R80, R30, R82, P0 ;  /* 0x000000521e507208 */ /* 0x000fe40000000000 */
[----:B------:R-:W-:Y:S01]  /*2280*/  FSEL R81, R31, R83, P0 ;  /* 0x000000531f517208 */ /* 0x000fe20000000000 */
[----:B------:R-:W0:Y:S03]  /*2290*/  LDC.64 R12, c[0x0][0x408] ;  /* 0x00010200ff0c7b82 */ /* 0x000e260000000a00 */
[----:B------:R-:W-:-:S02]  /*22a0*/  DFMA R10, R10, R10, R10 ;  /* 0x0000000a0a0a722b */ /* 0x000fc4000000000a */
[----:B------:R-:W-:-:S03]  /*22b0*/  DMUL R80, R80, 0.5 ;  /* 0x3fe0000050507828 */ /* 0x000fc60000000000 */
[----:B------:R-:W3:Y:S01]  /*22c0*/  LDC.64 R30, c[0x0][0x418] ;  /* 0x00010600ff1e7b82 */ /* 0x000ee20000000a00 */
[C---:B-1----:R-:W-:Y:S02]  /*22d0*/  IMAD.WIDE R50, R17.reuse, 0x8, R50 ;  /* 0x0000000811327825 */ /* 0x042fe400078e0232 */
[----:B------:R-:W-:Y:S02]  /*22e0*/  DFMA R10, R8, R10, R8 ;  /* 0x0000000a080a722b */ /* 0x000fe40000000008 */
[C---:B------:R-:W-:Y:S02]  /*22f0*/  DFMA R28, R80.reuse, -R28, R64 ;  /* 0x8000001c501c722b */ /* 0x040fe40000000040 */
[C---:B------:R-:W-:Y:S01]  /*2300*/  DFMA R56, R80.reuse, -R56, R68 ;  /* 0x800000385038722b */ /* 0x040fe20000000044 */
[C---:B--2---:R-:W-:Y:S01]  /*2310*/  IMAD.WIDE R40, R17.reuse, 0x8, R40 ;  /* 0x0000000811287825 */ /* 0x044fe200078e0228 */
[----:B------:R-:W-:Y:S02]  /*2320*/  DFMA R60, R80, -R60, R2 ;  /* 0x8000003c503c722b */ /* 0x000fe40000000002 */
[----:B------:R-:W-:Y:S01]  /*2330*/  DFMA R8, R10, -R6, 1 ;  /* 0x3ff000000a08742b */ /* 0x000fe20000000806 */
[----:B------:R1:W-:Y:S01]  /*2340*/  STG.E.64 desc[UR8][R50.64], R28 ;  /* 0x0000001c32007986 */ /* 0x0003e2000c101b08 */
[----:B------:R-:W-:Y:S01]  /*2350*/  DFMA R54, R80, -R54, R4 ;  /* 0x800000365036722b */ /* 0x000fe20000000004 */
[----:B0-----:R-:W-:-:S02]  /*2360*/  IMAD.WIDE R12, R17, 0x8, R12 ;  /* 0x00000008110c7825 */ /* 0x001fc400078e020c */
[----:B------:R1:W-:Y:S03]  /*2370*/  STG.E.64 desc[UR8][R40.64], R56 ;  /* 0x0000003828007986 */ /* 0x0003e6000c101b08 */
[----:B------:R-:W-:Y:S01]  /*2380*/  DFMA R8, R10, R8, R10 ;  /* 0x000000080a08722b */ /* 0x000fe2000000000a */
[----:B---3--:R-:W-:-:S07]  /*2390*/  IMAD.WIDE R30, R17, 0x8, R30 ;  /* 0x00000008111e7825 */ /* 0x008fce00078e021e */
[----:B------:R-:W-:Y:S01]  /*23a0*/  DMUL R10, R48, R8 ;  /* 0x00000008300a7228 */ /* 0x000fe20000000000 */
[----:B------:R1:W-:Y:S04]  /*23b0*/  STG.E.64 desc[UR8][R30.64], R60 ;  /* 0x0000003c1e007986 */ /* 0x0003e8000c101b08 */
[----:B------:R1:W-:Y:S03]  /*23c0*/  STG.E.64 desc[UR8][R12.64], R54 ;  /* 0x000000360c007986 */ /* 0x0003e6000c101b08 */
[----:B------:R-:W-:-:S08]  /*23d0*/  DFMA R6, R10, -R6, R48 ;  /* 0x800000060a06722b */ /* 0x000fd00000000030 */
[----:B------:R-:W-:-:S10]  /*23e0*/  DFMA R8, R8, R6, R10 ;  /* 0x000000060808722b */ /* 0x000fd4000000000a */
[----:B------:R-:W-:-:S05]  /*23f0*/  FFMA R0, RZ, 1.7916666269302368164, R9 ;  /* 0x3fe55555ff007823 */ /* 0x000fca0000000009 */
[----:B------:R-:W-:-:S13]  /*2400*/  FSETP.GT.AND P0, PT, |R0|, 1.469367938527859385e-39, PT ;  /* 0x001000000000780b */ /* 0x000fda0003f04200 */
[----:B-1----:R-:W-:Y:S05]  /*2410*/  @P0 BRA P2, `(.L_x_368) ;  /* 0x0000000000200947 */ /* 0x002fea0001000000 */
        /* <DEDUP_REMOVED lines=8> */
.L_x_368:
[----:B------:R-:W-:Y:S05]  /*24a0*/  BSYNC.RECONVERGENT B2 ;  /* 0x0000000000027941 */ /* 0x000fea0003800200 */
.L_x_367:
[----:B------:R-:W0:Y:S01]  /*24b0*/  MUFU.RCP64H R3, 0.66666650772094726562 ;  /* 0x3fe5555500037908 */ /* 0x000e220000001800 */
[----:B------:R-:W-:Y:S02]  /*24c0*/  HFMA2 R5, -RZ, RZ, 1.9736328125, 85.3125 ;  /* 0x3fe55555ff057431 */ /* 0x000fe400000001ff */
[----:B------:R-:W-:Y:S01]  /*24d0*/  IMAD.MOV.U32 R4, RZ, RZ, 0x55555556 ;  /* 0x55555556ff047424 */ /* 0x000fe200078e00ff */
[----:B------:R-:W-:Y:S01]  /*24e0*/  FSETP.GEU.AND P2, PT, |R53|, 6.5827683646048100446e-37, PT ;  /* 0x036000003500780b */ /* 0x000fe20003f4e200 */
[----:B------:R-:W-:Y:S01]  /*24f0*/  IMAD.MOV.U32 R2, RZ, RZ, 0x1 ;  /* 0x00000001ff027424 */ /* 0x000fe200078e00ff */
[----:B------:R-:W-:Y:S01]  /*2500*/  DMUL R28, R32, 0.5 ;  /* 0x3fe00000201c7828 */ /* 0x000fe20000000000 */
[----:B------:R-:W-:Y:S04]  /*2510*/  BSSY.RECONVERGENT B2, `(.L_x_369) ;  /* 0x0000018000027945 */ /* 0x000fe80003800200 */
        /* <DEDUP_REMOVED lines=20> */
[----:B------:R-:W-:-:S04]  /*2660*/  LOP3.LUT R7, R7, R6, RZ, 0x3c, !PT ;  /* 0x0000000607077212 */ /* 0x000fc800078e3cff */
[----:B------:R-:W-:-:S04]  /*2670*/  LOP3.LUT R6, R7, R6, RZ, 0x3c, !PT ;  /* 0x0000000607067212 */ /* 0x000fc800078e3cff */
[----:B------:R-:W-:-:S07]  /*2680*/  LOP3.LUT R7, R7, R6, RZ, 0x3c, !PT ;  /* 0x0000000607077212 */ /* 0x000fce00078e3cff */
.L_x_370:
[----:B------:R-:W-:Y:S05]  /*2690*/  BSYNC.RECONVERGENT B2 ;  /* 0x0000000000027941 */ /* 0x000fea0003800200 */
.L_x_369:
        /* <DEDUP_REMOVED lines=10> */
[----:B------:R-:W-:-:S03]  /*2740*/  DMUL R60, R46, R46 ;  /* 0x0000002e2e3c7228 */ /* 0x000fc60000000000 */
[----:B------:R-:W-:Y:S02]  /*2750*/  DADD R54, R38, R34 ;  /* 0x0000000026367229 */ /* 0x000fe40000000022 */
[----:B------:R-:W-:-:S03]  /*2760*/  DMUL R30, R30, 0.5 ;  /* 0x3fe000001e1e7828 */ /* 0x000fc60000000000 */
[----:B------:R-:W-:-:S03]  /*2770*/  DFMA R42, R42, R42, R60 ;  /* 0x0000002a2a2a722b */ /* 0x000fc6000000003c */
[----:B------:R-:W-:Y:S02]  /*2780*/  DMUL R54, R54, 0.5 ;  /* 0x3fe0000036367828 */ /* 0x000fe40000000000 */
[----:B------:R-:W-:Y:S02]  /*2790*/  DMUL R40, R30, R30 ;  /* 0x0000001e1e287228 */ /* 0x000fe40000000000 */
[----:B0-----:R-:W-:-:S08]  /*27a0*/  DFMA R10, -R56, R8, 1 ;  /* 0x3ff00000380a742b */ /* 0x001fd00000000108 */
[----:B------:R-:W-:-:S08]  /*27b0*/  DFMA R10, R10, R10, R10 ;  /* 0x0000000a0a0a722b */ /* 0x000fd0000000000a */
[----:B------:R-:W-:Y:S02]  /*27c0*/  DFMA R8, R8, R10, R8 ;  /* 0x0000000a0808722b */ /* 0x000fe40000000008 */
[----:B------:R-:W-:-:S06]  /*27d0*/  DFMA R10, R54, R54, R40 ;  /* 0x00000036360a722b */ /* 0x000fcc0000000028 */
[----:B------:R-:W-:Y:S02]  /*27e0*/  DFMA R50, -R56, R8, 1 ;  /* 0x3ff000003832742b */ /* 0x000fe40000000108 */
[----:B------:R-:W-:-:S06]  /*27f0*/  DMUL R10, R10, 0.5 ;  /* 0x3fe000000a0a7828 */ /* 0x000fcc0000000000 */
[----:B------:R-:W-:Y:S02]  /*2800*/  DFMA R50, R8, R50, R8 ;  /* 0x000000320832722b */ /* 0x000fe40000000008 */
[----:B------:R-:W-:Y:S02]  /*2810*/  DMUL R8, R36, 0.5 ;  /* 0x3fe0000024087828 */ /* 0x000fe40000000000 */
[----:B------:R-:W-:-:S04]  /*2820*/  FSETP.GEU.AND P2, PT, |R11|, 6.5827683646048100446e-37, PT ;  /* 0x036000000b00780b */ /* 0x000fc80003f4e200 */
[----:B------:R-:W-:Y:S02]  /*2830*/  DMUL R58, R10, R50 ;  /* 0x000000320a3a7228 */ /* 0x000fe40000000000 */
[----:B------:R-:W-:-:S06]  /*2840*/  DFMA R42, R8, R42, R6 ;  /* 0x0000002a082a722b */ /* 0x000fcc0000000006 */
        /* <DEDUP_REMOVED lines=15> */
.L_x_372:
[----:B------:R-:W-:Y:S05]  /*2940*/  BSYNC.RECONVERGENT B2 ;  /* 0x0000000000027941 */ /* 0x000fea0003800200 */
.L_x_371:
        /* <DEDUP_REMOVED lines=25> */
.L_x_374:
[----:B------:R-:W-:Y:S05]  /*2ae0*/  BSYNC.RECONVERGENT B2 ;  /* 0x0000000000027941 */ /* 0x000fea0003800200 */
.L_x_373:
[----:B------:R-:W0:Y:S01]  /*2af0*/  MUFU.RCP64H R9, R57 ;  /* 0x0000003900097308 */ /* 0x000e220000001800 */
[----:B------:R-:W-:Y:S01]  /*2b00*/  MOV R8, 0x1 ;  /* 0x0000000100087802 */ /* 0x000fe20000000f00 */
[----:B------:R-:W-:Y:S01]  /*2b10*/  UMOV UR14, 0x55555556 ;  /* 0x55555556000e7882 */ /* 0x000fe20000000000 */
[----:B------:R-:W-:Y:S01]  /*2b20*/  UMOV UR15, 0x3fe55555 ;  /* 0x3fe55555000f7882 */ /* 0x000fe20000000000 */
[----:B------:R-:W-:Y:S01]  /*2b30*/  BSSY.RECONVERGENT B2, `(.L_x_375) ;  /* 0x0000017000027945 */ /* 0x000fe20003800200 */
[----:B------:R-:W-:Y:S02]  /*2b40*/  DFMA R40, R50, UR14, R6 ;  /* 0x0000000e32287c2b */ /* 0x000fe40008000006 */
[----:B0-----:R-:W-:-:S08]  /*2b50*/  DFMA R10, -R56, R8, 1 ;  /* 0x3ff00000380a742b */ /* 0x001fd00000000108 */
[----:B------:R-:W-:-:S08]  /*2b60*/  DFMA R10, R10, R10, R10 ;  /* 0x0000000a0a0a722b */ /* 0x000fd0000000000a */
[----:B------:R-:W-:Y:S02]  /*2b70*/  DFMA R8, R8, R10, R8 ;  /* 0x0000000a0808722b */ /* 0x000fe40000000008 */
[----:B------:R-:W-:-:S06]  /*2b80*/  DMUL R10, R30, R54 ;  /* 0x000000361e0a7228 */ /* 0x000fcc0000000000 */
[----:B------:R-:W-:-:S04]  /*2b90*/  DFMA R12, -R56, R8, 1 ;  /* 0x3ff00000380c742b */ /* 0x000fc80000000108 */
[----:B------:R-:W-:-:S04]  /*2ba0*/  FSETP.GEU.AND P2, PT, |R11|, 6.5827683646048100446e-37, PT ;  /* 0x036000000b00780b */ /* 0x000fc80003f4e200 */
        /* <DEDUP_REMOVED lines=15> */
.L_x_376:
[----:B------:R-:W-:Y:S05]  /*2ca0*/  BSYNC.RECONVERGENT B2 ;  /* 0x0000000000027941 */ /* 0x000fea0003800200 */
.L_x_375:
[----:B------:R-:W0:Y:S01]  /*2cb0*/  MUFU.RCP64H R7, R57 ;  /* 0x0000003900077308 */ /* 0x000e220000001800 */
[----:B------:R-:W-:Y:S01]  /*2cc0*/  IMAD.MOV.U32 R6, RZ, RZ, 0x1 ;  /* 0x00000001ff067424 */ /* 0x000fe200078e00ff */
[----:B------:R-:W-:Y:S01]  /*2cd0*/  UMOV UR14, 0x55555556 ;  /* 0x55555556000e7882 */ /* 0x000fe20000000000 */
[----:B------:R-:W-:Y:S01]  /*2ce0*/  UMOV UR15, 0x3fe55555 ;  /* 0x3fe55555000f7882 */ /* 0x000fe20000000000 */
[----:B------:R-:W-:Y:S03]  /*2cf0*/  BSSY.RECONVERGENT B2, `(.L_x_377) ;  /* 0x0000017000027945 */ /* 0x000fe60003800200 */
[----:B0-----:R-:W-:-:S08]  /*2d00*/  DFMA R8, -R56, R6, 1 ;  /* 0x3ff000003808742b */ /* 0x001fd00000000106 */
[----:B------:R-:W-:-:S08]  /*2d10*/  DFMA R8, R8, R8, R8 ;  /* 0x000000080808722b */ /* 0x000fd00000000008 */
[----:B------:R-:W-:Y:S02]  /*2d20*/  DFMA R8, R6, R8, R6 ;  /* 0x000000080608722b */ /* 0x000fe40000000006 */
[----:B------:R-:W-:-:S06]  /*2d30*/  DFMA R6, R50, UR14, R58 ;  /* 0x0000000e32067c2b */ /* 0x000fcc000800003a */
[----:B------:R-:W-:Y:S02]  /*2d40*/  DFMA R10, -R56, R8, 1 ;  /* 0x3ff00000380a742b */ /* 0x000fe40000000108 */
[----:B------:R-:W-:-:S06]  /*2d50*/  DMUL R6, R30, R6 ;  /* 0x000000061e067228 */ /* 0x000fcc0000000000 */
        /* <DEDUP_REMOVED lines=16> */
.L_x_378:
[----:B------:R-:W-:Y:S05]  /*2e60*/  BSYNC.RECONVERGENT B2 ;  /* 0x0000000000027941 */ /* 0x000fea0003800200 */
.L_x_377:
        /* <DEDUP_REMOVED lines=26> */
.L_x_380:
[----:B------:R-:W-:Y:S05]  /*3010*/  BSYNC.RECONVERGENT B2 ;  /* 0x0000000000027941 */ /* 0x000fea0003800200 */
.L_x_379:
        /* <DEDUP_REMOVED lines=22> */
[----:B------:R-:W-:Y:S02]  /*3180*/  IMAD.MOV.U32 R8, RZ, RZ, R56 ;  /* 0x000000ffff087224 */ /* 0x000fe400078e0038 */
[----:B------:R-:W-:-:S07]  /*3190*/  IMAD.MOV.U32 R0, RZ, RZ, R49 ;  /* 0x000000ffff007224 */ /* 0x000fce00078e0031 */
[----:B------:R-:W-:Y:S05]  /*31a0*/  CALL.REL.NOINC `($__internal_4_$__cuda_sm20_dsqrt_rn_f64_mediumpath_v1) ;  /* 0x0000000c00187944 */ /* 0x000fea0003c00000 */
[----:B------:R-:W-:Y:S01]  /*31b0*/  IMAD.MOV.U32 R12, RZ, RZ, R6 ;  /* 0x000000ffff0c7224 */ /* 0x000fe200078e0006 */
[----:B------:R-:W-:-:S07]  /*31c0*/  MOV R13, R0 ;  /* 0x00000000000d7202 */ /* 0x000fce0000000f00 */
.L_x_382:
[----:B------:R-:W-:Y:S05]  /*31d0*/  BSYNC.RECONVERGENT B1 ;  /* 0x0000000000017941 */ /* 0x000fea0003800200 */
.L_x_381:
        /* <DEDUP_REMOVED lines=27> */
.L_x_384:
[----:B------:R-:W-:Y:S05]  /*3390*/  BSYNC.RECONVERGENT B2 ;  /* 0x0000000000027941 */ /* 0x000fea0003800200 */
.L_x_383:
        /* <DEDUP_REMOVED lines=27> */
.L_x_386:
[----:B------:R-:W-:Y:S05]  /*3550*/  BSYNC.RECONVERGENT B1 ;  /* 0x0000000000017941 */ /* 0x000fea0003800200 */
.L_x_385:
        /* <DEDUP_REMOVED lines=12> */
[----:B------:R-:W3:Y:S01]  /*3620*/  LDC.64 R8, c[0x0][0x428] ;  /* 0x00010a00ff087b82 */ /* 0x000ee20000000a00 */
[----:B0-----:R-:W-:-:S04]  /*3630*/  IMAD.WIDE R6, R17, 0x8, R6 ;  /* 0x0000000811067825 */ /* 0x001fc800078e0206 */
[C---:B------:R-:W-:Y:S02]  /*3640*/  DFMA R32, R2.reuse, -R32, R30 ;  /* 0x800000200220722b */ /* 0x040fe4000000001e */
[C---:B------:R-:W-:Y:S01]  /*3650*/  DFMA R4, R2.reuse, -R4, R40 ;  /* 0x800000040204722b */ /* 0x040fe20000000028 */
[C---:B-1----:R-:W-:Y:S01]  /*3660*/  IMAD.WIDE R12, R17.reuse, 0x8, R12 ;  /* 0x00000008110c7825 */ /* 0x042fe200078e020c */
[C---:B------:R-:W-:Y:S02]  /*3670*/  DFMA R34, R2.reuse, -R34, R54 ;  /* 0x800000220222722b */ /* 0x040fe40000000036 */
[----:B------:R-:W-:Y:S02]  /*3680*/  DFMA R28, R2, -R28, R50 ;  /* 0x8000001c021c722b */ /* 0x000fe40000000032 */
[----:B------:R0:W-:Y:S01]  /*3690*/  STG.E.64 desc[UR8][R12.64], R32 ;  /* 0x000000200c007986 */ /* 0x0001e2000c101b08 */
[----:B--2---:R-:W-:-:S03]  /*36a0*/  IMAD.WIDE R10, R17, 0x8, R10 ;  /* 0x00000008110a7825 */ /* 0x004fc600078e020a */
[----:B------:R0:W-:Y:S04]  /*36b0*/  STG.E.64 desc[UR8][R6.64], R4 ;  /* 0x0000000406007986 */ /* 0x0001e8000c101b08 */
[----:B------:R0:W-:Y:S01]  /*36c0*/  STG.E.64 desc[UR8][R10.64], R34 ;  /* 0x000000220a007986 */ /* 0x0001e2000c101b08 */
[----:B---3--:R-:W-:-:S05]  /*36d0*/  IMAD.WIDE R8, R17, 0x8, R8 ;  /* 0x0000000811087825 */ /* 0x008fca00078e0208 */
[----:B------:R0:W-:Y:S02]  /*36e0*/  STG.E.64 desc[UR8][R8.64], R28 ;  /* 0x0000001c08007986 */ /* 0x0001e4000c101b08 */
.L_x_346:
[----:B------:R-:W-:Y:S05]  /*36f0*/  BSYNC.RECONVERGENT B0 ;  /* 0x0000000000007941 */ /* 0x000fea0003800200 */
.L_x_345:
[C---:B------:R-:W-:Y:S01]  /*3700*/  IADD3 R16, PT, PT, R27.reuse, R16, RZ ;  /* 0x000000101b107210 */ /* 0x040fe20007ffe0ff */
[C---:B------:R-:W-:Y:S02]  /*3710*/  IMAD.IADD R17, R27.reuse, 0x1, R17 ;  /* 0x000000011b117824 */ /* 0x040fe400078e0211 */
[----:B------:R-:W-:Y:S01]  /*3720*/  IMAD.IADD R15, R27, 0x1, R15 ;  /* 0x000000011b0f7824 */ /* 0x000fe200078e020f */
[----:B------:R-:W-:Y:S06]  /*3730*/  @P1 BRA `(.L_x_387) ;  /* 0xffffffd000401947 */ /* 0x000fec000383ffff */
.L_x_344:
[----:B------:R-:W-:Y:S01]  /*3740*/  ISETP.NE.AND P0, PT, R72, UR5, PT ;  /* 0x0000000548007c0c */ /* 0x000fe2000bf05270 */
[----:B------:R-:W-:-:S12]  /*3750*/  UIADD3 UR5, UPT, UPT, UR5, 0x1, URZ ;  /* 0x0000000105057890 */ /* 0x000fd8000fffe0ff */
[----:B------:R-:W-:Y:S05]  /*3760*/  @P0 BRA `(.L_x_388) ;  /* 0xffffffcc00e80947 */ /* 0x000fea000383ffff */
.L_x_343:
[----:B------:R-:W-:Y:S01]  /*3770*/  ISETP.NE.AND P0, PT, R76, UR4, PT ;  /* 0x000000044c007c0c */ /* 0x000fe2000bf05270 */
[----:B------:R-:W-:-:S12]  /*3780*/  UIADD3 UR4, UPT, UPT, UR4, 0x1, URZ ;  /* 0x0000000104047890 */ /* 0x000fd8000fffe0ff */
[----:B------:R-:W-:Y:S05]  /*3790*/  @P0 BRA `(.L_x_389) ;  /* 0xffffffcc004c0947 */ /* 0x000fea000383ffff */
[----:B------:R-:W-:Y:S05]  /*37a0*/  EXIT ;  /* 0x000000000000794d */ /* 0x000fea0003800000 */
        .weak           $__internal_3_$__cuda_sm20_div_rn_f64_full
        .type           $__internal_3_$__cuda_sm20_div_rn_f64_full,@function
        .size           $__internal_3_$__cuda_sm20_div_rn_f64_full,($__internal_4_$__cuda_sm20_dsqrt_rn_f64_mediumpath_v1 - $__internal_3_$__cuda_sm20_div_rn_f64_full)
$__internal_3_$__cuda_sm20_div_rn_f64_full:
[----:B------:R-:W-:Y:S01]  /*37b0*/  IMAD.MOV.U32 R89, RZ, RZ, R6 ;  /* 0x000000ffff597224 */ /* 0x000fe200078e0006 */
[C---:B------:R-:W-:Y:S01]  /*37c0*/  FSETP.GEU.AND P0, PT, |R8|.reuse, 1.469367938527859385e-39, PT ;  /* 0x001000000800780b */ /* 0x040fe20003f0e200 */
[--C-:B------:R-:W-:Y:S01]  /*37d0*/  IMAD.MOV.U32 R12, RZ, RZ, R7.reuse ;  /* 0x000000ffff0c7224 */ /* 0x100fe200078e0007 */
[----:B------:R-:W-:Y:S01]  /*37e0*/  MOV R88, R9 ;  /* 0x0000000900587202 */ /* 0x000fe20000000f00 */
[----:B------:R-:W-:Y:S01]  /*37f0*/  IMAD.MOV.U32 R86, RZ, RZ, R7 ;  /* 0x000000ffff567224 */ /* 0x000fe200078e0007 */
[C---:B------:R-:W-:Y:S01]  /*3800*/  FSETP.GEU.AND P3, PT, |R89|.reuse, 1.469367938527859385e-39, PT ;  /* 0x001000005900780b */ /* 0x040fe20003f6e200 */
[----:B------:R-:W-:Y:S01]  /*3810*/  IMAD.MOV.U32 R7, RZ, RZ, 0x1ca00000 ;  /* 0x1ca00000ff077424 */ /* 0x000fe200078e00ff */
[----:B------:R-:W-:Y:S01]  /*3820*/  MOV R13, R8 ;  /* 0x00000008000d7202 */ /* 0x000fe20000000f00 */
[----:B------:R-:W-:Y:S01]  /*3830*/  BSSY.RECONVERGENT B1, `(.L_x_390) ;  /* 0x0000058000017945 */ /* 0x000fe20003800200 */
[----:B------:R-:W-:Y:S02]  /*3840*/  LOP3.LUT R9, R8, 0x800fffff, RZ, 0xc0, !PT ;  /* 0x800fffff08097812 */ /* 0x000fe400078ec0ff */
[----:B------:R-:W-:-:S02]  /*3850*/  LOP3.LUT R6, R89, 0x7ff00000, RZ, 0xc0, !PT ;  /* 0x7ff0000059067812 */ /* 0x000fc400078ec0ff */
[----:B------:R-:W-:Y:S01]  /*3860*/  LOP3.LUT R87, R9, 0x3ff00000, RZ, 0xfc, !PT ;  /* 0x3ff0000009577812 */ /* 0x000fe200078efcff */
[----:B------:R-:W-:Y:S01]  /*3870*/  @!P0 DMUL R86, R12, 8.98846567431157953865e+307 ;  /* 0x7fe000000c568828 */ /* 0x000fe20000000000 */
[----:B------:R-:W-:Y:S02]  /*3880*/  LOP3.LUT R8, R8, 0x7ff00000, RZ, 0xc0, !PT ;  /* 0x7ff0000008087812 */ /* 0x000fe400078ec0ff */
[----:B------:R-:W-:Y:S01]  /*3890*/  MOV R92, R88 ;  /* 0x00000058005c7202 */ /* 0x000fe20000000f00 */
[----:B------:R-:W-:Y:S01]  /*38a0*/  @!P3 IMAD.MOV.U32 R90, RZ, RZ, RZ ;  /* 0x000000ffff5ab224 */ /* 0x000fe200078e00ff */
[----:B------:R-:W-:Y:S01]  /*38b0*/  @!P3 LOP3.LUT R10, R13, 0x7ff00000, RZ, 0xc0, !PT ;  /* 0x7ff000000d0ab812 */ /* 0x000fe200078ec0ff */
[----:B------:R-:W0:Y:S01]  /*38c0*/  MUFU.RCP64H R11, R87 ;  /* 0x00000057000b7308 */ /* 0x000e220000001800 */
[C---:B------:R-:W-:Y:S02]  /*38d0*/  ISETP.GE.U32.AND P2, PT, R6.reuse, R8, PT ;  /* 0x000000080600720c */ /* 0x040fe40003f46070 */
[----:B------:R-:W-:-:S02]  /*38e0*/  @!P3 ISETP.GE.U32.AND P4, PT, R6, R10, PT ;  /* 0x0000000a0600b20c */ /* 0x000fc40003f86070 */
[C---:B------:R-:W-:Y:S02]  /*38f0*/  SEL R10, R7.reuse, 0x63400000, !P2 ;  /* 0x63400000070a7807 */ /* 0x040fe40005000000 */
[----:B------:R-:W-:Y:S02]  /*3900*/  @!P3 SEL R9, R7, 0x63400000, !P4 ;  /* 0x634000000709b807 */ /* 0x000fe40006000000 */
[--C-:B------:R-:W-:Y:S01]  /*3910*/  LOP3.LUT R93, R10, 0x800fffff, R89.reuse, 0xf8, !PT ;  /* 0x800fffff0a5d7812 */ /* 0x100fe200078ef859 */
[----:B------:R-:W-:Y:S01]  /*3920*/  IMAD.MOV.U32 R10, RZ, RZ, 0x1 ;  /* 0x00000001ff0a7424 */ /* 0x000fe200078e00ff */
[----:B------:R-:W-:Y:S02]  /*3930*/  @!P3 LOP3.LUT R9, R9, 0x80000000, R89, 0xf8, !PT ;  /* 0x800000000909b812 */ /* 0x000fe400078ef859 */
[----:B------:R-:W-:Y:S02]  /*3940*/  @!P0 LOP3.LUT R8, R87, 0x7ff00000, RZ, 0xc0, !PT ;  /* 0x7ff0000057088812 */ /* 0x000fe400078ec0ff */
[----:B------:R-:W-:-:S02]  /*3950*/  @!P3 LOP3.LUT R91, R9, 0x100000, RZ, 0xfc, !PT ;  /* 0x00100000095bb812 */ /* 0x000fc400078efcff */
[----:B------:R-:W-:-:S04]  /*3960*/  MOV R9, R6 ;  /* 0x0000000600097202 */ /* 0x000fc80000000f00 */
[----:B------:R-:W-:Y:S02]  /*3970*/  @!P3 DFMA R92, R92, 2, -R90 ;  /* 0x400000005c5cb82b */ /* 0x000fe4000000085a */
[----:B0-----:R-:W-:-:S08]  /*3980*/  DFMA R90, R10, -R86, 1 ;  /* 0x3ff000000a5a742b */ /* 0x001fd00000000856 */
[----:B------:R-:W-:Y:S01]  /*3990*/  DFMA R90, R90, R90, R90 ;  /* 0x0000005a5a5a722b */ /* 0x000fe2000000005a */
[----:B------:R-:W-:-:S07]  /*39a0*/  @!P3 LOP3.LUT R9, R93, 0x7ff00000, RZ, 0xc0, !PT ;  /* 0x7ff000005d09b812 */ /* 0x000fce00078ec0ff */
[----:B------:R-:W-:-:S08]  /*39b0*/  DFMA R10, R10, R90, R10 ;  /* 0x0000005a0a0a722b */ /* 0x000fd0000000000a */
[----:B------:R-:W-:-:S08]  /*39c0*/  DFMA R94, R10, -R86, 1 ;  /* 0x3ff000000a5e742b */ /* 0x000fd00000000856 */
[----:B------:R-:W-:-:S08]  /*39d0*/  DFMA R94, R10, R94, R10 ;  /* 0x0000005e0a5e722b */ /* 0x000fd0000000000a */
[----:B------:R-:W-:-:S08]  /*39e0*/  DMUL R10, R94, R92 ;  /* 0x0000005c5e0a7228 */ /* 0x000fd00000000000 */
[----:B------:R-:W-:-:S08]  /*39f0*/  DFMA R90, R10, -R86, R92 ;  /* 0x800000560a5a722b */ /* 0x000fd0000000005c */
[----:B------:R-:W-:Y:S01]  /*3a00*/  DFMA R90, R94, R90, R10 ;  /* 0x0000005a5e5a722b */ /* 0x000fe2000000000a */
[----:B------:R-:W-:-:S05]  /*3a10*/  VIADD R10, R9, 0xffffffff ;  /* 0xffffffff090a7836 */ /* 0x000fca0000000000 */
[----:B------:R-:W-:Y:S01]  /*3a20*/  ISETP.GT.U32.AND P0, PT, R10, 0x7feffffe, PT ;  /* 0x7feffffe0a00780c */ /* 0x000fe20003f04070 */
[----:B------:R-:W-:-:S05]  /*3a30*/  VIADD R10, R8, 0xffffffff ;  /* 0xffffffff080a7836 */ /* 0x000fca0000000000 */
[----:B------:R-:W-:-:S13]  /*3a40*/  ISETP.GT.U32.OR P0, PT, R10, 0x7feffffe, P0 ;  /* 0x7feffffe0a00780c */ /* 0x000fda0000704470 */
[----:B------:R-:W-:Y:S05]  /*3a50*/  @P0 BRA `(.L_x_391) ;  /* 0x0000000000740947 */ /* 0x000fea0003800000 */
[----:B------:R-:W-:-:S04]  /*3a60*/  LOP3.LUT R8, R13, 0x7ff00000, RZ, 0xc0, !PT ;  /* 0x7ff000000d087812 */ /* 0x000fc800078ec0ff */
[CC--:B------:R-:W-:Y:S02]  /*3a70*/  ISETP.GE.U32.AND P0, PT, R6.reuse, R8.reuse, PT ;  /* 0x000000080600720c */ /* 0x0c0fe40003f06070 */
[----:B------:R-:W-:Y:S01]  /*3a80*/  VIADDMNMX R6, R6, -R8, 0xb9600000, !PT ;  /* 0xb960000006067446 */ /* 0x000fe20007800908 */
[----:B------:R-:W-:Y:S01]  /*3a90*/  IMAD.MOV.U32 R8, RZ, RZ, RZ ;  /* 0x000000ffff087224 */ /* 0x000fe200078e00ff */
[----:B------:R-:W-:Y:S02]  /*3aa0*/  SEL R7, R7, 0x63400000, !P0 ;  /* 0x6340000007077807 */ /* 0x000fe40004000000 */
[----:B------:R-:W-:-:S04]  /*3ab0*/  VIMNMX R6, PT, PT, R6, 0x46a00000, PT ;  /* 0x46a0000006067848 */ /* 0x000fc80003fe0100 */
[----:B------:R-:W-:-:S05]  /*3ac0*/  IADD3 R6, PT, PT, -R7, R6, RZ ;  /* 0x0000000607067210 */ /* 0x000fca0007ffe1ff */
[----:B------:R-:W-:-:S06]  /*3ad0*/  VIADD R9, R6, 0x7fe00000 ;  /* 0x7fe0000006097836 */ /* 0x000fcc0000000000 */
[----:B------:R-:W-:-:S10]  /*3ae0*/  DMUL R10, R90, R8 ;  /* 0x000000085a0a7228 */ /* 0x000fd40000000000 */
[----:B------:R-:W-:-:S13]  /*3af0*/  FSETP.GTU.AND P0, PT, |R11|, 1.469367938527859385e-39, PT ;  /* 0x001000000b00780b */ /* 0x000fda0003f0c200 */
[----:B------:R-:W-:Y:S05]  /*3b00*/  @P0 BRA `(.L_x_392) ;  /* 0x0000000000a80947 */ /* 0x000fea0003800000 */
[----:B------:R-:W-:Y:S01]  /*3b10*/  DFMA R86, R90, -R86, R92 ;  /* 0x800000565a56722b */ /* 0x000fe2000000005c */
[----:B------:R-:W-:-:S09]  /*3b20*/  MOV R12, RZ ;  /* 0x000000ff000c7202 */ /* 0x000fd20000000f00 */
        /* <DEDUP_REMOVED lines=12> */
[----:B------:R-:W-:Y:S02]  /*3bf0*/  FSEL R7, R7, R11, !P0 ;  /* 0x0000000b07077208 */ /* 0x000fe40004000000 */
[----:B------:R-:W-:-:S03]  /*3c00*/  MOV R10, R6 ;  /* 0x00000006000a7202 */ /* 0x000fc60000000f00 */
[----:B------:R-:W-:Y:S01]  /*3c10*/  IMAD.MOV.U32 R11, RZ, RZ, R7 ;  /* 0x000000ffff0b7224 */ /* 0x000fe200078e0007 */
[----:B------:R-:W-:Y:S06]  /*3c20*/  BRA `(.L_x_392) ;  /* 0x0000000000607947 */ /* 0x000fec0003800000 */
.L_x_391:
        /* <DEDUP_REMOVED lines=12> */
[----:B------:R-:W-:Y:S01]  /*3cf0*/  @!P0 IMAD.MOV.U32 R11, RZ, RZ, R6 ;  /* 0x000000ffff0b8224 */ /* 0x000fe200078e0006 */
[----:B------:R-:W-:Y:S02]  /*3d00*/  @!P0 MOV R10, RZ ;  /* 0x000000ff000a8202 */ /* 0x000fe40000000f00 */
[----:B------:R-:W-:Y:S01]  /*3d10*/  @P0 MOV R10, RZ ;  /* 0x000000ff000a0202 */ /* 0x000fe20000000f00 */
[----:B------:R-:W-:Y:S01]  /*3d20*/  @P0 IMAD.MOV.U32 R11, RZ, RZ, R7 ;  /* 0x000000ffff0b0224 */ /* 0x000fe200078e0007 */
[----:B------:R-:W-:Y:S06]  /*3d30*/  BRA `(.L_x_392) ;  /* 0x00000000001c7947 */ /* 0x000fec0003800000 */
.L_x_394:
[----:B------:R-:W-:Y:S02]  /*3d40*/  LOP3.LUT R6, R13, 0x80000, RZ, 0xfc, !PT ;  /* 0x000800000d067812 */ /* 0x000fe400078efcff */
[----:B------:R-:W-:-:S03]  /*3d50*/  MOV R10, R12 ;  /* 0x0000000c000a7202 */ /* 0x000fc60000000f00 */
[----:B------:R-:W-:Y:S01]  /*3d60*/  IMAD.MOV.U32 R11, RZ, RZ, R6 ;  /* 0x000000ffff0b7224 */ /* 0x000fe200078e0006 */
[----:B------:R-:W-:Y:S06]  /*3d70*/  BRA `(.L_x_392) ;  /* 0x00000000000c7947 */ /* 0x000fec0003800000 */
.L_x_393:
[----:B------:R-:W-:Y:S02]  /*3d80*/  LOP3.LUT R6, R89, 0x80000, RZ, 0xfc, !PT ;  /* 0x0008000059067812 */ /* 0x000fe400078efcff */
[----:B------:R-:W-:-:S03]  /*3d90*/  MOV R10, R88 ;  /* 0x00000058000a7202 */ /* 0x000fc60000000f00 */
[----:B------:R-:W-:-:S07]  /*3da0*/  IMAD.MOV.U32 R11, RZ, RZ, R6 ;  /* 0x000000ffff0b7224 */ /* 0x000fce00078e0006 */
.L_x_392:
[----:B------:R-:W-:Y:S05]  /*3db0*/  BSYNC.RECONVERGENT B1 ;  /* 0x0000000000017941 */ /* 0x000fea0003800200 */
.L_x_390:
[----:B------:R-:W-:Y:S01]  /*3dc0*/  MOV R8, R0 ;  /* 0x0000000000087202 */ /* 0x000fe20000000f00 */
[----:B------:R-:W-:Y:S01]  /*3dd0*/  IMAD.MOV.U32 R9, RZ, RZ, 0x0 ;  /* 0x00000000ff097424 */ /* 0x000fe200078e00ff */
[----:B------:R-:W-:Y:S01]  /*3de0*/  MOV R7, R10 ;  /* 0x0000000a00077202 */ /* 0x000fe20000000f00 */
[----:B------:R-:W-:Y:S02]  /*3df0*/  IMAD.MOV.U32 R6, RZ, RZ, R11 ;  /* 0x000000ffff067224 */ /* 0x000fe400078e000b */
[----:B------:R-:W-:Y:S05]  /*3e00*/  RET.REL.NODEC R8 `(_Z9calc_fluxPdS_S_S_S_S_S_S_S_S_S_S_S_S_S_S_S_S_S_S_S_S_S_S_9InputPara) ;  /* 0xffffffc0087c7950 */ /* 0x000fea0003c3ffff */
        .weak           $__internal_4_$__cuda_sm20_dsqrt_rn_f64_mediumpath_v1
        .type           $__internal_4_$__cuda_sm20_dsqrt_rn_f64_mediumpath_v1,@function
        .size           $__internal_4_$__cuda_sm20_dsqrt_rn_f64_mediumpath_v1,(.L_x_622 - $__internal_4_$__cuda_sm20_dsqrt_rn_f64_mediumpath_v1)
$__internal_4_$__cuda_sm20_dsqrt_rn_f64_mediumpath_v1:
[----:B------:R-:W-:Y:S01]  /*3e10*/  ISETP.GE.U32.AND P0, PT, R6, -0x3400000, PT ;  /* 0xfcc000000600780c */ /* 0x000fe20003f06070 */
[----:B------:R-:W-:Y:S01]  /*3e20*/  BSSY.RECONVERGENT B2, `(.L_x_395) ;  /* 0x0000029000027945 */ /* 0x000fe20003800200 */
[----:B------:R-:W-:Y:S01]  /*3e30*/  MOV R80, R12 ;  /* 0x0000000c00507202 */ /* 0x000fe20000000f00 */
[----:B------:R-:W-:Y:S01]  /*3e40*/  IMAD.MOV.U32 R81, RZ, RZ, R11 ;  /* 0x000000ffff517224 */ /* 0x000fe200078e000b */
[----:B------:R-:W-:Y:S01]  /*3e50*/  MOV R11, R9 ;  /* 0x00000009000b7202 */ /* 0x000fe20000000f00 */
[----:B------:R-:W-:Y:S01]  /*3e60*/  IMAD.MOV.U32 R12, RZ, RZ, R13 ;  /* 0x000000ffff0c7224 */ /* 0x000fe200078e000d */
[----:B------:R-:W-:Y:S01]  /*3e70*/  MOV R13, R0 ;  /* 0x00000000000d7202 */ /* 0x000fe20000000f00 */
[----:B------:R-:W-:-:S06]  /*3e80*/  IMAD.MOV.U32 R9, RZ, RZ, R7 ;  /* 0x000000ffff097224 */ /* 0x000fcc00078e0007 */
[----:B------:R-:W-:Y:S05]  /*3e90*/  @!P0 BRA `(.L_x_396) ;  /* 0x0000000000208947 */ /* 0x000fea0003800000 */
[----:B------:R-:W-:-:S10]  /*3ea0*/  DFMA.RM R8, R10, R12, R8 ;  /* 0x0000000c0a08722b */ /* 0x000fd40000004008 */
[----:B------:R-:W-:-:S04]  /*3eb0*/  IADD3 R6, P0, PT, R8, 0x1, RZ ;  /* 0x0000000108067810 */ /* 0x000fc80007f1e0ff */
[----:B------:R-:W-:-:S06]  /*3ec0*/  IADD3.X R7, PT, PT, RZ, R9, RZ, P0, !PT ;  /* 0x00000009ff077210 */ /* 0x000fcc00007fe4ff */
[----:B------:R-:W-:-:S08]  /*3ed0*/  DFMA.RP R80, -R8, R6, R80 ;  /* 0x000000060850722b */ /* 0x000fd00000008150 */
[----:B------:R-:W-:-:S06]  /*3ee0*/  DSETP.GT.AND P0, PT, R80, RZ, PT ;  /* 0x000000ff5000722a */ /* 0x000fcc0003f04000 */
[----:B------:R-:W-:Y:S02]  /*3ef0*/  FSEL R6, R6, R8, P0 ;  /* 0x0000000806067208 */ /* 0x000fe40000000000 */
[----:B------:R-:W-:Y:S01]  /*3f00*/  FSEL R7, R7, R9, P0 ;  /* 0x0000000907077208 */ /* 0x000fe20000000000 */
[----:B------:R-:W-:Y:S06]  /*3f10*/  BRA `(.L_x_397) ;  /* 0x0000000000647947 */ /* 0x000fec0003800000 */
.L_x_396:
[----:B------:R-:W-:-:S14]  /*3f20*/  DSETP.NE.AND P0, PT, R80, RZ, PT ;  /* 0x000000ff5000722a */ /* 0x000fdc0003f05000 */
[----:B------:R-:W-:Y:S05]  /*3f30*/  @!P0 BRA `(.L_x_398) ;  /* 0x0000000000588947 */ /* 0x000fea0003800000 */
[----:B------:R-:W-:-:S13]  /*3f40*/  ISETP.GE.AND P0, PT, R81, RZ, PT ;  /* 0x000000ff5100720c */ /* 0x000fda0003f06270 */
[----:B------:R-:W-:Y:S01]  /*3f50*/  @!P0 IMAD.MOV.U32 R6, RZ, RZ, 0x0 ;  /* 0x00000000ff068424 */ /* 0x000fe200078e00ff */
[----:B------:R-:W-:Y:S01]  /*3f60*/  @!P0 MOV R7, 0xfff80000 ;  /* 0xfff8000000078802 */ /* 0x000fe20000000f00 */
        /* <DEDUP_REMOVED lines=14> */
[----:B------:R-:W-:-:S06]  /*4050*/  IADD3 R9, PT, PT, R9, -0x100000, RZ ;  /* 0xfff0000009097810 */ /* 0x000fcc0007ffe0ff */
[----:B------:R-:W-:-:S08]  /*4060*/  DFMA R80, R6, -R6, R80 ;  /* 0x800000060650722b */ /* 0x000fd00000000050 */
[----:B------:R-:W-:-:S10]  /*4070*/  DFMA R6, R8, R80, R6 ;  /* 0x000000500806722b */ /* 0x000fd40000000006 */
[----:B------:R-:W-:Y:S01]  /*4080*/  VIADD R7, R7, 0xfcb00000 ;  /* 0xfcb0000007077836 */ /* 0x000fe20000000000 */
[----:B------:R-:W-:Y:S06]  /*4090*/  BRA `(.L_x_397) ;  /* 0x0000000000047947 */ /* 0x000fec0003800000 */
.L_x_398:
[----:B------:R-:W-:-:S11]  /*40a0*/  DADD R6, R80, R80 ;  /* 0x0000000050067229 */ /* 0x000fd60000000050 */
.L_x_397:
[----:B------:R-:W-:Y:S05]  /*40b0*/  BSYNC.RECONVERGENT B2 ;  /* 0x0000000000027941 */ /* 0x000fea0003800200 */
.L_x_395:
[----:B------:R-:W-:Y:S02]  /*40c0*/  HFMA2 R9, -RZ, RZ, 0, 0 ;  /* 0x00000000ff097431 */ /* 0x000fe400000001ff */
[----:B------:R-:W-:Y:S01]  /*40d0*/  IMAD.MOV.U32 R8, RZ, RZ, R79 ;  /* 0x000000ffff087224 */ /* 0x000fe200078e004f */
[----:B------:R-:W-:-:S03]  /*40e0*/  MOV R0, R7 ;  /* 0x0000000700007202 */ /* 0x000fc60000000f00 */
[----:B------:R-:W-:Y:S05]  /*40f0*/  RET.REL.NODEC R8 `(_Z9calc_fluxPdS_S_S_S_S_S_S_S_S_S_S_S_S_S_S_S_S_S_S_S_S_S_S_9InputPara) ;  /* 0xffffffbc08c07950 */ /* 0x000fea0003c3ffff */
.L_x_399:
        /* <DEDUP_REMOVED lines=16> */
.L_x_622:


//--------------------- .text._Z21extrap_in_time_wakeupPdS_S_S_S_S_S_S_S_S_S_S_S_S_S_S_S_S_S_S_Pi9InputPara --------------------------
	.section	.text._Z21extrap_in_time_wakeupPdS_S_S_S_S_S_S_S_S_S_S_S_S_S_S_S_S_S_S_Pi9InputPara,"ax",@progbits
	.align	128
        .global         _Z21extrap_in_time_wakeupPdS_S_S_S_S_S_S_S_S_S_S_S_S_S_S_S_S_S_S_Pi9InputPara
        .type           _Z21extrap_in_time_wakeupPdS_S_S_S_S_S_S_S_S_S_S_S_S_S_S_S_S_S_S_Pi9InputPara,@function
        .size           _Z21extrap_in_time_wakeupPdS_S_S_S_S_S_S_S_S_S_S_S_S_S_S_S_S_S_S_Pi9InputPara,(.L_x_624 - _Z21extrap_in_time_wakeupPdS_S_S_S_S_S_S_S_S_S_S_S_S_S_S_S_S_S_S_Pi9InputPara)
        .other          _Z21extrap_in_time_wakeupPdS_S_S_S_S_S_S_S_S_S_S_S_S_S_S_S_S_S_S_Pi9InputPara,@"STO_CUDA_ENTRY STV_DEFAULT"
_Z21extrap_in_time_wakeupPdS_S_S_S_S_S_S_S_S_S_S_S_S_S_S_S_S_S_S_Pi9InputPara:
.text._Z21extrap_in_time_wakeupPdS_S_S_S_S_S_S_S_S_S_S_S_S_S_S_S_S_S_S_Pi9InputPara:
[----:B------:R-:W-:Y:S01]  /*0000*/  LDC R1, c[0x0][0x37c] ;  /* 0x0000df00ff017b82 */ /* 0x000fe20000000800 */
[----:B------:R-:W0:Y:S07]  /*0010*/  LDCU UR4, c[0x0][0x360] ;  /* 0x00006c00ff0477ac */ /* 0x000e2e0008000800 */
[----:B------:R-:W1:Y:S01]  /*0020*/  LDC R5, c[0x0][0x430] ;  /* 0x00010c00ff057b82 */ /* 0x000e620000000800 */
[----:B------:R-:W2:Y:S01]  /*0030*/  LDCU UR17, c[0x0][0x370] ;  /* 0x00006e00ff1177ac */ /* 0x000ea20008000800 */
[----:B------:R-:W3:Y:S06]  /*0040*/  LDCU UR5, c[0x0][0x364] ;  /* 0x00006c80ff0577ac */ /* 0x000eec0008000800 */
[----:B------:R-:W3:Y:S01]  /*0050*/  LDC R6, c[0x0][0x374] ;  /* 0x0000dd00ff067b82 */ /* 0x000ee20000000800 */
[----:B------:R-:W4:Y:S07]  /*0060*/  LDCU UR6, c[0x0][0x368] ;  /* 0x00006d00ff0677ac */ /* 0x000f2e0008000800 */
[----:B------:R-:W4:Y:S01]  /*0070*/  LDC R0, c[0x0][0x378] ;  /* 0x0000de00ff007b82 */ /* 0x000f220000000800 */
[----:B-1----:R-:W-:-:S05]  /*0080*/  VIADD R5, R5, 0xffffffff ;  /* 0xffffffff05057836 */ /* 0x002fca0000000000 */
[----:B------:R-:W-:Y:S01]  /*0090*/  IABS R10, R5 ;  /* 0x00000005000a7213 */ /* 0x000fe20000000000 */
[----:B----4-:R-:W-:-:S05]  /*00a0*/  IMAD R0, R0, UR6, RZ ;  /* 0x0000000600007c24 */ /* 0x010fca000f8e02ff */
[-C--:B------:R-:W-:Y:S02]  /*00b0*/  IABS R7, R0.reuse ;  /* 0x0000000000077213 */ /* 0x080fe40000000000 */
[-C--:B------:R-:W-:Y:S02]  /*00c0*/  IABS R11, R0.reuse ;  /* 0x00000000000b7213 */ /* 0x080fe40000000000 */
[----:B------:R-:W1:Y:S01]  /*00d0*/  I2F.RP R4, R7 ;  /* 0x0000000700047306 */ /* 0x000e620000209400 */
[----:B------:R-:W-:-:S04]  /*00e0*/  LOP3.LUT R5, R5, R0, RZ, 0x3c, !PT ;  /* 0x0000000005057212 */ /* 0x000fc800078e3cff */
[----:B------:R-:W-:-:S03]  /*00f0*/  ISETP.GE.AND P2, PT, R5, RZ, PT ;  /* 0x000000ff0500720c */ /* 0x000fc60003f46270 */
[----:B-1----:R-:W1:Y:S02]  /*0100*/  MUFU.RCP R4, R4 ;  /* 0x0000000400047308 */ /* 0x002e640000001000 */
[----:B-1----:R-:W-:-:S06]  /*0110*/  VIADD R2, R4, 0xffffffe ;  /* 0x0ffffffe04027836 */ /* 0x002fcc0000000000 */
[----:B------:R1:W4:Y:S02]  /*0120*/  F2I.FTZ.U32.TRUNC.NTZ R3, R2 ;  /* 0x0000000200037305 */ /* 0x000324000021f000 */
[----:B-1----:R-:W-:Y:S02]  /*0130*/  IMAD.MOV.U32 R2, RZ, RZ, RZ ;  /* 0x000000ffff027224 */ /* 0x002fe400078e00ff */
[----:B----4-:R-:W-:-:S04]  /*0140*/  IMAD.MOV R8, RZ, RZ, -R3 ;  /* 0x000000ffff087224 */ /* 0x010fc800078e0a03 */
[----:B------:R-:W-:Y:S01]  /*0150*/  IMAD R9, R8, R7, RZ ;  /* 0x0000000708097224 */ /* 0x000fe200078e02ff */
[----:B------:R-:W-:-:S03]  /*0160*/  MOV R8, R10 ;  /* 0x0000000a00087202 */ /* 0x000fc60000000f00 */
[----:B------:R-:W-:-:S04]  /*0170*/  IMAD.HI.U32 R3, R3, R9, R2 ;  /* 0x0000000903037227 */ /* 0x000fc800078e0002 */
[----:B------:R-:W-:Y:S02]  /*0180*/  IMAD.MOV R2, RZ, RZ, -R11 ;  /* 0x000000ffff027224 */ /* 0x000fe400078e0a0b */
[----:B------:R-:W-:-:S04]  /*0190*/  IMAD.HI.U32 R51, R3, R8, RZ ;  /* 0x0000000803337227 */ /* 0x000fc800078e00ff */
[----:B------:R-:W-:-:S05]  /*01a0*/  IMAD R2, R51, R2, R8 ;  /* 0x0000000233027224 */ /* 0x000fca00078e0208 */
[----:B------:R-:W-:-:S13]  /*01b0*/  ISETP.GT.U32.AND P1, PT, R7, R2, PT ;  /* 0x000000020700720c */ /* 0x000fda0003f24070 */
[----:B------:R-:W-:Y:S01]  /*01c0*/  @!P1 IMAD.IADD R2, R2, 0x1, -R7 ;  /* 0x0000000102029824 */ /* 0x000fe200078e0a07 */
[----:B------:R-:W-:Y:S02]  /*01d0*/  @!P1 IADD3 R51, PT, PT, R51, 0x1, RZ ;  /* 0x0000000133339810 */ /* 0x000fe40007ffe0ff */
[----:B------:R-:W-:Y:S02]  /*01e0*/  ISETP.NE.AND P1, PT, R0, RZ, PT ;  /* 0x000000ff0000720c */ /* 0x000fe40003f25270 */
[----:B------:R-:W-:-:S13]  /*01f0*/  ISETP.GE.U32.AND P0, PT, R2, R7, PT ;  /* 0x000000070200720c */ /* 0x000fda0003f06070 */
[----:B------:R-:W-:-:S04]  /*0200*/  @P0 VIADD R51, R51, 0x1 ;  /* 0x0000000133330836 */ /* 0x000fc80000000000 */
[----:B------:R-:W-:Y:S01]  /*0210*/  @!P2 IMAD.MOV R51, RZ, RZ, -R51 ;  /* 0x000000ffff33a224 */ /* 0x000fe200078e0a33 */
[----:B------:R-:W-:Y:S01]  /*0220*/  @!P1 LOP3.LUT R51, RZ, R0, RZ, 0x33, !PT ;  /* 0x00000000ff339212 */ /* 0x000fe200078e33ff */
[----:B---3--:R-:W-:-:S03]  /*0230*/  IMAD R0, R6, UR5, RZ ;  /* 0x0000000506007c24 */ /* 0x008fc6000f8e02ff */
[----:B------:R-:W-:-:S13]  /*0240*/  ISETP.GE.AND P0, PT, R51, RZ, PT ;  /* 0x000000ff3300720c */ /* 0x000fda0003f06270 */
[----:B0-2---:R-:W-:Y:S05]  /*0250*/  @!P0 EXIT ;  /* 0x000000000000894d */ /* 0x005fea0003800000 */
[-C--:B------:R-:W-:Y:S01]  /*0260*/  IABS R7, R0.reuse ;  /* 0x0000000000077213 */ /* 0x080fe20000000000 */
[----:B------:R-:W0:Y:S01]  /*0270*/  LDC R5, c[0x0][0x42c] ;  /* 0x00010b00ff057b82 */ /* 0x000e220000000800 */
[----:B------:R-:W-:Y:S01]  /*0280*/  IABS R8, R0 ;  /* 0x0000000000087213 */ /* 0x000fe20000000000 */
[----:B------:R-:W1:Y:S01]  /*0290*/  S2R R50, SR_TID.X ;  /* 0x0000000000327919 */ /* 0x000e620000002100 */
[----:B------:R-:W2:Y:S01]  /*02a0*/  I2F.RP R4, R7 ;  /* 0x0000000700047306 */ /* 0x000ea20000209400 */
[----:B------:R-:W-:Y:S02]  /*02b0*/  UIMAD UR18, UR4, UR17, URZ ;  /* 0x00000011041272a4 */ /* 0x000fe4000f8e02ff */
[----:B------:R-:W-:Y:S01]  /*02c0*/  IMAD.MOV R8, RZ, RZ, -R8 ;  /* 0x000000ffff087224 */ /* 0x000fe200078e0a08 */
[----:B------:R-:W3:Y:S01]  /*02d0*/  S2R R11, SR_TID.Y ;  /* 0x00000000000b7919 */ /* 0x000ee20000002200 */
[----:B------:R-:W4:Y:S01]  /*02e0*/  LDC.64 R12, c[0x0][0x458] ;  /* 0x00011600ff0c7b82 */ /* 0x000f220000000a00 */
[----:B------:R-:W0:Y:S02]  /*02f0*/  LDCU.64 UR14, c[0x0][0x358] ;  /* 0x00006b00ff0e77ac */ /* 0x000e240008000a00 */
[----:B--2---:R-:W2:Y:S01]  /*0300*/  MUFU.RCP R4, R4 ;  /* 0x0000000400047308 */ /* 0x004ea20000001000 */
[----:B0-----:R-:W-:Y:S01]  /*0310*/  VIADD R5, R5, 0xffffffff ;  /* 0xffffffff05057836 */ /* 0x001fe20000000000 */
[----:B----4-:R-:W-:Y:S01]  /*0320*/  DMUL R12, R12, 0.5 ;  /* 0x3fe000000c0c7828 */ /* 0x010fe20000000000 */
[----:B--2---:R-:W-:-:S03]  /*0330*/  VIADD R2, R4, 0xffffffe ;  /* 0x0ffffffe04027836 */ /* 0x004fc60000000000 */
[----:B------:R-:W-:Y:S02]  /*0340*/  IABS R4, R5 ;  /* 0x0000000500047213 */ /* 0x000fe40000000000 */
[----:B------:R-:W-:Y:S01]  /*0350*/  LOP3.LUT R5, R5, R0, RZ, 0x3c, !PT ;  /* 0x0000000005057212 */ /* 0x000fe200078e3cff */
[----:B------:R0:W2:Y:S03]  /*0360*/  F2I.FTZ.U32.TRUNC.NTZ R3, R2 ;  /* 0x0000000200037305 */ /* 0x0000a6000021f000 */
[----:B------:R-:W-:Y:S01]  /*0370*/  ISETP.GE.AND P2, PT, R5, RZ, PT ;  /* 0x000000ff0500720c */ /* 0x000fe20003f46270 */
[----:B0-----:R-:W-:Y:S01]  /*0380*/  IMAD.MOV.U32 R2, RZ, RZ, RZ ;  /* 0x000000ffff027224 */ /* 0x001fe200078e00ff */
[----:B--2---:R-:W-:-:S05]  /*0390*/  IADD3 R6, PT, PT, RZ, -R3, RZ ;  /* 0x80000003ff067210 */ /* 0x004fca0007ffe0ff */
[----:B------:R-:W-:-:S04]  /*03a0*/  IMAD R9, R6, R7, RZ ;  /* 0x0000000706097224 */ /* 0x000fc800078e02ff */
[----:B------:R-:W-:Y:S01]  /*03b0*/  IMAD.HI.U32 R3, R3, R9, R2 ;  /* 0x0000000903037227 */ /* 0x000fe200078e0002 */
[----:B------:R-:W-:-:S05]  /*03c0*/  MOV R9, R8 ;  /* 0x0000000800097202 */ /* 0x000fca0000000f00 */
[----:B------:R-:W-:-:S04]  /*03d0*/  IMAD.HI.U32 R10, R3, R4, RZ ;  /* 0x00000004030a7227 */ /* 0x000fc800078e00ff */
[----:B------:R-:W-:Y:S02]  /*03e0*/  IMAD R2, R10, R9, R4 ;  /* 0x000000090a027224 */ /* 0x000fe400078e0204 */
[----:B------:R-:W1:Y:S03]  /*03f0*/  S2R R9, SR_CTAID.X ;  /* 0x0000000000097919 */ /* 0x000e660000002500 */
[----:B------:R-:W-:-:S13]  /*0400*/  ISETP.GT.U32.AND P1, PT, R7, R2, PT ;  /* 0x000000020700720c */ /* 0x000fda0003f24070 */
[----:B------:R-:W-:Y:S02]  /*0410*/  @!P1 IMAD.IADD R2, R2, 0x1, -R7 ;  /* 0x0000000102029824 */ /* 0x000fe400078e0a07 */
[----:B------:R-:W-:Y:S01]  /*0420*/  @!P1 VIADD R10, R10, 0x1 ;  /* 0x000000010a0a9836 */ /* 0x000fe20000000000 */
[----:B------:R-:W-:Y:S02]  /*0430*/  ISETP.NE.AND P1, PT, R0, RZ, PT ;  /* 0x000000ff0000720c */ /* 0x000fe40003f25270 */
[----:B------:R-:W-:Y:S01]  /*0440*/  ISETP.GE.U32.AND P0, PT, R2, R7, PT ;  /* 0x000000070200720c */ /* 0x000fe20003f06070 */
[----:B-1----:R-:W-:Y:S01]  /*0450*/  IMAD R9, R9, UR4, R50 ;  /* 0x0000000409097c24 */ /* 0x002fe2000f8e0232 */
[----:B------:R-:W-:-:S11]  /*0460*/  UMOV UR4, URZ ;  /* 0x000000ff00047c82 */ /* 0x000fd60008000000 */
[----:B------:R-:W-:-:S05]  /*0470*/  @P0 VIADD R10, R10, 0x1 ;  /* 0x000000010a0a0836 */ /* 0x000fca0000000000 */
[----:B------:R-:W-:Y:S02]  /*0480*/  @!P2 IADD3 R10, PT, PT, -R10, RZ, RZ ;  /* 0x000000ff0a0aa210 */ /* 0x000fe40007ffe1ff */
[----:B---3--:R-:W-:-:S07]  /*0490*/  @!P1 LOP3.LUT R10, RZ, R0, RZ, 0x33, !PT ;  /* 0x00000000ff0a9212 */ /* 0x008fce00078e33ff */
.L_x_424:
[----:B------:R-:W-:-:S13]  /*04a0*/  ISETP.GE.AND P0, PT, R10, RZ, PT ;  /* 0x000000ff0a00720c */ /* 0x000fda0003f06270 */
[----:B0--3--:R-:W-:Y:S05]  /*04b0*/  @!P0 BRA `(.L_x_400) ;  /* 0x0000001c00bc8947 */ /* 0x009fea0003800000 */
[----:B------:R-:W-:Y:S01]  /*04c0*/  IABS R5, UR18 ;  /* 0x0000001200057c13 */ /* 0x000fe20008000000 */
[----:B------:R-:W0:Y:S01]  /*04d0*/  LDC R0, c[0x0][0x428] ;  /* 0x00010a00ff007b82 */ /* 0x000e220000000800 */
[----:B------:R-:W1:Y:S02]  /*04e0*/  S2R R8, SR_TID.Z ;  /* 0x0000000000087919 */ /* 0x000e640000002300 */
[----:B------:R-:W2:Y:S08]  /*04f0*/  I2F.RP R4, R5 ;  /* 0x0000000500047306 */ /* 0x000eb00000209400 */
[----:B--2---:R-:W2:Y:S01]  /*0500*/  MUFU.RCP R4, R4 ;  /* 0x0000000400047308 */ /* 0x004ea20000001000 */
[----:B0-----:R-:W-:Y:S01]  /*0510*/  IADD3 R0, PT, PT, R0, -0x1, RZ ;  /* 0xffffffff00007810 */ /* 0x001fe20007ffe0ff */
[----:B--2---:R-:W-:-:S03]  /*0520*/  VIADD R2, R4, 0xffffffe ;  /* 0x0ffffffe04027836 */ /* 0x004fc60000000000 */
[----:B------:R-:W-:Y:S02]  /*0530*/  IABS R4, R0 ;  /* 0x0000000000047213 */ /* 0x000fe40000000000 */
[----:B------:R-:W-:Y:S01]  /*0540*/  LOP3.LUT R0, R0, UR18, RZ, 0x3c, !PT ;  /* 0x0000001200007c12 */ /* 0x000fe2000f8e3cff */
[----:B------:R0:W2:Y:S01]  /*0550*/  F2I.FTZ.U32.TRUNC.NTZ R3, R2 ;  /* 0x0000000200037305 */ /* 0x0000a2000021f000 */
[----:B------:R-:W-:Y:S02]  /*0560*/  R2UR UR5, R4 ;  /* 0x00000000040572ca */ /* 0x000fe400000e0000 */
[----:B------:R-:W-:Y:S01]  /*0570*/  ISETP.GE.AND P1, PT, R0, RZ, PT ;  /* 0x000000ff0000720c */ /* 0x000fe20003f26270 */
[----:B0-----:R-:W-:-:S05]  /*0580*/  IMAD.MOV.U32 R2, RZ, RZ, RZ ;  /* 0x000000ffff027224 */ /* 0x001fca00078e00ff */
[----:B------:R-:W-:Y:S01]  /*0590*/  R2UR UR6, R2 ;  /* 0x00000000020672ca */ /* 0x000fe200000e0000 */
[----:B--2---:R-:W-:Y:S01]  /*05a0*/  IMAD.MOV R6, RZ, RZ, -R3 ;  /* 0x000000ffff067224 */ /* 0x004fe200078e0a03 */
[----:B------:R-:W-:Y:S02]  /*05b0*/  R2UR UR7, R3 ;  /* 0x00000000030772ca */ /* 0x000fe400000e0000 */
[----:B------:R-:W-:Y:S01]  /*05c0*/  IABS R2, UR18 ;  /* 0x0000001200027c13 */ /* 0x000fe20008000000 */
[----:B------:R-:W-:-:S04]  /*05d0*/  IMAD R7, R6, R5, RZ ;  /* 0x0000000506077224 */ /* 0x000fc800078e02ff */
[----:B------:R-:W-:-:S06]  /*05e0*/  IMAD.MOV R2, RZ, RZ, -R2 ;  /* 0x000000ffff027224 */ /* 0x000fcc00078e0a02 */
[----:B------:R-:W-:-:S04]  /*05f0*/  IMAD.HI.U32 R7, R3, R7, UR6 ;  /* 0x0000000603077e27 */ /* 0x000fc8000f8e0007 */
[----:B------:R-:W-:Y:S01]  /*0600*/  IMAD.U32 R3, RZ, RZ, UR5 ;  /* 0x00000005ff037e24 */ /* 0x000fe2000f8e00ff */
[----:B------:R-:W-:-:S13]  /*0610*/  R2UR UR6, R7 ;  /* 0x00000000070672ca */ /* 0x000fda00000e0000 */
[----:B------:R-:W-:Y:S01]  /*0620*/  UIMAD.WIDE.U32 UR6, UR6, UR5, URZ ;  /* 0x00000005060672a5 */ /* 0x000fe2000f8e00ff */
[----:B------:R-:W0:Y:S01]  /*0630*/  LDCU UR5, c[0x0][0x368] ;  /* 0x00006d00ff0577ac */ /* 0x000e220008000800 */
[----:B------:R-:W0:Y:S04]  /*0640*/  LDC R7, c[0x0][0x378] ;  /* 0x0000de00ff077b82 */ /* 0x000e280000000800 */
[----:B------:R-:W-:Y:S02]  /*0650*/  IMAD R2, R2, UR7, R3 ;  /* 0x0000000702027c24 */ /* 0x000fe4000f8e0203 */
[----:B------:R-:W1:Y:S03]  /*0660*/  S2R R3, SR_CTAID.Z ;  /* 0x0000000000037919 */ /* 0x000e660000002700 */
[----:B------:R-:W-:-:S13]  /*0670*/  ISETP.GT.U32.AND P0, PT, R5, R2, PT ;  /* 0x000000020500720c */ /* 0x000fda0003f04070 */
[----:B------:R-:W-:Y:S01]  /*0680*/  VOTEU.ANY UP1, P0 ;  /* 0x0000000000ff7886 */ /* 0x000fe20000020100 */
[----:B------:R-:W-:Y:S01]  /*0690*/  PLOP3.LUT P0, PT, PT, PT, UP1, 0x80, 0x8 ;  /* 0x000000000008781c */ /* 0x000fe20003f0f018 */
[----:B0-----:R-:W-:-:S03]  /*06a0*/  IMAD R7, R7, UR5, RZ ;  /* 0x0000000507077c24 */ /* 0x001fc6000f8e02ff */
[----:B------:R-:W-:Y:S01]  /*06b0*/  @!UP1 UIADD3 UR7, UPT, UPT, UR7, 0x1, URZ ;  /* 0x0000000107079890 */ /* 0x000fe2000fffe0ff */
[----:B------:R-:W-:-:S08]  /*06c0*/  VOTEU.ANY UP1, P1 ;  /* 0x0000000000ff7886 */ /* 0x000fd00000820100 */
[----:B------:R-:W-:Y:S02]  /*06d0*/  @!P0 IMAD.IADD R2, R2, 0x1, -R5 ;  /* 0x0000000102028824 */ /* 0x000fe400078e0a05 */
[----:B-1----:R-:W-:Y:S01]  /*06e0*/  IMAD R0, R3, UR5, R8 ;  /* 0x0000000503007c24 */ /* 0x002fe2000f8e0208 */
[----:B------:R-:W-:Y:S02]  /*06f0*/  UMOV UR5, URZ ;  /* 0x000000ff00057c82 */ /* 0x000fe40008000000 */
[----:B------:R-:W-:Y:S01]  /*0700*/  ISETP.GE.U32.AND P0, PT, R2, R5, PT ;  /* 0x000000050200720c */ /* 0x000fe20003f06070 */
[----:B------:R-:W-:-:S12]  /*0710*/  IMAD R7, R7, UR4, R0 ;  /* 0x0000000407077c24 */ /* 0x000fd8000f8e0200 */
[----:B------:R-:W-:-:S05]  /*0720*/  VOTEU.ANY UP0, P0 ;  /* 0x0000000000ff7886 */ /* 0x000fca0000000100 */
[----:B------:R-:W-:Y:S02]  /*0730*/  @UP0 UIADD3 UR7, UPT, UPT, UR7, 0x1, URZ ;  /* 0x0000000107070890 */ /* 0x000fe4000fffe0ff */
[----:B------:R-:W-:-:S05]  /*0740*/  UISETP.NE.AND UP0, UPT, UR18, URZ, UPT ;  /* 0x000000ff1200728c */ /* 0x000fca000bf05270 */
[----:B------:R-:W-:Y:S02]  /*0750*/  UMOV UR12, UR7 ;  /* 0x00000007000c7c82 */ /* 0x000fe40008000000 */
[----:B------:R-:W-:-:S04]  /*0760*/  @!UP1 UIADD3 UR12, UPT, UPT, -UR12, URZ, URZ ;  /* 0x000000ff0c0c9290 */ /* 0x000fc8000fffe1ff */
[----:B------:R-:W-:-:S12]  /*0770*/  @!UP0 ULOP3.LUT UR12, URZ, UR18, URZ, 0x33, !UPT ;  /* 0x00000012ff0c8292 */ /* 0x000fd8000f8e33ff */
.L_x_423:
[----:B------:R-:W-:-:S09]  /*0780*/  UISETP.GE.AND UP0, UPT, UR12, URZ, UPT ;  /* 0x000000ff0c00728c */ /* 0x000fd2000bf06270 */
[----:B0--3--:R-:W-:Y:S05]  /*0790*/  BRA.U !UP0, `(.L_x_401) ;  /* 0x0000001908f87547 */ /* 0x009fea000b800000 */
[----:B------:R-:W0:Y:S01]  /*07a0*/  S2R R3, SR_TID.Y ;  /* 0x0000000000037919 */ /* 0x000e220000002200 */
[----:B------:R-:W1:Y:S01]  /*07b0*/  LDCU UR6, c[0x0][0x378] ;  /* 0x00006f00ff0677ac */ /* 0x000e620008000800 */
[----:B------:R-:W0:Y:S01]  /*07c0*/  S2UR UR9, SR_CTAID.Y ;  /* 0x00000000000979c3 */ /* 0x000e220000002600 */
[----:B------:R-:W-:Y:S01]  /*07d0*/  MOV R5, UR5 ;  /* 0x0000000500057c02 */ /* 0x000fe20008000f00 */
[----:B------:R-:W2:Y:S01]  /*07e0*/  LDCU UR8, c[0x0][0x374] ;  /* 0x00006e80ff0877ac */ /* 0x000ea20008000800 */
[----:B------:R-:W2:Y:S05]  /*07f0*/  LDCU UR7, c[0x0][0x364] ;  /* 0x00006c80ff0777ac */ /* 0x000eaa0008000800 */
[----:B------:R-:W0:Y:S01]  /*0800*/  LDC R4, c[0x0][0x364] ;  /* 0x0000d900ff047b82 */ /* 0x000e220000000800 */
[----:B------:R-:W3:Y:S01]  /*0810*/  LDCU.64 UR22, c[0x0][0x428] ;  /* 0x00008500ff1677ac */ /* 0x000ee20008000a00 */
[----:B------:R-:W4:Y:S06]  /*0820*/  LDCU UR19, c[0x0][0x478] ;  /* 0x00008f00ff1377ac */ /* 0x000f2c0008000800 */
[----:B------:R-:W1:Y:S01]  /*0830*/  S2UR UR13, SR_CTAID.Z ;  /* 0x00000000000d79c3 */ /* 0x000e620000002700 */
[----:B------:R-:W5:Y:S01]  /*0840*/  LDCU.64 UR10, c[0x0][0x470] ;  /* 0x00008e00ff0a77ac */ /* 0x000f620008000a00 */
[----:B------:R-:W0:Y:S06]  /*0850*/  LDCU UR20, c[0x0][0x444] ;  /* 0x00008880ff1477ac */ /* 0x000e2c0008000800 */
[----:B------:R-:W5:Y:S01]  /*0860*/  S2UR UR16, SR_CTAID.X ;  /* 0x00000000001079c3 */ /* 0x000f620000002500 */
[----:B--2---:R-:W-:Y:S01]  /*0870*/  UIMAD UR7, UR8, UR7, URZ ;  /* 0x00000007080772a4 */ /* 0x004fe2000f8e02ff */
[----:B---3--:R-:W-:Y:S01]  /*0880*/  IMAD R0, R7, UR23, RZ ;  /* 0x0000001707007c24 */ /* 0x008fe2000f8e02ff */
[----:B------:R-:W2:Y:S01]  /*0890*/  LDCU UR21, c[0x0][0x44c] ;  /* 0x00008980ff1577ac */ /* 0x000ea20008000800 */
[----:B0-----:R-:W-:-:S02]  /*08a0*/  IMAD R6, R4, UR9, R3 ;  /* 0x0000000904067c24 */ /* 0x001fc4000f8e0203 */
[----:B------:R-:W-:Y:S01]  /*08b0*/  IMAD.IADD R3, R0, 0x1, R3 ;  /* 0x0000000100037824 */ /* 0x000fe200078e0203 */
[----:B------:R-:W0:Y:S01]  /*08c0*/  LDCU UR25, c[0x0][0x430] ;  /* 0x00008600ff1977ac */ /* 0x000e220008000800 */
[----:B------:R-:W-:Y:S01]  /*08d0*/  IMAD R6, R5, UR7, R6 ;  /* 0x0000000705067c24 */ /* 0x000fe2000f8e0206 */
[----:B------:R-:W-:-:S03]  /*08e0*/  UIMAD UR7, UR8, UR5, UR9 ;  /* 0x00000005080772a4 */ /* 0x000fc6000f8e0209 */
[C---:B------:R-:W-:Y:S01]  /*08f0*/  VIADD R2, R6.reuse, 0x1 ;  /* 0x0000000106027836 */ /* 0x040fe20000000000 */
[----:B------:R-:W-:Y:S01]  /*0900*/  ISETP.GT.AND P0, PT, R6, RZ, PT ;  /* 0x000000ff0600720c */ /* 0x000fe20003f04270 */
[----:B-1----:R-:W-:Y:S01]  /*0910*/  UIMAD UR6, UR6, UR4, UR13 ;  /* 0x00000004060672a4 */ /* 0x002fe2000f8e020d */
[----:B------:R-:W1:Y:S02]  /*0920*/  LDCU UR24, c[0x0][0x470] ;  /* 0x00008e00ff1877ac */ /* 0x000e640008000800 */
[----:B------:R-:W-:Y:S01]  /*0930*/  ISETP.GE.AND P1, PT, R2, UR23, PT ;  /* 0x0000001702007c0c */ /* 0x000fe2000bf26270 */
[----:B------:R-:W-:Y:S01]  /*0940*/  IMAD R4, R4, UR7, R3 ;  /* 0x0000000704047c24 */ /* 0x000fe2000f8e0203 */
[----:B------:R-:W-:Y:S01]  /*0950*/  SEL R5, R6, UR23, P0 ;  /* 0x0000001706057c07 */ /* 0x000fe20008000000 */
[----:B------:R-:W-:Y:S01]  /*0960*/  IMAD R3, R0, UR22, RZ ;  /* 0x0000001600037c24 */ /* 0x000fe2000f8e02ff */
[----:B------:R-:W-:Y:S01]  /*0970*/  SEL R15, R2, RZ, !P1 ;  /* 0x000000ff020f7207 */ /* 0x000fe20004800000 */
[----:B----4-:R-:W-:Y:S01]  /*0980*/  UISETP.GE.AND UP0, UPT, UR6, UR19, UPT ;  /* 0x000000130600728c */ /* 0x010fe2000bf06270 */
[----:B------:R-:W-:Y:S01]  /*0990*/  IADD3 R2, PT, PT, R0, -0x1, R5 ;  /* 0xffffffff00027810 */ /* 0x000fe20007ffe005 */
[----:B------:R-:W-:Y:S01]  /*09a0*/  IMAD R5, R4, UR22, R9 ;  /* 0x0000001604057c24 */ /* 0x000fe2000f8e0209 */
[----:B-----5:R-:W-:Y:S01]  /*09b0*/  UIMAD UR6, UR6, UR11, UR7 ;  /* 0x0000000b060672a4 */ /* 0x020fe2000f8e0207 */
[----:B------:R-:W-:Y:S01]  /*09c0*/  IMAD.IADD R0, R0, 0x1, R15 ;  /* 0x0000000100007824 */ /* 0x000fe200078e020f */
[----:B------:R-:W3:Y:S01]  /*09d0*/  LDCU.64 UR26, c[0x0][0x428] ;  /* 0x00008500ff1a77ac */ /* 0x000ee20008000a00 */
[----:B------:R-:W-:-:S02]  /*09e0*/  IMAD R4, R6, UR22, R3 ;  /* 0x0000001606047c24 */ /* 0x000fc4000f8e0203 */
[--C-:B------:R-:W-:Y:S01]  /*09f0*/  IMAD R3, R2, UR22, R9.reuse ;  /* 0x0000001602037c24 */ /* 0x100fe2000f8e0209 */
[----:B------:R-:W-:Y:S01]  /*0a00*/  UISETP.LT.AND UP0, UPT, UR7, UR11, !UP0 ;  /* 0x0000000b0700728c */ /* 0x000fe2000c701270 */
[----:B------:R-:W-:Y:S01]  /*0a10*/  IMAD R2, R0, UR22, R9 ;  /* 0x0000001600027c24 */ /* 0x000fe2000f8e0209 */
[----:B------:R-:W-:Y:S01]  /*0a20*/  IADD3 R0, PT, PT, R9, 0x1, RZ ;  /* 0x0000000109007810 */ /* 0x000fe20007ffe0ff */
[----:B------:R-:W-:Y:S02]  /*0a30*/  UIMAD UR6, UR6, UR10, UR16 ;  /* 0x0000000a060672a4 */ /* 0x000fe4000f8e0210 */
[----:B012---:R-:W-:-:S12]  /*0a40*/  UIADD3 UR9, UPT, UPT, -UR12, URZ, URZ ;  /* 0x000000ff0c097290 */ /* 0x007fd8000fffe1ff */
.L_x_422:
[----:B------:R-:W-:Y:S01]  /*0a50*/  UISETP.GE.OR UP1, UPT, UR16, UR24, !UP0 ;  /* 0x000000181000728c */ /* 0x000fe2000c726670 */
[----:B------:R-:W-:Y:S01]  /*0a60*/  LOP3.LUT P0, RZ, R8, R50, R11, 0xfe, !PT ;  /* 0x0000003208ff7212 */ /* 0x000fe2000780fe0b */
[----:B0-----:R-:W-:-:S04]  /*0a70*/  IMAD.U32 R17, RZ, RZ, UR6 ;  /* 0x00000006ff117e24 */ /* 0x001fc8000f8e00ff */
[----:B------:R-:W-:-:S13]  /*0a80*/  PLOP3.LUT P0, PT, P0, PT, UP1, 0xea, 0xae ;  /* 0x0000000000ae781c */ /* 0x000fda000070fd1a */
[----:B------:R-:W0:Y:S02]  /*0a90*/  @!P0 LDC.64 R14, c[0x0][0x420] ;  /* 0x00010800ff0e8b82 */ /* 0x000e240000000a00 */
[----:B0-----:R-:W-:-:S06]  /*0aa0*/  @!P0 IMAD.WIDE R14, R17, 0x4, R14 ;  /* 0x00000004110e8825 */ /* 0x001fcc00078e020e */
[----:B------:R-:W2:Y:S01]  /*0ab0*/  @!P0 LDG.E R14, desc[UR14][R14.64] ;  /* 0x0000000e0e0e8981 */ /* 0x000ea2000c1e1900 */
[----:B------:R-:W0:Y:S01]  /*0ac0*/  S2UR UR8, SR_CgaCtaId ;  /* 0x00000000000879c3 */ /* 0x000e220000008800 */
[----:B------:R-:W-:Y:S02]  /*0ad0*/  UMOV UR7, 0x400 ;  /* 0x0000040000077882 */ /* 0x000fe40000000000 */
[----:B0-----:R-:W-:-:S09]  /*0ae0*/  ULEA UR7, UR8, UR7, 0x18 ;  /* 0x0000000708077291 */ /* 0x001fd2000f8ec0ff */
[----:B--2---:R-:W-:Y:S01]  /*0af0*/  @!P0 STS [UR7], R14 ;  /* 0x0000000eff008988 */ /* 0x004fe20008000807 */
[----:B------:R-:W-:Y:S06]  /*0b00*/  BAR.SYNC.DEFER_BLOCKING 0x0 ;  /* 0x0000000000007b1d */ /* 0x000fec0000010000 */
[----:B------:R-:W0:Y:S02]  /*0b10*/  LDS R16, [UR7] ;  /* 0x00000007ff107984 */ /* 0x000e240008000800 */
[----:B0-----:R-:W-:-:S13]  /*0b20*/  ISETP.NE.AND P0, PT, R16, RZ, PT ;  /* 0x000000ff1000720c */ /* 0x001fda0003f05270 */
[----:B------:R-:W-:Y:S05]  /*0b30*/  @!P0 BRA `(.L_x_402) ;  /* 0x0000001400ec8947 */ /* 0x000fea0003800000 */
[----:B------:R-:W-:Y:S01]  /*0b40*/  VIADD R17, R0, 0xffffffff ;  /* 0xffffffff00117836 */ /* 0x000fe20000000000 */
[----:B---3--:R-:W-:Y:S01]  /*0b50*/  ISETP.GE.AND P0, PT, R6, UR27, PT ;  /* 0x0000001b06007c0c */ /* 0x008fe2000bf06270 */
[----:B------:R-:W-:Y:S03]  /*0b60*/  BSSY.RECONVERGENT B0, `(.L_x_402) ;  /* 0x0000178000007945 */ /* 0x000fe60003800200 */
[----:B------:R-:W-:-:S04]  /*0b70*/  ISETP.GE.OR P0, PT, R17, UR26, P0 ;  /* 0x0000001a11007c0c */ /* 0x000fc80008706670 */
[----:B------:R-:W-:-:S13]  /*0b80*/  ISETP.GE.OR P0, PT, R7, UR25, P0 ;  /* 0x0000001907007c0c */ /* 0x000fda0008706670 */
[----:B------:R-:W-:Y:S05]  /*0b90*/  @P0 BRA `(.L_x_403) ;  /* 0x0000001400d00947 */ /* 0x000fea0003800000 */
[----:B------:R-:W0:Y:S01]  /*0ba0*/  LDC.64 R14, c[0x0][0x380] ;  /* 0x0000e000ff0e7b82 */ /* 0x000e220000000a00 */
[C---:B------:R-:W-:Y:S02]  /*0bb0*/  ISETP.GE.AND P1, PT, R0.reuse, UR26, PT ;  /* 0x0000001a00007c0c */ /* 0x040fe4000bf26270 */
[C---:B------:R-:W-:Y:S02]  /*0bc0*/  ISETP.GT.AND P0, PT, R17.reuse, RZ, PT ;  /* 0x000000ff1100720c */ /* 0x040fe40003f04270 */
[----:B------:R-:W-:Y:S02]  /*0bd0*/  SEL R35, R0, RZ, !P1 ;  /* 0x000000ff00237207 */ /* 0x000fe40004800000 */
[----:B------:R-:W-:Y:S01]  /*0be0*/  SEL R17, R17, UR26, P0 ;  /* 0x0000001a11117c07 */ /* 0x000fe20008000000 */
[----:B------:R-:W1:Y:S02]  /*0bf0*/  LDC.64 R18, c[0x0][0x398] ;  /* 0x0000e600ff127b82 */ /* 0x000e640000000a00 */
[C---:B------:R-:W-:Y:S01]  /*0c00*/  IMAD.IADD R35, R4.reuse, 0x1, R35 ;  /* 0x0000000104237824 */ /* 0x040fe200078e0223 */
[----:B------:R-:W-:-:S05]  /*0c10*/  IADD3 R34, PT, PT, R4, -0x1, R17 ;  /* 0xffffffff04227810 */ /* 0x000fca0007ffe011 */
[----:B------:R-:W2:Y:S01]  /*0c20*/  LDC.64 R16, c[0x0][0x390] ;  /* 0x0000e400ff107b82 */ /* 0x000ea20000000a00 */
[----:B0-----:R-:W-:-:S07]  /*0c30*/  IMAD.WIDE R22, R35, 0x8, R14 ;  /* 0x0000000823167825 */ /* 0x001fce00078e020e */
[----:B------:R-:W0:Y:S01]  /*0c40*/  LDC.64 R20, c[0x0][0x388] ;  /* 0x0000e200ff147b82 */ /* 0x000e220000000a00 */
[--C-:B------:R-:W-:Y:S01]  /*0c50*/  IMAD.WIDE R24, R34, 0x8, R14.reuse ;  /* 0x0000000822187825 */ /* 0x100fe200078e020e */
[----:B------:R-:W3:Y:S06]  /*0c60*/  LDG.E.64 R22, desc[UR14][R22.64] ;  /* 0x0000000e16167981 */ /* 0x000eec000c1e1b00 */
[----:B------:R-:W4:Y:S01]  /*0c70*/  LDC.64 R26, c[0x0][0x440] ;  /* 0x00011000ff1a7b82 */ /* 0x000f220000000a00 */
[----:B------:R-:W3:Y:S01]  /*0c80*/  LDG.E.64 R24, desc[UR14][R24.64] ;  /* 0x0000000e18187981 */ /* 0x000ee2000c1e1b00 */
[----:B------:R-:W-:-:S04]  /*0c90*/  IMAD.WIDE R14, R5, 0x8, R14 ;  /* 0x00000008050e7825 */ /* 0x000fc800078e020e */
[C---:B-1----:R-:W-:Y:S02]  /*0ca0*/  IMAD.WIDE R18, R5.reuse, 0x8, R18 ;  /* 0x0000000805127825 */ /* 0x042fe400078e0212 */
[----:B------:R-:W5:Y:S02]  /*0cb0*/  LDG.E.64 R14, desc[UR14][R14.64] ;  /* 0x0000000e0e0e7981 */ /* 0x000f64000c1e1b00 */
[C---:B--2---:R-:W-:Y:S02]  /*0cc0*/  IMAD.WIDE R16, R5.reuse, 0x8, R16 ;  /* 0x0000000805107825 */ /* 0x044fe400078e0210 */
[----:B------:R-:W5:Y:S02]  /*0cd0*/  LDG.E.64 R18, desc[UR14][R18.64] ;  /* 0x0000000e12127981 */ /* 0x000f64000c1e1b00 */
[----:B0-----:R-:W-:Y:S02]  /*0ce0*/  IMAD.WIDE R20, R5, 0x8, R20 ;  /* 0x0000000805147825 */ /* 0x001fe400078e0214 */
[----:B------:R-:W5:Y:S04]  /*0cf0*/  LDG.E.64 R16, desc[UR14][R16.64] ;  /* 0x0000000e10107981 */ /* 0x000f68000c1e1b00 */
[----:B------:R-:W5:Y:S01]  /*0d00*/  LDG.E.64 R20, desc[UR14][R20.64] ;  /* 0x0000000e14147981 */ /* 0x000f62000c1e1b00 */
[----:B------:R-:W4:Y:S01]  /*0d10*/  MUFU.RCP64H R29, UR20 ;  /* 0x00000014001d7d08 */ /* 0x000f220008001800 */
[----:B------:R-:W-:-:S06]  /*0d20*/  HFMA2 R28, -RZ, RZ, 0, 5.9604644775390625e-08 ;  /* 0x00000001ff1c7431 */ /* 0x000fcc00000001ff */
[----:B----4-:R-:W-:-:S08]  /*0d30*/  DFMA R30, R28, -R26, 1 ;  /* 0x3ff000001c1e742b */ /* 0x010fd0000000081a */
[----:B------:R-:W-:-:S08]  /*0d40*/  DFMA R30, R30, R30, R30 ;  /* 0x0000001e1e1e722b */ /* 0x000fd0000000001e */
[----:B------:R-:W-:-:S08]  /*0d50*/  DFMA R30, R28, R30, R28 ;  /* 0x0000001e1c1e722b */ /* 0x000fd0000000001c */
[----:B------:R-:W-:-:S08]  /*0d60*/  DFMA R28, R30, -R26, 1 ;  /* 0x3ff000001e1c742b */ /* 0x000fd0000000081a */
[----:B------:R-:W-:Y:S01]  /*0d70*/  DFMA R28, R30, R28, R30 ;  /* 0x0000001c1e1c722b */ /* 0x000fe2000000001e */
[----:B------:R-:W-:Y:S01]  /*0d80*/  BSSY.RECONVERGENT B1, `(.L_x_404) ;  /* 0x0000011000017945 */ /* 0x000fe20003800200 */
[----:B---3--:R-:W-:-:S08]  /*0d90*/  DADD R22, R22, -R24 ;  /* 0x0000000016167229 */ /* 0x008fd00000000818 */
[----:B------:R-:W-:-:S08]  /*0da0*/  DMUL R40, R22, 0.5 ;  /* 0x3fe0000016287828 */ /* 0x000fd00000000000 */
[----:B------:R-:W-:-:S08]  /*0db0*/  DMUL R24, R40, R28 ;  /* 0x0000001c28187228 */ /* 0x000fd00000000000 */
[----:B------:R-:W-:-:S08]  /*0dc0*/  DFMA R26, R24, -R26, R40 ;  /* 0x8000001a181a722b */ /* 0x000fd00000000028 */
[----:B------:R-:W-:Y:S01]  /*0dd0*/  DFMA R24, R28, R26, R24 ;  /* 0x0000001a1c18722b */ /* 0x000fe20000000018 */
[----:B------:R-:W-:-:S09]  /*0de0*/  FSETP.GEU.AND P1, PT, |R41|, 6.5827683646048100446e-37, PT ;  /* 0x036000002900780b */ /* 0x000fd20003f2e200 */
[----:B------:R-:W-:-:S05]  /*0df0*/  FFMA R22, RZ, UR20, R25 ;  /* 0x00000014ff167c23 */ /* 0x000fca0008000019 */
[----:B------:R-:W-:-:S13]  /*0e00*/  FSETP.GT.AND P0, PT, |R22|, 1.469367938527859385e-39, PT ;  /* 0x001000001600780b */ /* 0x000fda0003f04200 */
[----:B------:R-:W-:Y:S05]  /*0e10*/  @P0 BRA P1, `(.L_x_405) ;  /* 0x00000000001c0947 */ /* 0x000fea0000800000 */
[----:B------:R-:W0:Y:S01]  /*0e20*/  LDCU.64 UR10, c[0x0][0x440] ;  /* 0x00008800ff0a77ac */ /* 0x000e220008000a00 */
[----:B------:R-:W-:Y:S01]  /*0e30*/  MOV R52, 0xe70 ;  /* 0x00000e7000347802 */ /* 0x000fe20000000f00 */
[----:B0-----:R-:W-:Y:S02]  /*0e40*/  IMAD.U32 R38, RZ, RZ, UR10 ;  /* 0x0000000aff267e24 */ /* 0x001fe4000f8e00ff */
[----:B------:R-:W-:-:S07]  /*0e50*/  IMAD.U32 R39, RZ, RZ, UR11 ;  /* 0x0000000bff277e24 */ /* 0x000fce000f8e00ff */
[----:B-----5:R-:W-:Y:S05]  /*0e60*/  CALL.REL.NOINC `($__internal_6_$__cuda_sm20_div_rn_f64_full) ;  /* 0x0000001800007944 */ /* 0x020fea0003c00000 */
[----:B------:R-:W-:Y:S01]  /*0e70*/  IMAD.MOV.U32 R24, RZ, RZ, R36 ;  /* 0x000000ffff187224 */ /* 0x000fe200078e0024 */
[----:B------:R-:W-:-:S07]  /*0e80*/  MOV R25, R37 ;  /* 0x0000002500197202 */ /* 0x000fce0000000f00 */
.L_x_405:
[----:B------:R-:W-:Y:S05]  /*0e90*/  BSYNC.RECONVERGENT B1 ;  /* 0x0000000000017941 */ /* 0x000fea0003800200 */
.L_x_404:
[----:B------:R-:W0:Y:S08]  /*0ea0*/  LDC.64 R30, c[0x0][0x380] ;  /* 0x0000e000ff1e7b82 */ /* 0x000e300000000a00 */
[----:B------:R-:W1:Y:S08]  /*0eb0*/  LDC.64 R22, c[0x0][0x3a0] ;  /* 0x0000e800ff167b82 */ /* 0x000e700000000a00 */
[----:B------:R-:W2:Y:S01]  /*0ec0*/  LDC.64 R26, c[0x0][0x448] ;  /* 0x00011200ff1a7b82 */ /* 0x000ea20000000a00 */
[----:B0-----:R-:W-:-:S04]  /*0ed0*/  IMAD.WIDE R28, R2, 0x8, R30 ;  /* 0x00000008021c7825 */ /* 0x001fc800078e021e */
[----:B------:R-:W-:-:S04]  /*0ee0*/  IMAD.WIDE R30, R3, 0x8, R30 ;  /* 0x00000008031e7825 */ /* 0x000fc800078e021e */
[----:B-1----:R-:W-:-:S05]  /*0ef0*/  IMAD.WIDE R22, R5, 0x8, R22 ;  /* 0x0000000805167825 */ /* 0x002fca00078e0216 */
[----:B------:R0:W-:Y:S04]  /*0f00*/  STG.E.64 desc[UR14][R22.64], R24 ;  /* 0x0000001816007986 */ /* 0x0001e8000c101b0e */
[----:B------:R-:W3:Y:S04]  /*0f10*/  LDG.E.64 R28, desc[UR14][R28.64] ;  /* 0x0000000e1c1c7981 */ /* 0x000ee8000c1e1b00 */
[----:B------:R-:W3:Y:S01]  /*0f20*/  LDG.E.64 R30, desc[UR14][R30.64] ;  /* 0x0000000e1e1e7981 */ /* 0x000ee2000c1e1b00 */
[----:B------:R-:W2:Y:S01]  /*0f30*/  MUFU.RCP64H R33, UR21 ;  /* 0x0000001500217d08 */ /* 0x000ea20008001800 */
[----:B------:R-:W-:Y:S01]  /*0f40*/  IMAD.MOV.U32 R32, RZ, RZ, 0x1 ;  /* 0x00000001ff207424 */ /* 0x000fe200078e00ff */
[----:B------:R-:W-:Y:S05]  /*0f50*/  BSSY.RECONVERGENT B1, `(.L_x_406) ;  /* 0x0000016000017945 */ /* 0x000fea0003800200 */
[----:B--2---:R-:W-:-:S08]  /*0f60*/  DFMA R36, R32, -R26, 1 ;  /* 0x3ff000002024742b */ /* 0x004fd0000000081a */
[----:B------:R-:W-:-:S08]  /*0f70*/  DFMA R36, R36, R36, R36 ;  /* 0x000000242424722b */ /* 0x000fd00000000024 */
[----:B------:R-:W-:-:S08]  /*0f80*/  DFMA R36, R32, R36, R32 ;  /* 0x000000242024722b */ /* 0x000fd00000000020 */
[----:B------:R-:W-:-:S08]  /*0f90*/  DFMA R32, R36, -R26, 1 ;  /* 0x3ff000002420742b */ /* 0x000fd0000000081a */
[----:B------:R-:W-:Y:S02]  /*0fa0*/  DFMA R32, R36, R32, R36 ;  /* 0x000000202420722b */ /* 0x000fe40000000024 */
[----:B---3--:R-:W-:-:S08]  /*0fb0*/  DADD R40, R28, -R30 ;  /* 0x000000001c287229 */ /* 0x008fd0000000081e */
[----:B------:R-:W-:-:S08]  /*0fc0*/  DMUL R40, R40, 0.5 ;  /* 0x3fe0000028287828 */ /* 0x000fd00000000000 */
[----:B0-----:R-:W-:Y:S02]  /*0fd0*/  DMUL R24, R40, R32 ;  /* 0x0000002028187228 */ /* 0x001fe40000000000 */
[----:B------:R-:W-:-:S06]  /*0fe0*/  FSETP.GEU.AND P1, PT, |R41|, 6.5827683646048100446e-37, PT ;  /* 0x036000002900780b */ /* 0x000fcc0003f2e200 */
[----:B------:R-:W-:-:S08]  /*0ff0*/  DFMA R26, R24, -R26, R40 ;  /* 0x8000001a181a722b */ /* 0x000fd00000000028 */
[----:B------:R-:W-:-:S10]  /*1000*/  DFMA R26, R32, R26, R24 ;  /* 0x0000001a201a722b */ /* 0x000fd40000000018 */
        /* <DEDUP_REMOVED lines=8> */
[----:B------:R-:W-:Y:S01]  /*1090*/  MOV R26, R36 ;  /* 0x00000024001a7202 */ /* 0x000fe20000000f00 */
[----:B------:R-:W-:-:S07]  /*10a0*/  IMAD.MOV.U32 R27, RZ, RZ, R37 ;  /* 0x000000ffff1b7224 */ /* 0x000fce00078e0025 */
.L_x_407:
[----:B------:R-:W-:Y:S05]  /*10b0*/  BSYNC.RECONVERGENT B1 ;  /* 0x0000000000017941 */ /* 0x000fea0003800200 */
.L_x_406:
        /* <DEDUP_REMOVED lines=28> */
[----:B0-----:R-:W-:Y:S01]  /*1280*/  IMAD.U32 R38, RZ, RZ, UR10 ;  /* 0x0000000aff267e24 */ /* 0x001fe2000f8e00ff */
[----:B------:R-:W-:-:S07]  /*1290*/  MOV R39, UR11 ;  /* 0x0000000b00277c02 */ /* 0x000fce0008000f00 */
[----:B-----5:R-:W-:Y:S05]  /*12a0*/  CALL.REL.NOINC `($__internal_6_$__cuda_sm20_div_rn_f64_full) ;  /* 0x0000001000f07944 */ /* 0x020fea0003c00000 */
[----:B------:R-:W-:Y:S02]  /*12b0*/  IMAD.MOV.U32 R28, RZ, RZ, R36 ;  /* 0x000000ffff1c7224 */ /* 0x000fe400078e0024 */
[----:B------:R-:W-:-:S07]  /*12c0*/  IMAD.MOV.U32 R29, RZ, RZ, R37 ;  /* 0x000000ffff1d7224 */ /* 0x000fce00078e0025 */
.L_x_409:
[----:B------:R-:W-:Y:S05]  /*12d0*/  BSYNC.RECONVERGENT B1 ;  /* 0x0000000000017941 */ /* 0x000fea0003800200 */
.L_x_408:
        /* <DEDUP_REMOVED lines=27> */
[----:B------:R-:W-:Y:S02]  /*1490*/  MOV R52, 0x14d0 ;  /* 0x000014d000347802 */ /* 0x000fe40000000f00 */
[----:B0-----:R-:W-:Y:S01]  /*14a0*/  MOV R38, UR10 ;  /* 0x0000000a00267c02 */ /* 0x001fe20008000f00 */
[----:B------:R-:W-:-:S07]  /*14b0*/  IMAD.U32 R39, RZ, RZ, UR11 ;  /* 0x0000000bff277e24 */ /* 0x000fce000f8e00ff */
[----:B-----5:R-:W-:Y:S05]  /*14c0*/  CALL.REL.NOINC `($__internal_6_$__cuda_sm20_div_rn_f64_full) ;  /* 0x0000001000687944 */ /* 0x020fea0003c00000 */
[----:B------:R-:W-:Y:S02]  /*14d0*/  IMAD.MOV.U32 R30, RZ, RZ, R36 ;  /* 0x000000ffff1e7224 */ /* 0x000fe400078e0024 */
[----:B------:R-:W-:-:S07]  /*14e0*/  IMAD.MOV.U32 R31, RZ, RZ, R37 ;  /* 0x000000ffff1f7224 */ /* 0x000fce00078e0025 */
.L_x_411:
[----:B------:R-:W-:Y:S05]  /*14f0*/  BSYNC.RECONVERGENT B1 ;  /* 0x0000000000017941 */ /* 0x000fea0003800200 */
.L_x_410:
        /* <DEDUP_REMOVED lines=10> */
[----:B------:R-:W-:Y:S01]  /*15a0*/  MOV R40, 0x1 ;  /* 0x0000000100287802 */ /* 0x000fe20000000f00 */
[----:B------:R-:W-:Y:S05]  /*15b0*/  BSSY.RECONVERGENT B1, `(.L_x_412) ;  /* 0x0000018000017945 */ /* 0x000fea0003800200 */
[----:B--2---:R-:W-:-:S08]  /*15c0*/  DFMA R42, R40, -R32, 1 ;  /* 0x3ff00000282a742b */ /* 0x004fd00000000820 */
[----:B------:R-:W-:-:S08]  /*15d0*/  DFMA R42, R42, R42, R42 ;  /* 0x0000002a2a2a722b */ /* 0x000fd0000000002a */
[----:B------:R-:W-:-:S08]  /*15e0*/  DFMA R40, R40, R42, R40 ;  /* 0x0000002a2828722b */ /* 0x000fd00000000028 */
[----:B------:R-:W-:-:S08]  /*15f0*/  DFMA R44, R40, -R32, 1 ;  /* 0x3ff00000282c742b */ /* 0x000fd00000000820 */
[----:B------:R-:W-:Y:S02]  /*1600*/  DFMA R44, R40, R44, R40 ;  /* 0x0000002c282c722b */ /* 0x000fe40000000028 */
[----:B---3--:R-:W-:-:S08]  /*1610*/  DADD R42, R36, -R38 ;  /* 0x00000000242a7229 */ /* 0x008fd00000000826 */
[----:B0-----:R-:W-:-:S08]  /*1620*/  DMUL R30, R42, 0.5 ;  /* 0x3fe000002a1e7828 */ /* 0x001fd00000000000 */
[----:B------:R-:W-:Y:S02]  /*1630*/  DMUL R36, R44, R30 ;  /* 0x0000001e2c247228 */ /* 0x000fe40000000000 */
[----:B------:R-:W-:-:S06]  /*1640*/  FSETP.GEU.AND P1, PT, |R31|, 6.5827683646048100446e-37, PT ;  /* 0x036000001f00780b */ /* 0x000fcc0003f2e200 */
[----:B------:R-:W-:-:S08]  /*1650*/  DFMA R32, R36, -R32, R30 ;  /* 0x800000202420722b */ /* 0x000fd0000000001e */
[----:B------:R-:W-:-:S10]  /*1660*/  DFMA R32, R44, R32, R36 ;  /* 0x000000202c20722b */ /* 0x000fd40000000024 */
[----:B------:R-:W-:-:S05]  /*1670*/  FFMA R36, RZ, UR20, R33 ;  /* 0x00000014ff247c23 */ /* 0x000fca0008000021 */
[----:B------:R-:W-:-:S13]  /*1680*/  FSETP.GT.AND P0, PT, |R36|, 1.469367938527859385e-39, PT ;  /* 0x001000002400780b */ /* 0x000fda0003f04200 */
[----:B------:R-:W-:Y:S05]  /*1690*/  @P0 BRA P1, `(.L_x_413) ;  /* 0x0000000000240947 */ /* 0x000fea0000800000 */
[----:B------:R-:W0:Y:S01]  /*16a0*/  LDCU.64 UR10, c[0x0][0x440] ;  /* 0x00008800ff0a77ac */ /* 0x000e220008000a00 */
[----:B------:R-:W-:Y:S01]  /*16b0*/  IMAD.MOV.U32 R40, RZ, RZ, R30 ;  /* 0x000000ffff287224 */ /* 0x000fe200078e001e */
[----:B------:R-:W-:Y:S01]  /*16c0*/  MOV R52, 0x1710 ;  /* 0x0000171000347802 */ /* 0x000fe20000000f00 */
[----:B------:R-:W-:Y:S02]  /*16d0*/  IMAD.MOV.U32 R41, RZ, RZ, R31 ;  /* 0x000000ffff297224 */ /* 0x000fe400078e001f */
[----:B0-----:R-:W-:Y:S01]  /*16e0*/  IMAD.U32 R38, RZ, RZ, UR10 ;  /* 0x0000000aff267e24 */ /* 0x001fe2000f8e00ff */
[----:B------:R-:W-:-:S07]  /*16f0*/  MOV R39, UR11 ;  /* 0x0000000b00277c02 */ /* 0x000fce0008000f00 */
[----:B-----5:R-:W-:Y:S05]  /*1700*/  CALL.REL.NOINC `($__internal_6_$__cuda_sm20_div_rn_f64_full) ;  /* 0x0000000c00d87944 */ /* 0x020fea0003c00000 */
[----:B------:R-:W-:Y:S02]  /*1710*/  IMAD.MOV.U32 R32, RZ, RZ, R36 ;  /* 0x000000ffff207224 */ /* 0x000fe400078e0024 */
[----:B------:R-:W-:-:S07]  /*1720*/  IMAD.MOV.U32 R33, RZ, RZ, R37 ;  /* 0x000000ffff217224 */ /* 0x000fce00078e0025 */
.L_x_413:
[----:B------:R-:W-:Y:S05]  /*1730*/  BSYNC.RECONVERGENT B1 ;  /* 0x0000000000017941 */ /* 0x000fea0003800200 */
.L_x_412:
        /* <DEDUP_REMOVED lines=27> */
[----:B------:R-:W-:Y:S01]  /*18f0*/  MOV R40, R32 ;  /* 0x0000002000287202 */ /* 0x000fe20000000f00 */
[----:B------:R-:W-:Y:S01]  /*1900*/  IMAD.MOV.U32 R41, RZ, RZ, R33 ;  /* 0x000000ffff297224 */ /* 0x000fe200078e0021 */
[----:B------:R-:W-:Y:S01]  /*1910*/  MOV R52, 0x1950 ;  /* 0x0000195000347802 */ /* 0x000fe20000000f00 */
[----:B0-----:R-:W-:Y:S02]  /*1920*/  IMAD.U32 R38, RZ, RZ, UR10 ;  /* 0x0000000aff267e24 */ /* 0x001fe4000f8e00ff */
[----:B------:R-:W-:-:S07]  /*1930*/  IMAD.U32 R39, RZ, RZ, UR11 ;  /* 0x0000000bff277e24 */ /* 0x000fce000f8e00ff */
[----:B-----5:R-:W-:Y:S05]  /*1940*/  CALL.REL.NOINC `($__internal_6_$__cuda_sm20_div_rn_f64_full) ;  /* 0x0000000c00487944 */ /* 0x020fea0003c00000 */
.L_x_415:
[----:B------:R-:W-:Y:S05]  /*1950*/  BSYNC.RECONVERGENT B1 ;  /* 0x0000000000017941 */ /* 0x000fea0003800200 */
.L_x_414:
[----:B------:R-:W0:Y:S08]  /*1960*/  LDC.64 R40, c[0x0][0x398] ;  /* 0x0000e600ff287b82 */ /* 0x000e300000000a00 */
[----:B------:R-:W1:Y:S01]  /*1970*/  LDC.64 R32, c[0x0][0x3c8] ;  /* 0x0000f200ff207b82 */ /* 0x000e620000000a00 */
[----:B0-----:R-:W-:-:S04]  /*1980*/  IMAD.WIDE R44, R35, 0x8, R40 ;  /* 0x00000008232c7825 */ /* 0x001fc800078e0228 */
[----:B------:R-:W-:-:S03]  /*1990*/  IMAD.WIDE R40, R34, 0x8, R40 ;  /* 0x0000000822287825 */ /* 0x000fc600078e0228 */
[----:B------:R-:W0:Y:S01]  /*19a0*/  LDC.64 R34, c[0x0][0x440] ;  /* 0x00011000ff227b82 */ /* 0x000e220000000a00 */
[----:B-1----:R-:W-:-:S05]  /*19b0*/  IMAD.WIDE R32, R5, 0x8, R32 ;  /* 0x0000000805207825 */ /* 0x002fca00078e0220 */
[----:B------:R1:W-:Y:S04]  /*19c0*/  STG.E.64 desc[UR14][R32.64], R36 ;  /* 0x0000002420007986 */ /* 0x0003e8000c101b0e */
[----:B------:R-:W2:Y:S04]  /*19d0*/  LDG.E.64 R38, desc[UR14][R44.64] ;  /* 0x0000000e2c267981 */ /* 0x000ea8000c1e1b00 */
[----:B------:R-:W2:Y:S01]  /*19e0*/  LDG.E.64 R40, desc[UR14][R40.64] ;  /* 0x0000000e28287981 */ /* 0x000ea2000c1e1b00 */
[----:B------:R-:W0:Y:S01]  /*19f0*/  MUFU.RCP64H R43, UR20 ;  /* 0x00000014002b7d08 */ /* 0x000e220008001800 */
[----:B------:R-:W-:Y:S01]  /*1a00*/  MOV R42, 0x1 ;  /* 0x00000001002a7802 */ /* 0x000fe20000000f00 */
[----:B------:R-:W-:Y:S05]  /*1a10*/  BSSY.RECONVERGENT B1, `(.L_x_416) ;  /* 0x0000016000017945 */ /* 0x000fea0003800200 */
[----:B0-----:R-:W-:-:S08]  /*1a20*/  DFMA R46, R42, -R34, 1 ;  /* 0x3ff000002a2e742b */ /* 0x001fd00000000822 */
[----:B------:R-:W-:-:S08]  /*1a30*/  DFMA R46, R46, R46, R46 ;  /* 0x0000002e2e2e722b */ /* 0x000fd0000000002e */
[----:B------:R-:W-:-:S08]  /*1a40*/  DFMA R42, R42, R46, R42 ;  /* 0x0000002e2a2a722b */ /* 0x000fd0000000002a */
[----:B------:R-:W-:-:S08]  /*1a50*/  DFMA R46, R42, -R34, 1 ;  /* 0x3ff000002a2e742b */ /* 0x000fd00000000822 */
[----:B------:R-:W-:Y:S02]  /*1a60*/  DFMA R46, R42, R46, R42 ;  /* 0x0000002e2a2e722b */ /* 0x000fe4000000002a */
[----:B--2---:R-:W-:-:S08]  /*1a70*/  DADD R38, R38, -R40 ;  /* 0x0000000026267229 */ /* 0x004fd00000000828 */
[----:B------:R-:W-:-:S08]  /*1a80*/  DMUL R38, R38, 0.5 ;  /* 0x3fe0000026267828 */ /* 0x000fd00000000000 */
[----:B-1----:R-:W-:Y:S02]  /*1a90*/  DMUL R36, R46, R38 ;  /* 0x000000262e247228 */ /* 0x002fe40000000000 */
        /* <DEDUP_REMOVED lines=9> */
[----:B------:R-:W-:Y:S01]  /*1b30*/  IMAD.MOV.U32 R41, RZ, RZ, R39 ;  /* 0x000000ffff297224 */ /* 0x000fe200078e0027 */
[----:B0-----:R-:W-:Y:S01]  /*1b40*/  MOV R38, UR10 ;  /* 0x0000000a00267c02 */ /* 0x001fe20008000f00 */
[----:B------:R-:W-:-:S07]  /*1b50*/  IMAD.U32 R39, RZ, RZ, UR11 ;  /* 0x0000000bff277e24 */ /* 0x000fce000f8e00ff */
[----:B-----5:R-:W-:Y:S05]  /*1b60*/  CALL.REL.NOINC `($__internal_6_$__cuda_sm20_div_rn_f64_full) ;  /* 0x0000000800c07944 */ /* 0x020fea0003c00000 */
.L_x_417:
[----:B------:R-:W-:Y:S05]  /*1b70*/  BSYNC.RECONVERGENT B1 ;  /* 0x0000000000017941 */ /* 0x000fea0003800200 */
.L_x_416:
        /* <DEDUP_REMOVED lines=30> */
[----:B0-----:R-:W-:Y:S01]  /*1d60*/  IMAD.U32 R38, RZ, RZ, UR10 ;  /* 0x0000000aff267e24 */ /* 0x001fe2000f8e00ff */
[----:B------:R-:W-:-:S07]  /*1d70*/  MOV R39, UR11 ;  /* 0x0000000b00277c02 */ /* 0x000fce0008000f00 */
[----:B-----5:R-:W-:Y:S05]  /*1d80*/  CALL.REL.NOINC `($__internal_6_$__cuda_sm20_div_rn_f64_full) ;  /* 0x0000000800387944 */ /* 0x020fea0003c00000 */
[----:B------:R-:W-:Y:S02]  /*1d90*/  IMAD.MOV.U32 R38, RZ, RZ, R36 ;  /* 0x000000ffff267224 */ /* 0x000fe400078e0024 */
[----:B------:R-:W-:-:S07]  /*1da0*/  IMAD.MOV.U32 R39, RZ, RZ, R37 ;  /* 0x000000ffff277224 */ /* 0x000fce00078e0025 */
.L_x_419:
[----:B------:R-:W-:Y:S05]  /*1db0*/  BSYNC.RECONVERGENT B1 ;  /* 0x0000000000017941 */ /* 0x000fea0003800200 */
.L_x_418:
[----:B------:R-:W0:Y:S02]  /*1dc0*/  LDC.64 R36, c[0x0][0x3d8] ;  /* 0x0000f600ff247b82 */ /* 0x000e240000000a00 */
[----:B0-----:R-:W-:-:S05]  /*1dd0*/  IMAD.WIDE R36, R5, 0x8, R36 ;  /* 0x0000000805247825 */ /* 0x001fca00078e0224 */
[----:B------:R0:W-:Y:S04]  /*1de0*/  STG.E.64 desc[UR14][R36.64], R38 ;  /* 0x0000002624007986 */ /* 0x0001e8000c101b0e */
[----:B------:R-:W2:Y:S04]  /*1df0*/  LDG.E.64 R44, desc[UR14][R30.64] ;  /* 0x0000000e1e2c7981 */ /* 0x000ea8000c1e1b00 */
[----:B------:R-:W3:Y:S04]  /*1e00*/  LDG.E.64 R42, desc[UR14][R22.64] ;  /* 0x0000000e162a7981 */ /* 0x000ee8000c1e1b00 */
[----:B------:R-:W4:Y:S01]  /*1e10*/  LDG.E.64 R40, desc[UR14][R24.64] ;  /* 0x0000000e18287981 */ /* 0x000f22000c1e1b00 */
[----:B--2--5:R-:W-:-:S08]  /*1e20*/  DMUL R44, R14, R44 ;  /* 0x0000002c0e2c7228 */ /* 0x024fd00000000000 */
[----:B---3--:R-:W-:Y:S01]  /*1e30*/  DFMA R44, R16, R42, R44 ;  /* 0x0000002a102c722b */ /* 0x008fe2000000002c */
[----:B------:R-:W1:Y:S07]  /*1e40*/  LDC.64 R42, c[0x0][0x3e0] ;  /* 0x0000f800ff2a7b82 */ /* 0x000e6e0000000a00 */
[----:B----4-:R-:W-:-:S08]  /*1e50*/  DFMA R40, R18, R40, R44 ;  /* 0x000000281228722b */ /* 0x010fd0000000002c */
[----:B------:R-:W-:-:S08]  /*1e60*/  DFMA R40, R14, R38, R40 ;  /* 0x000000260e28722b */ /* 0x000fd00000000028 */
[----:B------:R-:W-:Y:S01]  /*1e70*/  DFMA R48, -R12, R40, R14 ;  /* 0x000000280c30722b */ /* 0x000fe2000000010e */
[----:B-1----:R-:W-:-:S06]  /*1e80*/  IMAD.WIDE R52, R5, 0x8, R42 ;  /* 0x0000000805347825 */ /* 0x002fcc00078e022a */
[----:B------:R1:W-:Y:S04]  /*1e90*/  STG.E.64 desc[UR14][R52.64], R48 ;  /* 0x0000003034007986 */ /* 0x0003e8000c101b0e */
[----:B------:R-:W2:Y:S04]  /*1ea0*/  LDG.E.64 R44, desc[UR14][R32.64] ;  /* 0x0000000e202c7981 */ /* 0x000ea8000c1e1b00 */
[----:B------:R-:W3:Y:S01]  /*1eb0*/  LDG.E.64 R46, desc[UR14][R30.64] ;  /* 0x0000000e1e2e7981 */ /* 0x000ee2000c1e1b00 */
[----:B0-----:R-:W0:Y:S01]  /*1ec0*/  MUFU.RCP64H R39, R15 ;  /* 0x0000000f00277308 */ /* 0x001e220000001800 */
[----:B------:R-:W-:Y:S01]  /*1ed0*/  IADD3 R38, PT, PT, R15, 0x300402, RZ ;  /* 0x003004020f267810 */ /* 0x000fe20007ffe0ff */
[----:B------:R-:W-:Y:S03]  /*1ee0*/  BSSY.RECONVERGENT B1, `(.L_x_420) ;  /* 0x000000e000017945 */ /* 0x000fe60003800200 */
[----:B------:R-:W-:-:S02]  /*1ef0*/  FSETP.GEU.AND P0, PT, |R38|, 5.8789094863358348022e-39, PT ;  /* 0x004004022600780b */ /* 0x000fc40003f0e200 */
[----:B0-----:R-:W-:-:S08]  /*1f00*/  DFMA R40, -R14, R38, 1 ;  /* 0x3ff000000e28742b */ /* 0x001fd00000000126 */
[----:B------:R-:W-:-:S08]  /*1f10*/  DFMA R40, R40, R40, R40 ;  /* 0x000000282828722b */ /* 0x000fd00000000028 */
[----:B------:R-:W-:-:S08]  /*1f20*/  DFMA R40, R38, R40, R38 ;  /* 0x000000282628722b */ /* 0x000fd00000000026 */
[----:B------:R-:W-:-:S08]  /*1f30*/  DFMA R42, -R14, R40, 1 ;  /* 0x3ff000000e2a742b */ /* 0x000fd00000000128 */
[----:B------:R-:W-:Y:S02]  /*1f40*/  DFMA R40, R40, R42, R40 ;  /* 0x0000002a2828722b */ /* 0x000fe40000000028 */
[----:B--2---:R-:W-:-:S08]  /*1f50*/  DMUL R44, R18, R44 ;  /* 0x0000002c122c7228 */ /* 0x004fd00000000000 */
[----:B---3--:R-:W-:Y:S01]  /*1f60*/  DFMA R44, R16, R46, R44 ;  /* 0x0000002e102c722b */ /* 0x008fe2000000002c */
[----:B-1----:R-:W-:Y:S10]  /*1f70*/  @P0 BRA `(.L_x_421) ;  /* 0x0000000000100947 */ /* 0x002ff40003800000 */
[----:B------:R-:W-:Y:S02]  /*1f80*/  LOP3.LUT R38, R15, 0x7fffffff, RZ, 0xc0, !PT ;  /* 0x7fffffff0f267812 */ /* 0x000fe400078ec0ff */
[----:B------:R-:W-:-:S03]  /*1f90*/  MOV R46, 0x1fc0 ;  /* 0x00001fc0002e7802 */ /* 0x000fc60000000f00 */
[----:B------:R-:W-:-:S07]  /*1fa0*/  VIADD R43, R38, 0xfff00000 ;  /* 0xfff00000262b7836 */ /* 0x000fce0000000000 */
[----:B------:R-:W-:Y:S05]  /*1fb0*/  CALL.REL.NOINC `($__internal_5_$__cuda_sm20_dblrcp_rn_slowpath_v3) ;  /* 0x00000004000c7944 */ /* 0x000fea0003c00000 */
.L_x_421:
[----:B------:R-:W-:Y:S05]  /*1fc0*/  BSYNC.RECONVERGENT B1 ;  /* 0x0000000000017941 */ /* 0x000fea0003800200 */
.L_x_420:
[----:B------:R-:W2:Y:S01]  /*1fd0*/  LDG.E.64 R38, desc[UR14][R26.64] ;  /* 0x0000000e1a267981 */ /* 0x000ea2000c1e1b00 */
[----:B------:R-:W0:Y:S02]  /*1fe0*/  LDC.64 R14, c[0x0][0x3f0] ;  /* 0x0000fc00ff0e7b82 */ /* 0x000e240000000a00 */
[----:B0-----:R-:W-:Y:S01]  /*1ff0*/  IMAD.WIDE R46, R5, 0x8, R14 ;  /* 0x00000008052e7825 */ /* 0x001fe200078e020e */
[----:B--2---:R-:W-:-:S08]  /*2000*/  DFMA R38, R38, R40, R44 ;  /* 0x000000282626722b */ /* 0x004fd0000000002c */
[----:B------:R-:W-:-:S07]  /*2010*/  DFMA R44, -R12, R38, R16 ;  /* 0x000000260c2c722b */ /* 0x000fce0000000110 */
[----:B------:R0:W-:Y:S04]  /*2020*/  STG.E.64 desc[UR14][R46.64], R44 ;  /* 0x0000002c2e007986 */ /* 0x0001e8000c101b0e */
[----:B------:R-:W2:Y:S04]  /*2030*/  LDG.E.64 R42, desc[UR14][R36.64] ;  /* 0x0000000e242a7981 */ /* 0x000ea8000c1e1b00 */
[----:B------:R-:W3:Y:S04]  /*2040*/  LDG.E.64 R38, desc[UR14][R34.64] ;  /* 0x0000000e22267981 */ /* 0x000ee8000c1e1b00 */
[----:B------:R-:W4:Y:S01]  /*2050*/  LDG.E.64 R14, desc[UR14][R28.64] ;  /* 0x0000000e1c0e7981 */ /* 0x000f22000c1e1b00 */
[----:B--2---:R-:W-:Y:S01]  /*2060*/  DMUL R48, R18, R42 ;  /* 0x0000002a12307228 */ /* 0x004fe20000000000 */
[----:B------:R-:W1:Y:S07]  /*2070*/  LDC.64 R42, c[0x0][0x3f8] ;  /* 0x0000fe00ff2a7b82 */ /* 0x000e6e0000000a00 */
[----:B---3--:R-:W-:-:S08]  /*2080*/  DFMA R38, R16, R38, R48 ;  /* 0x000000261026722b */ /* 0x008fd00000000030 */
[----:B----4-:R-:W-:-:S08]  /*2090*/  DFMA R14, R14, R40, R38 ;  /* 0x000000280e0e722b */ /* 0x010fd00000000026 */
[----:B------:R-:W-:Y:S01]  /*20a0*/  DFMA R40, -R12, R14, R18 ;  /* 0x0000000e0c28722b */ /* 0x000fe20000000112 */
[----:B-1----:R-:W-:-:S06]  /*20b0*/  IMAD.WIDE R42, R5, 0x8, R42 ;  /* 0x00000008052a7825 */ /* 0x002fcc00078e022a */
[----:B------:R-:W-:Y:S04]  /*20c0*/  STG.E.64 desc[UR14][R42.64], R40 ;  /* 0x000000282a007986 */ /* 0x000fe8000c101b0e */
[----:B0-----:R-:W2:Y:S04]  /*20d0*/  LDG.E.64 R46, desc[UR14][R26.64] ;  /* 0x0000000e1a2e7981 */ /* 0x001ea8000c1e1b00 */
[----:B------:R-:W3:Y:S04]  /*20e0*/  LDG.E.64 R38, desc[UR14][R30.64] ;  /* 0x0000000e1e267981 */ /* 0x000ee8000c1e1b00 */
[----:B------:R-:W3:Y:S04]  /*20f0*/  LDG.E.64 R44, desc[UR14][R36.64] ;  /* 0x0000000e242c7981 */ /* 0x000ee8000c1e1b00 */
[----:B------:R-:W4:Y:S01]  /*2100*/  LDG.E.64 R14, desc[UR14][R28.64] ;  /* 0x0000000e1c0e7981 */ /* 0x000f22000c1e1b00 */
[----:B------:R-:W-:Y:S01]  /*2110*/  UMOV UR10, 0xaaaaaaab ;  /* 0xaaaaaaab000a7882 */ /* 0x000fe20000000000 */
[----:B------:R-:W-:Y:S01]  /*2120*/  UMOV UR11, 0x3ffaaaaa ;  /* 0x3ffaaaaa000b7882 */ /* 0x000fe20000000000 */
[----:B--2---:R-:W-:-:S02]  /*2130*/  DMUL R16, R16, R46 ;  /* 0x0000002e10107228 */ /* 0x004fc40000000000 */
[----:B---3--:R-:W-:Y:S02]  /*2140*/  DADD R46, R38, R44 ;  /* 0x00000000262e7229 */ /* 0x008fe4000000002c */
[----:B------:R-:W-:Y:S01]  /*2150*/  DMUL R44, R20, UR10 ;  /* 0x0000000a142c7c28 */ /* 0x000fe20008000000 */
[----:B------:R-:W0:Y:S07]  /*2160*/  LDC.64 R38, c[0x0][0x3e8] ;  /* 0x0000fa00ff267b82 */ /* 0x000e2e0000000a00 */
[----:B------:R-:W-:-:S08]  /*2170*/  DFMA R16, R44, R46, R16 ;  /* 0x0000002e2c10722b */ /* 0x000fd00000000010 */
[----:B----4-:R-:W-:-:S08]  /*2180*/  DFMA R14, R18, R14, R16 ;  /* 0x0000000e120e722b */ /* 0x010fd00000000010 */
[----:B------:R-:W-:Y:S01]  /*2190*/  DFMA R14, -R12, R14, R20 ;  /* 0x0000000e0c0e722b */ /* 0x000fe20000000114 */
[----:B0-----:R-:W-:-:S06]  /*21a0*/  IMAD.WIDE R38, R5, 0x8, R38 ;  /* 0x0000000805267825 */ /* 0x001fcc00078e0226 */
[----:B------:R0:W-:Y:S04]  /*21b0*/  STG.E.64 desc[UR14][R38.64], R14 ;  /* 0x0000000e26007986 */ /* 0x0001e8000c101b0e */
[----:B------:R-:W2:Y:S04]  /*21c0*/  LDG.E.64 R22, desc[UR14][R22.64] ;  /* 0x0000000e16167981 */ /* 0x000ea8000c1e1b00 */
[----:B------:R-:W2:Y:S04]  /*21d0*/  LDG.E.64 R24, desc[UR14][R24.64] ;  /* 0x0000000e18187981 */ /* 0x000ea8000c1e1b00 */
[----:B------:R-:W3:Y:S01]  /*21e0*/  LDG.E.64 R26, desc[UR14][R26.64] ;  /* 0x0000000e1a1a7981 */ /* 0x000ee2000c1e1b00 */
[----:B0-----:R-:W0:Y:S03]  /*21f0*/  LDC.64 R14, c[0x0][0x400] ;  /* 0x00010000ff0e7b82 */ /* 0x001e260000000a00 */
[----:B------:R-:W4:Y:S04]  /*2200*/  LDG.E.64 R28, desc[UR14][R28.64] ;  /* 0x0000000e1c1c7981 */ /* 0x000f28000c1e1b00 */
[----:B------:R-:W5:Y:S04]  /*2210*/  LDG.E.64 R30, desc[UR14][R30.64] ;  /* 0x0000000e1e1e7981 */ /* 0x000f68000c1e1b00 */
[----:B------:R-:W5:Y:S04]  /*2220*/  LDG.E.64 R32, desc[UR14][R32.64] ;  /* 0x0000000e20207981 */ /* 0x000f68000c1e1b00 */
[----:B------:R-:W5:Y:S04]  /*2230*/  LDG.E.64 R34, desc[UR14][R34.64] ;  /* 0x0000000e22227981 */ /* 0x000f68000c1e1b00 */
[----:B------:R-:W5:Y:S01]  /*2240*/  LDG.E.64 R36, desc[UR14][R36.64] ;  /* 0x0000000e24247981 */ /* 0x000f62000c1e1b00 */
[----:B0-----:R-:W-:Y:S01]  /*2250*/  IMAD.WIDE R14, R5, 0x8, R14 ;  /* 0x00000008050e7825 */ /* 0x001fe200078e020e */
[----:B--2---:R-:W-:-:S08]  /*2260*/  DADD R16, |R22|, |R24| ;  /* 0x0000000016107229 */ /* 0x004fd00000000618 */
[----:B---3--:R-:W-:-:S08]  /*2270*/  DADD R16, R16, |R26| ;  /* 0x0000000010107229 */ /* 0x008fd0000000041a */
[----:B----4-:R-:W-:-:S08]  /*2280*/  DADD R16, R16, |R28| ;  /* 0x0000000010107229 */ /* 0x010fd0000000041c */
[----:B-----5:R-:W-:-:S08]  /*2290*/  DADD R16, R16, |R30| ;  /* 0x0000000010107229 */ /* 0x020fd0000000041e */
[----:B------:R-:W-:-:S08]  /*22a0*/  DADD R16, R16, |R32| ;  /* 0x0000000010107229 */ /* 0x000fd00000000420 */
[----:B------:R-:W-:-:S08]  /*22b0*/  DADD R16, R16, |R34| ;  /* 0x0000000010107229 */ /* 0x000fd00000000422 */
[----:B------:R-:W-:-:S07]  /*22c0*/  DADD R16, R16, |R36| ;  /* 0x0000000010107229 */ /* 0x000fce0000000424 */
[----:B------:R0:W-:Y:S04]  /*22d0*/  STG.E.64 desc[UR14][R14.64], R16 ;  /* 0x000000100e007986 */ /* 0x0001e8000c101b0e */
.L_x_403:
[----:B------:R-:W-:Y:S05]  /*22e0*/  BSYNC.RECONVERGENT B0 ;  /* 0x0000000000007941 */ /* 0x000fea0003800200 */
.L_x_402:
[----:B------:R-:W-:Y:S01]  /*22f0*/  UIADD3 UR9, UPT, UPT, UR9, 0x1, URZ ;  /* 0x0000000109097890 */ /* 0x000fe2000fffe0ff */
[----:B------:R-:W-:Y:S01]  /*2300*/  VIADD R2, R2, UR18 ;  /* 0x0000001202027c36 */ /* 0x000fe20008000000 */
[----:B------:R-:W-:Y:S01]  /*2310*/  IADD3 R3, PT, PT, R3, UR18, RZ ;  /* 0x0000001203037c10 */ /* 0x000fe2000fffe0ff */
[----:B------:R-:W-:Y:S01]  /*2320*/  VIADD R5, R5, UR18 ;  /* 0x0000001205057c36 */ /* 0x000fe20008000000 */
[----:B------:R-:W-:Y:S01]  /*2330*/  UISETP.NE.AND UP1, UPT, UR9, 0x1, UPT ;  /* 0x000000010900788c */ /* 0x000fe2000bf25270 */
[----:B------:R-:W-:Y:S01]  /*2340*/  VIADD R0, R0, UR18 ;  /* 0x0000001200007c36 */ /* 0x000fe20008000000 */
[----:B------:R-:W-:Y:S02]  /*2350*/  UIADD3 UR6, UPT, UPT, UR17, UR6, URZ ;  /* 0x0000000611067290 */ /* 0x000fe4000fffe0ff */
[----:B------:R-:W-:-:S05]  /*2360*/  UIADD3 UR16, UPT, UPT, UR17, UR16, URZ ;  /* 0x0000001011107290 */ /* 0x000fca000fffe0ff */
[----:B------:R-:W-:Y:S07]  /*2370*/  BRA.U UP1, `(.L_x_422) ;  /* 0xffffffe501b47547 */ /* 0x000fee000b83ffff */
.L_x_401:
[----:B------:R-:W-:Y:S01]  /*2380*/  ISETP.NE.AND P0, PT, R10, UR5, PT ;  /* 0x000000050a007c0c */ /* 0x000fe2000bf05270 */
[----:B------:R-:W-:-:S12]  /*2390*/  UIADD3 UR5, UPT, UPT, UR5, 0x1, URZ ;  /* 0x0000000105057890 */ /* 0x000fd8000fffe0ff */
[----:B------:R-:W-:Y:S05]  /*23a0*/  @P0 BRA `(.L_x_423) ;  /* 0xffffffe000f40947 */ /* 0x000fea000383ffff */
.L_x_400:
[----:B------:R-:W-:Y:S01]  /*23b0*/  ISETP.NE.AND P0, PT, R51, UR4, PT ;  /* 0x0000000433007c0c */ /* 0x000fe2000bf05270 */
[----:B------:R-:W-:-:S12]  /*23c0*/  UIADD3 UR4, UPT, UPT, UR4, 0x1, URZ ;  /* 0x0000000104047890 */ /* 0x000fd8000fffe0ff */
[----:B------:R-:W-:Y:S05]  /*23d0*/  @P0 BRA `(.L_x_424) ;  /* 0xffffffe000300947 */ /* 0x000fea000383ffff */
[----:B---3--:R-:W-:Y:S05]  /*23e0*/  EXIT ;  /* 0x000000000000794d */ /* 0x008fea0003800000 */
        .weak           $__internal_5_$__cuda_sm20_dblrcp_rn_slowpath_v3
        .type           $__internal_5_$__cuda_sm20_dblrcp_rn_slowpath_v3,@function
        .size           $__internal_5_$__cuda_sm20_dblrcp_rn_slowpath_v3,($__internal_6_$__cuda_sm20_div_rn_f64_full - $__internal_5_$__cuda_sm20_dblrcp_rn_slowpath_v3)
$__internal_5_$__cuda_sm20_dblrcp_rn_slowpath_v3:
[----:B------:R-:W-:Y:S01]  /*23f0*/  DSETP.GTU.AND P0, PT, |R14|, +INF , PT ;  /* 0x7ff000000e00742a */ /* 0x000fe20003f0c200 */
[----:B------:R-:W-:-:S13]  /*2400*/  BSSY.RECONVERGENT B2, `(.L_x_425) ;  /* 0x0000024000027945 */ /* 0x000fda0003800200 */
[----:B------:R-:W-:Y:S05]  /*2410*/  @P0 BRA `(.L_x_426) ;  /* 0x0000000000800947 */ /* 0x000fea0003800000 */
[----:B------:R-:W-:-:S04]  /*2420*/  LOP3.LUT R38, R15, 0x7fffffff, RZ, 0xc0, !PT ;  /* 0x7fffffff0f267812 */ /* 0x000fc800078ec0ff */
[----:B------:R-:W-:-:S04]  /*2430*/  IADD3 R39, PT, PT, R38, -0x1, RZ ;  /* 0xffffffff26277810 */ /* 0x000fc80007ffe0ff */
[----:B------:R-:W-:-:S13]  /*2440*/  ISETP.GE.U32.AND P0, PT, R39, 0x7fefffff, PT ;  /* 0x7fefffff2700780c */ /* 0x000fda0003f06070 */
[----:B------:R-:W-:Y:S01]  /*2450*/  @P0 LOP3.LUT R41, R15, 0x7ff00000, RZ, 0x3c, !PT ;  /* 0x7ff000000f290812 */ /* 0x000fe200078e3cff */
[----:B------:R-:W-:Y:S01]  /*2460*/  @P0 IMAD.MOV.U32 R40, RZ, RZ, RZ ;  /* 0x000000ffff280224 */ /* 0x000fe200078e00ff */
[----:B------:R-:W-:Y:S06]  /*2470*/  @P0 BRA `(.L_x_427) ;  /* 0x0000000000700947 */ /* 0x000fec0003800000 */
[----:B------:R-:W-:-:S13]  /*2480*/  ISETP.GE.U32.AND P0, PT, R38, 0x1000001, PT ;  /* 0x010000012600780c */ /* 0x000fda0003f06070 */
[----:B------:R-:W-:Y:S05]  /*2490*/  @!P0 BRA `(.L_x_428) ;  /* 0x0000000000388947 */ /* 0x000fea0003800000 */
[----:B------:R-:W-:Y:S01]  /*24a0*/  VIADD R39, R15, 0xc0200000 ;  /* 0xc02000000f277836 */ /* 0x000fe20000000000 */
[----:B------:R-:W-:Y:S01]  /*24b0*/  MOV R38, R14 ;  /* 0x0000000e00267202 */ /* 0x000fe20000000f00 */
[----:B------:R-:W-:Y:S02]  /*24c0*/  IMAD.MOV.U32 R40, RZ, RZ, R43 ;  /* 0x000000ffff287224 */ /* 0x000fe400078e002b */
[----:B------:R-:W0:Y:S04]  /*24d0*/  MUFU.RCP64H R41, R39 ;  /* 0x0000002700297308 */ /* 0x000e280000001800 */
[----:B0-----:R-:W-:-:S08]  /*24e0*/  DFMA R42, -R38, R40, 1 ;  /* 0x3ff00000262a742b */ /* 0x001fd00000000128 */
[----:B------:R-:W-:-:S08]  /*24f0*/  DFMA R42, R42, R42, R42 ;  /* 0x0000002a2a2a722b */ /* 0x000fd0000000002a */
[----:B------:R-:W-:-:S08]  /*2500*/  DFMA R42, R40, R42, R40 ;  /* 0x0000002a282a722b */ /* 0x000fd00000000028 */
[----:B------:R-:W-:-:S08]  /*2510*/  DFMA R40, -R38, R42, 1 ;  /* 0x3ff000002628742b */ /* 0x000fd0000000012a */
[----:B------:R-:W-:-:S08]  /*2520*/  DFMA R40, R42, R40, R42 ;  /* 0x000000282a28722b */ /* 0x000fd0000000002a */
[----:B------:R-:W-:-:S08]  /*2530*/  DMUL R40, R40, 2.2250738585072013831e-308 ;  /* 0x0010000028287828 */ /* 0x000fd00000000000 */
[----:B------:R-:W-:-:S08]  /*2540*/  DFMA R14, -R14, R40, 1 ;  /* 0x3ff000000e0e742b */ /* 0x000fd00000000128 */
[----:B------:R-:W-:-:S08]  /*2550*/  DFMA R14, R14, R14, R14 ;  /* 0x0000000e0e0e722b */ /* 0x000fd0000000000e */
[----:B------:R-:W-:Y:S01]  /*2560*/  DFMA R40, R40, R14, R40 ;  /* 0x0000000e2828722b */ /* 0x000fe20000000028 */
[----:B------:R-:W-:Y:S10]  /*2570*/  BRA `(.L_x_427) ;  /* 0x0000000000307947 */ /* 0x000ff40003800000 */
.L_x_428:
[----:B------:R-:W-:Y:S01]  /*2580*/  DMUL R14, R14, 8.11296384146066816958e+31 ;  /* 0x469000000e0e7828 */ /* 0x000fe20000000000 */
[----:B------:R-:W-:-:S05]  /*2590*/  IMAD.MOV.U32 R38, RZ, RZ, R43 ;  /* 0x000000ffff267224 */ /* 0x000fca00078e002b */
[----:B------:R-:W0:Y:S02]  /*25a0*/  MUFU.RCP64H R39, R15 ;  /* 0x0000000f00277308 */ /* 0x000e240000001800 */
[----:B0-----:R-:W-:-:S08]  /*25b0*/  DFMA R40, -R14, R38, 1 ;  /* 0x3ff000000e28742b */ /* 0x001fd00000000126 */
[----:B------:R-:W-:-:S08]  /*25c0*/  DFMA R40, R40, R40, R40 ;  /* 0x000000282828722b */ /* 0x000fd00000000028 */
[----:B------:R-:W-:-:S08]  /*25d0*/  DFMA R40, R38, R40, R38 ;  /* 0x000000282628722b */ /* 0x000fd00000000026 */
[----:B------:R-:W-:-:S08]  /*25e0*/  DFMA R38, -R14, R40, 1 ;  /* 0x3ff000000e26742b */ /* 0x000fd00000000128 */
[----:B------:R-:W-:-:S08]  /*25f0*/  DFMA R38, R40, R38, R40 ;  /* 0x000000262826722b */ /* 0x000fd00000000028 */
[----:B------:R-:W-:Y:S01]  /*2600*/  DMUL R40, R38, 8.11296384146066816958e+31 ;  /* 0x4690000026287828 */ /* 0x000fe20000000000 */
[----:B------:R-:W-:Y:S10]  /*2610*/  BRA `(.L_x_427) ;  /* 0x0000000000087947 */ /* 0x000ff40003800000 */
.L_x_426:
[----:B------:R-:W-:Y:S02]  /*2620*/  LOP3.LUT R41, R15, 0x80000, RZ, 0xfc, !PT ;  /* 0x000800000f297812 */ /* 0x000fe400078efcff */
[----:B------:R-:W-:-:S07]  /*2630*/  MOV R40, R14 ;  /* 0x0000000e00287202 */ /* 0x000fce0000000f00 */
.L_x_427:
[----:B------:R-:W-:Y:S05]  /*2640*/  BSYNC.RECONVERGENT B2 ;  /* 0x0000000000027941 */ /* 0x000fea0003800200 */
.L_x_425:
[----:B------:R-:W-:-:S04]  /*2650*/  IMAD.MOV.U32 R47, RZ, RZ, 0x0 ;  /* 0x00000000ff2f7424 */ /* 0x000fc800078e00ff */
[----:B------:R-:W-:Y:S05]  /*2660*/  RET.REL.NODEC R46 `(_Z21extrap_in_time_wakeupPdS_S_S_S_S_S_S_S_S_S_S_S_S_S_S_S_S_S_S_Pi9InputPara) ;  /* 0xffffffd82e647950 */ /* 0x000fea0003c3ffff */
        .weak           $__internal_6_$__cuda_sm20_div_rn_f64_full
        .type           $__internal_6_$__cuda_sm20_div_rn_f64_full,@function
        .size           $__internal_6_$__cuda_sm20_div_rn_f64_full,(.L_x_624 - $__internal_6_$__cuda_sm20_div_rn_f64_full)
$__internal_6_$__cuda_sm20_div_rn_f64_full:
[C---:B------:R-:W-:Y:S01]  /*2670*/  FSETP.GEU.AND P0, PT, |R39|.reuse, 1.469367938527859385e-39, PT ;  /* 0x001000002700780b */ /* 0x040fe20003f0e200 */
[----:B------:R-:W-:Y:S01]  /*2680*/  IMAD.MOV.U32 R54, RZ, RZ, 0x1ca00000 ;  /* 0x1ca00000ff367424 */ /* 0x000fe200078e00ff */
[----:B------:R-:W-:Y:S01]  /*2690*/  LOP3.LUT R36, R39, 0x800fffff, RZ, 0xc0, !PT ;  /* 0x800fffff27247812 */ /* 0x000fe200078ec0ff */
[----:B------:R-:W-:Y:S01]  /*26a0*/  BSSY.RECONVERGENT B2, `(.L_x_429) ;  /* 0x0000054000027945 */ /* 0x000fe20003800200 */
[C---:B------:R-:W-:Y:S02]  /*26b0*/  FSETP.GEU.AND P2, PT, |R41|.reuse, 1.469367938527859385e-39, PT ;  /* 0x001000002900780b */ /* 0x040fe40003f4e200 */
[----:B------:R-:W-:Y:S01]  /*26c0*/  LOP3.LUT R37, R36, 0x3ff00000, RZ, 0xfc, !PT ;  /* 0x3ff0000024257812 */ /* 0x000fe200078efcff */
[----:B------:R-:W-:Y:S01]  /*26d0*/  IMAD.MOV.U32 R36, RZ, RZ, R38 ;  /* 0x000000ffff247224 */ /* 0x000fe200078e0026 */
[----:B------:R-:W-:Y:S02]  /*26e0*/  MOV R42, 0x1 ;  /* 0x00000001002a7802 */ /* 0x000fe40000000f00 */
[----:B------:R-:W-:-:S02]  /*26f0*/  LOP3.LUT R53, R41, 0x7ff00000, RZ, 0xc0, !PT ;  /* 0x7ff0000029357812 */ /* 0x000fc400078ec0ff */
[----:B------:R-:W-:Y:S01]  /*2700*/  LOP3.LUT R56, R39, 0x7ff00000, RZ, 0xc0, !PT ;  /* 0x7ff0000027387812 */ /* 0x000fe200078ec0ff */
[----:B------:R-:W-:Y:S02]  /*2710*/  @!P0 DMUL R36, R38, 8.98846567431157953865e+307 ;  /* 0x7fe0000026248828 */ /* 0x000fe40000000000 */
[----:B------:R-:W-:Y:S01]  /*2720*/  IMAD.MOV.U32 R55, RZ, RZ, R53 ;  /* 0x000000ffff377224 */ /* 0x000fe200078e0035 */
[----:B------:R-:W-:Y:S02]  /*2730*/  ISETP.GE.U32.AND P1, PT, R53, R56, PT ;  /* 0x000000383500720c */ /* 0x000fe40003f26070 */
[----:B------:R-:W-:Y:S01]  /*2740*/  @!P2 LOP3.LUT R46, R39, 0x7ff00000, RZ, 0xc0, !PT ;  /* 0x7ff00000272ea812 */ /* 0x000fe200078ec0ff */
[----:B------:R-:W0:Y:S03]  /*2750*/  MUFU.RCP64H R43, R37 ;  /* 0x00000025002b7308 */ /* 0x000e260000001800 */
[----:B------:R-:W-:-:S02]  /*2760*/  @!P2 ISETP.GE.U32.AND P3, PT, R53, R46, PT ;  /* 0x0000002e3500a20c */ /* 0x000fc40003f66070 */
[----:B------:R-:W-:Y:S02]  /*2770*/  @!P2 MOV R46, RZ ;  /* 0x000000ff002ea202 */ /* 0x000fe40000000f00 */
[----:B------:R-:W-:Y:S02]  /*2780*/  @!P2 SEL R47, R54, 0x63400000, !P3 ;  /* 0x63400000362fa807 */ /* 0x000fe40005800000 */
[----:B------:R-:W-:Y:S02]  /*2790*/  @!P0 LOP3.LUT R56, R37, 0x7ff00000, RZ, 0xc0, !PT ;  /* 0x7ff0000025388812 */ /* 0x000fe400078ec0ff */
[----:B------:R-:W-:Y:S02]  /*27a0*/  @!P2 LOP3.LUT R47, R47, 0x80000000, R41, 0xf8, !PT ;  /* 0x800000002f2fa812 */ /* 0x000fe400078ef829 */
[----:B------:R-:W-:Y:S02]  /*27b0*/  IADD3 R57, PT, PT, R56, -0x1, RZ ;  /* 0xffffffff38397810 */ /* 0x000fe40007ffe0ff */
[----:B------:R-:W-:Y:S01]  /*27c0*/  @!P2 LOP3.LUT R47, R47, 0x100000, RZ, 0xfc, !PT ;  /* 0x001000002f2fa812 */ /* 0x000fe200078efcff */
[----:B0-----:R-:W-:-:S08]  /*27d0*/  DFMA R44, R42, -R36, 1 ;  /* 0x3ff000002a2c742b */ /* 0x001fd00000000824 */
[----:B------:R-:W-:-:S08]  /*27e0*/  DFMA R44, R44, R44, R44 ;  /* 0x0000002c2c2c722b */ /* 0x000fd0000000002c */
[----:B------:R-:W-:Y:S01]  /*27f0*/  DFMA R44, R42, R44, R42 ;  /* 0x0000002c2a2c722b */ /* 0x000fe2000000002a */
[----:B------:R-:W-:Y:S01]  /*2800*/  SEL R43, R54, 0x63400000, !P1 ;  /* 0x63400000362b7807 */ /* 0x000fe20004800000 */
[----:B------:R-:W-:-:S03]  /*2810*/  IMAD.MOV.U32 R42, RZ, RZ, R40 ;  /* 0x000000ffff2a7224 */ /* 0x000fc600078e0028 */
[----:B------:R-:W-:-:S03]  /*2820*/  LOP3.LUT R43, R43, 0x800fffff, R41, 0xf8, !PT ;  /* 0x800fffff2b2b7812 */ /* 0x000fc600078ef829 */
[----:B------:R-:W-:-:S03]  /*2830*/  DFMA R48, R44, -R36, 1 ;  /* 0x3ff000002c30742b */ /* 0x000fc60000000824 */
[----:B------:R-:W-:-:S05]  /*2840*/  @!P2 DFMA R42, R42, 2, -R46 ;  /* 0x400000002a2aa82b */ /* 0x000fca000000082e */
[----:B------:R-:W-:-:S05]  /*2850*/  DFMA R48, R44, R48, R44 ;  /* 0x000000302c30722b */ /* 0x000fca000000002c */
[----:B------:R-:W-:-:S03]  /*2860*/  @!P2 LOP3.LUT R55, R43, 0x7ff00000, RZ, 0xc0, !PT ;  /* 0x7ff000002b37a812 */ /* 0x000fc600078ec0ff */
[----:B------:R-:W-:Y:S02]  /*2870*/  DMUL R44, R48, R42 ;  /* 0x0000002a302c7228 */ /* 0x000fe40000000000 */
[----:B------:R-:W-:-:S05]  /*2880*/  VIADD R46, R55, 0xffffffff ;  /* 0xffffffff372e7836 */ /* 0x000fca0000000000 */
[----:B------:R-:W-:Y:S01]  /*2890*/  ISETP.GT.U32.AND P0, PT, R46, 0x7feffffe, PT ;  /* 0x7feffffe2e00780c */ /* 0x000fe20003f04070 */
[----:B------:R-:W-:-:S03]  /*28a0*/  DFMA R46, R44, -R36, R42 ;  /* 0x800000242c2e722b */ /* 0x000fc6000000002a */
[----:B------:R-:W-:-:S05]  /*28b0*/  ISETP.GT.U32.OR P0, PT, R57, 0x7feffffe, P0 ;  /* 0x7feffffe3900780c */ /* 0x000fca0000704470 */
[----:B------:R-:W-:-:S08]  /*28c0*/  DFMA R46, R48, R46, R44 ;  /* 0x0000002e302e722b */ /* 0x000fd0000000002c */
[----:B------:R-:W-:Y:S05]  /*28d0*/  @P0 BRA `(.L_x_430) ;  /* 0x00000000006c0947 */ /* 0x000fea0003800000 */
[----:B------:R-:W-:-:S04]  /*28e0*/  LOP3.LUT R44, R39, 0x7ff00000, RZ, 0xc0, !PT ;  /* 0x7ff00000272c7812 */ /* 0x000fc800078ec0ff */
[CC--:B------:R-:W-:Y:S02]  /*28f0*/  VIADDMNMX R40, R53.reuse, -R44.reuse, 0xb9600000, !PT ;  /* 0xb960000035287446 */ /* 0x0c0fe4000780092c */
[----:B------:R-:W-:Y:S02]  /*2900*/  ISETP.GE.U32.AND P0, PT, R53, R44, PT ;  /* 0x0000002c3500720c */ /* 0x000fe40003f06070 */
[----:B------:R-:W-:Y:S02]  /*2910*/  VIMNMX R40, PT, PT, R40, 0x46a00000, PT ;  /* 0x46a0000028287848 */ /* 0x000fe40003fe0100 */
[----:B------:R-:W-:-:S05]  /*2920*/  SEL R41, R54, 0x63400000, !P0 ;  /* 0x6340000036297807 */ /* 0x000fca0004000000 */
[----:B------:R-:W-:Y:S01]  /*2930*/  IMAD.IADD R48, R40, 0x1, -R41 ;  /* 0x0000000128307824 */ /* 0x000fe200078e0a29 */
[----:B------:R-:W-:-:S03]  /*2940*/  MOV R40, RZ ;  /* 0x000000ff00287202 */ /* 0x000fc60000000f00 */
        /* <DEDUP_REMOVED lines=11> */
[----:B------:R-:W-:Y:S01]  /*2a00*/  MOV R36, RZ ;  /* 0x000000ff00247202 */ /* 0x000fe20000000f00 */
[----:B------:R-:W-:-:S05]  /*2a10*/  DMUL.RP R40, R46, R40 ;  /* 0x000000282e287228 */ /* 0x000fca0000008000 */
[----:B------:R-:W-:-:S05]  /*2a20*/  DFMA R36, R44, -R36, R46 ;  /* 0x800000242c24722b */ /* 0x000fca000000002e */
[----:B------:R-:W-:Y:S02]  /*2a30*/  LOP3.LUT R39, R41, R39, RZ, 0x3c, !PT ;  /* 0x0000002729277212 */ /* 0x000fe400078e3cff */
[----:B------:R-:W-:-:S04]  /*2a40*/  IADD3 R36, PT, PT, -R48, -0x43300000, RZ ;  /* 0xbcd0000030247810 */ /* 0x000fc80007ffe1ff */
[----:B------:R-:W-:-:S04]  /*2a50*/  FSETP.NEU.AND P0, PT, |R37|, R36, PT ;  /* 0x000000242500720b */ /* 0x000fc80003f0d200 */
[----:B------:R-:W-:Y:S02]  /*2a60*/  FSEL R44, R40, R44, !P0 ;  /* 0x0000002c282c7208 */ /* 0x000fe40004000000 */
[----:B------:R-:W-:Y:S01]  /*2a70*/  FSEL R45, R39, R45, !P0 ;  /* 0x0000002d272d7208 */ /* 0x000fe20004000000 */
[----:B------:R-:W-:Y:S06]  /*2a80*/  BRA `(.L_x_431) ;  /* 0x0000000000547947 */ /* 0x000fec0003800000 */
.L_x_430:
        /* <DEDUP_REMOVED lines=11> */
[----:B------:R-:W-:Y:S02]  /*2b40*/  @P0 LOP3.LUT R36, R45, 0x7ff00000, RZ, 0xfc, !PT ;  /* 0x7ff000002d240812 */ /* 0x000fe400078efcff */
[----:B------:R-:W-:Y:S01]  /*2b50*/  @!P0 MOV R44, RZ ;  /* 0x000000ff002c8202 */ /* 0x000fe20000000f00 */
[----:B------:R-:W-:Y:S02]  /*2b60*/  @P0 IMAD.MOV.U32 R44, RZ, RZ, RZ ;  /* 0x000000ffff2c0224 */ /* 0x000fe400078e00ff */
[----:B------:R-:W-:Y:S01]  /*2b70*/  @P0 IMAD.MOV.U32 R45, RZ, RZ, R36 ;  /* 0x000000ffff2d0224 */ /* 0x000fe200078e0024 */
[----:B------:R-:W-:Y:S06]  /*2b80*/  BRA `(.L_x_431) ;  /* 0x0000000000147947 */ /* 0x000fec0003800000 */
.L_x_433:
[----:B------:R-:W-:Y:S02]  /*2b90*/  LOP3.LUT R45, R39, 0x80000, RZ, 0xfc, !PT ;  /* 0x00080000272d7812 */ /* 0x000fe400078efcff */
[----:B------:R-:W-:Y:S01]  /*2ba0*/  MOV R44, R38 ;  /* 0x00000026002c7202 */ /* 0x000fe20000000f00 */
[----:B------:R-:W-:Y:S06]  /*2bb0*/  BRA `(.L_x_431) ;  /* 0x0000000000087947 */ /* 0x000fec0003800000 */
.L_x_432:
[----:B------:R-:W-:Y:S01]  /*2bc0*/  LOP3.LUT R45, R41, 0x80000, RZ, 0xfc, !PT ;  /* 0x00080000292d7812 */ /* 0x000fe200078efcff */
[----:B------:R-:W-:-:S07]  /*2bd0*/  IMAD.MOV.U32 R44, RZ, RZ, R40 ;  /* 0x000000ffff2c7224 */ /* 0x000fce00078e0028 */
.L_x_431:
[----:B------:R-:W-:Y:S05]  /*2be0*/  BSYNC.RECONVERGENT B2 ;  /* 0x0000000000027941 */ /* 0x000fea0003800200 */
.L_x_429:
[----:B------:R-:W-:Y:S01]  /*2bf0*/  IMAD.MOV.U32 R53, RZ, RZ, 0x0 ;  /* 0x00000000ff357424 */ /* 0x000fe200078e00ff */
[----:B------:R-:W-:Y:S01]  /*2c00*/  MOV R37, R45 ;  /* 0x0000002d00257202 */ /* 0x000fe20000000f00 */
[----:B------:R-:W-:Y:S02]  /*2c10*/  IMAD.MOV.U32 R36, RZ, RZ, R44 ;  /* 0x000000ffff247224 */ /* 0x000fe400078e002c */
[----:B------:R-:W-:Y:S05]  /*2c20*/  RET.REL.NODEC R52 `(_Z21extrap_in_time_wakeupPdS_S_S_S_S_S_S_S_S_S_S_S_S_S_S_S_S_S_S_Pi9InputPara) ;  /* 0xffffffd034f47950 */ /* 0x000fea0003c3ffff */
.L_x_434:
        /* <DEDUP_REMOVED lines=13> */
.L_x_624:


//--------------------- .text._Z14extrap_in_timePdS_S_S_S_S_S_S_S_S_S_S_S_S_S_S_9InputPara --------------------------
	.section	.text._Z14extrap_in_timePdS_S_S_S_S_S_S_S_S_S_S_S_S_S_S_9InputPara,"ax",@progbits
	.align	128
        .global         _Z14extrap_in_timePdS_S_S_S_S_S_S_S_S_S_S_S_S_S_S_9InputPara
        .type           _Z14extrap_in_timePdS_S_S_S_S_S_S_S_S_S_S_S_S_S_S_9InputPara,@function
        .size           _Z14extrap_in_timePdS_S_S_S_S_S_S_S_S_S_S_S_S_S_S_9InputPara,(.L_x_626 - _Z14extrap_in_timePdS_S_S_S_S_S_S_S_S_S_S_S_S_S_S_9InputPara)
        .other          _Z14extrap_in_timePdS_S_S_S_S_S_S_S_S_S_S_S_S_S_S_9InputPara,@"STO_CUDA_ENTRY STV_DEFAULT"
_Z14extrap_in_timePdS_S_S_S_S_S_S_S_S_S_S_S_S_S_S_9InputPara:
.text._Z14extrap_in_timePdS_S_S_S_S_S_S_S_S_S_S_S_S_S_S_9InputPara:
[----:B------:R-:W-:Y:S01]  /*0000*/  LDC R1, c[0x0][0x37c] ;  /* 0x0000df00ff017b82 */ /* 0x000fe20000000800 */
[----:B------:R-:W0:Y:S07]  /*0010*/  LDCU UR4, c[0x0][0x360] ;  /* 0x00006c00ff0477ac */ /* 0x000e2e0008000800 */
[----:B------:R-:W1:Y:S01]  /*0020*/  LDC R10, c[0x0][0x370] ;  /* 0x0000dc00ff0a7b82 */ /* 0x000e620000000800 */
[----:B------:R-:W2:Y:S07]  /*0030*/  LDCU UR5, c[0x0][0x364] ;  /* 0x00006c80ff0577ac */ /* 0x000eae0008000800 */
[----:B------:R-:W2:Y:S01]  /*0040*/  LDC R6, c[0x0][0x374] ;  /* 0x0000dd00ff067b82 */ /* 0x000ea20000000800 */
[----:B------:R-:W3:Y:S07]  /*0050*/  LDCU UR6, c[0x0][0x368] ;  /* 0x00006d00ff0677ac */ /* 0x000eee0008000800 */
[----:B------:R-:W3:Y:S08]  /*0060*/  LDC R0, c[0x0][0x378] ;  /* 0x0000de00ff007b82 */ /* 0x000ef00000000800 */
[----:B------:R-:W4:Y:S01]  /*0070*/  LDC R5, c[0x0][0x408] ;  /* 0x00010200ff057b82 */ /* 0x000f220000000800 */
[----:B---3--:R-:W-:-:S05]  /*0080*/  IMAD R0, R0, UR6, RZ ;  /* 0x0000000600007c24 */ /* 0x008fca000f8e02ff */
[-C--:B------:R-:W-:Y:S02]  /*0090*/  IABS R7, R0.reuse ;  /* 0x0000000000077213 */ /* 0x080fe40000000000 */
[-C--:B------:R-:W-:Y:S01]  /*00a0*/  IABS R12, R0.reuse ;  /* 0x00000000000c7213 */ /* 0x080fe20000000000 */
[----:B----4-:R-:W-:Y:S01]  /*00b0*/  VIADD R5, R5, 0xffffffff ;  /* 0xffffffff05057836 */ /* 0x010fe20000000000 */
[----:B------:R-:W3:Y:S04]  /*00c0*/  I2F.RP R4, R7 ;  /* 0x0000000700047306 */ /* 0x000ee80000209400 */
[----:B------:R-:W-:Y:S02]  /*00d0*/  IABS R11, R5 ;  /* 0x00000005000b7213 */ /* 0x000fe40000000000 */
[----:B------:R-:W-:-:S04]  /*00e0*/  LOP3.LUT R5, R5, R0, RZ, 0x3c, !PT ;  /* 0x0000000005057212 */ /* 0x000fc800078e3cff */
[----:B------:R-:W-:Y:S01]  /*00f0*/  ISETP.GE.AND P2, PT, R5, RZ, PT ;  /* 0x000000ff0500720c */ /* 0x000fe20003f46270 */
[----:B---3--:R-:W3:Y:S02]  /*0100*/  MUFU.RCP R4, R4 ;  /* 0x0000000400047308 */ /* 0x008ee40000001000 */
[----:B---3--:R-:W-:-:S06]  /*0110*/  VIADD R2, R4, 0xffffffe ;  /* 0x0ffffffe04027836 */ /* 0x008fcc0000000000 */
[----:B------:R3:W4:Y:S02]  /*0120*/  F2I.FTZ.U32.TRUNC.NTZ R3, R2 ;  /* 0x0000000200037305 */ /* 0x000724000021f000 */
[----:B---3--:R-:W-:Y:S02]  /*0130*/  IMAD.MOV.U32 R2, RZ, RZ, RZ ;  /* 0x000000ffff027224 */ /* 0x008fe400078e00ff */
        /* <DEDUP_REMOVED lines=15> */
[----:B--2---:R-:W-:-:S03]  /*0230*/  IMAD R0, R6, UR5, RZ ;  /* 0x0000000506007c24 */ /* 0x004fc6000f8e02ff */
[----:B------:R-:W-:-:S13]  /*0240*/  ISETP.GE.AND P0, PT, R51, RZ, PT ;  /* 0x000000ff3300720c */ /* 0x000fda0003f06270 */
[----:B01----:R-:W-:Y:S05]  /*0250*/  @!P0 EXIT ;  /* 0x000000000000894d */ /* 0x003fea0003800000 */
[-C--:B------:R-:W-:Y:S01]  /*0260*/  IABS R7, R0.reuse ;  /* 0x0000000000077213 */ /* 0x080fe20000000000 */
[----:B------:R-:W0:Y:S01]  /*0270*/  LDC R5, c[0x0][0x404] ;  /* 0x00010100ff057b82 */ /* 0x000e220000000800 */
[----:B------:R-:W-:Y:S01]  /*0280*/  IABS R8, R0 ;  /* 0x0000000000087213 */ /* 0x000fe20000000000 */
[----:B------:R-:W1:Y:S01]  /*0290*/  S2R R11, SR_CTAID.X ;  /* 0x00000000000b7919 */ /* 0x000e620000002500 */
[----:B------:R-:W2:Y:S01]  /*02a0*/  I2F.RP R4, R7 ;  /* 0x0000000700047306 */ /* 0x000ea20000209400 */
[----:B------:R-:W-:Y:S01]  /*02b0*/  IMAD R10, R10, UR4, RZ ;  /* 0x000000040a0a7c24 */ /* 0x000fe2000f8e02ff */
[----:B------:R-:W3:Y:S01]  /*02c0*/  LDCU.64 UR8, c[0x0][0x358] ;  /* 0x00006b00ff0877ac */ /* 0x000ee20008000a00 */
[----:B------:R-:W-:Y:S02]  /*02d0*/  IMAD.MOV R8, RZ, RZ, -R8 ;  /* 0x000000ffff087224 */ /* 0x000fe400078e0a08 */
[----:B------:R-:W4:Y:S03]  /*02e0*/  LDC.64 R12, c[0x0][0x430] ;  /* 0x00010c00ff0c7b82 */ /* 0x000f260000000a00 */
        /* <DEDUP_REMOVED lines=15> */
[----:B------:R-:W1:Y:S03]  /*03e0*/  S2R R4, SR_TID.X ;  /* 0x0000000000047919 */ /* 0x000e660000002100 */
        /* <DEDUP_REMOVED lines=10> */
.L_x_459:
[----:B------:R-:W-:-:S13]  /*0490*/  ISETP.GE.AND P0, PT, R50, RZ, PT ;  /* 0x000000ff3200720c */ /* 0x000fda0003f06270 */
[----:B-1----:R-:W-:Y:S05]  /*04a0*/  @!P0 BRA `(.L_x_435) ;  /* 0x0000001800d08947 */ /* 0x002fea0003800000 */
[-C--:B------:R-:W-:Y:S01]  /*04b0*/  IABS R7, R10.reuse ;  /* 0x0000000a00077213 */ /* 0x080fe20000000000 */
[----:B------:R-:W0:Y:S01]  /*04c0*/  LDC R5, c[0x0][0x400] ;  /* 0x00010000ff057b82 */ /* 0x000e220000000800 */
[----:B------:R-:W-:Y:S01]  /*04d0*/  IABS R6, R10 ;  /* 0x0000000a00067213 */ /* 0x000fe20000000000 */
[----:B------:R-:W1:Y:S01]  /*04e0*/  LDCU UR5, c[0x0][0x368] ;  /* 0x00006d00ff0577ac */ /* 0x000e620008000800 */
[----:B------:R-:W2:Y:S02]  /*04f0*/  I2F.RP R0, R7 ;  /* 0x0000000700007306 */ /* 0x000ea40000209400 */
[----:B------:R-:W-:-:S03]  /*0500*/  IADD3 R6, PT, PT, RZ, -R6, RZ ;  /* 0x80000006ff067210 */ /* 0x000fc60007ffe0ff */
[----:B------:R-:W1:Y:S03]  /*0510*/  LDC R8, c[0x0][0x378] ;  /* 0x0000de00ff087b82 */ /* 0x000e660000000800 */
[----:B--2---:R-:W2:Y:S01]  /*0520*/  MUFU.RCP R0, R0 ;  /* 0x0000000000007308 */ /* 0x004ea20000001000 */
[----:B0-----:R-:W-:Y:S02]  /*0530*/  VIADD R5, R5, 0xffffffff ;  /* 0xffffffff05057836 */ /* 0x001fe40000000000 */
[----:B-1----:R-:W-:Y:S02]  /*0540*/  IMAD R8, R8, UR5, RZ ;  /* 0x0000000508087c24 */ /* 0x002fe4000f8e02ff */
[----:B--2---:R-:W-:Y:S01]  /*0550*/  VIADD R2, R0, 0xffffffe ;  /* 0x0ffffffe00027836 */ /* 0x004fe20000000000 */
[----:B------:R-:W-:Y:S02]  /*0560*/  IABS R0, R5 ;  /* 0x0000000500007213 */ /* 0x000fe40000000000 */
[----:B------:R-:W-:Y:S01]  /*0570*/  LOP3.LUT R5, R5, R10, RZ, 0x3c, !PT ;  /* 0x0000000a05057212 */ /* 0x000fe200078e3cff */
[----:B------:R0:W1:Y:S03]  /*0580*/  F2I.FTZ.U32.TRUNC.NTZ R3, R2 ;  /* 0x0000000200037305 */ /* 0x000066000021f000 */
[----:B------:R-:W-:Y:S01]  /*0590*/  ISETP.GE.AND P2, PT, R5, RZ, PT ;  /* 0x000000ff0500720c */ /* 0x000fe20003f46270 */
[----:B0-----:R-:W-:-:S02]  /*05a0*/  IMAD.MOV.U32 R2, RZ, RZ, RZ ;  /* 0x000000ffff027224 */ /* 0x001fc400078e00ff */
[----:B-1----:R-:W-:-:S04]  /*05b0*/  IMAD.MOV R4, RZ, RZ, -R3 ;  /* 0x000000ffff047224 */ /* 0x002fc800078e0a03 */
[----:B------:R-:W-:-:S04]  /*05c0*/  IMAD R9, R4, R7, RZ ;  /* 0x0000000704097224 */ /* 0x000fc800078e02ff */
[----:B------:R-:W-:-:S04]  /*05d0*/  IMAD.HI.U32 R3, R3, R9, R2 ;  /* 0x0000000903037227 */ /* 0x000fc800078e0002 */
[----:B------:R-:W-:Y:S02]  /*05e0*/  IMAD.MOV.U32 R2, RZ, RZ, R6 ;  /* 0x000000ffff027224 */ /* 0x000fe400078e0006 */
[----:B------:R-:W-:Y:S02]  /*05f0*/  IMAD.HI.U32 R9, R3, R0, RZ ;  /* 0x0000000003097227 */ /* 0x000fe400078e00ff */
[----:B------:R-:W0:Y:S02]  /*0600*/  S2R R3, SR_CTAID.Z ;  /* 0x0000000000037919 */ /* 0x000e240000002700 */
[----:B------:R-:W-:Y:S02]  /*0610*/  IMAD R0, R9, R2, R0 ;  /* 0x0000000209007224 */ /* 0x000fe400078e0200 */
[----:B------:R-:W0:Y:S03]  /*0620*/  S2R R2, SR_TID.Z ;  /* 0x0000000000027919 */ /* 0x000e260000002300 */
[----:B------:R-:W-:-:S13]  /*0630*/  ISETP.GT.U32.AND P1, PT, R7, R0, PT ;  /* 0x000000000700720c */ /* 0x000fda0003f24070 */
[----:B------:R-:W-:Y:S01]  /*0640*/  @!P1 IMAD.IADD R0, R0, 0x1, -R7 ;  /* 0x0000000100009824 */ /* 0x000fe200078e0a07 */
[----:B------:R-:W-:Y:S02]  /*0650*/  @!P1 IADD3 R9, PT, PT, R9, 0x1, RZ ;  /* 0x0000000109099810 */ /* 0x000fe40007ffe0ff */
[----:B------:R-:W-:Y:S02]  /*0660*/  ISETP.NE.AND P1, PT, R10, RZ, PT ;  /* 0x000000ff0a00720c */ /* 0x000fe40003f25270 */
[----:B------:R-:W-:Y:S01]  /*0670*/  ISETP.GE.U32.AND P0, PT, R0, R7, PT ;  /* 0x000000070000720c */ /* 0x000fe20003f06070 */
[----:B0-----:R-:W-:Y:S01]  /*0680*/  IMAD R3, R3, UR5, R2 ;  /* 0x0000000503037c24 */ /* 0x001fe2000f8e0202 */
[----:B------:R-:W-:-:S11]  /*0690*/  UMOV UR5, URZ ;  /* 0x000000ff00057c82 */ /* 0x000fd60008000000 */
[----:B------:R-:W-:Y:S02]  /*06a0*/  @P0 VIADD R9, R9, 0x1 ;  /* 0x0000000109090836 */ /* 0x000fe40000000000 */
[----:B------:R-:W-:Y:S02]  /*06b0*/  IMAD R8, R8, UR4, R3 ;  /* 0x0000000408087c24 */ /* 0x000fe4000f8e0203 */
[----:B------:R-:W-:Y:S01]  /*06c0*/  @!P2 IMAD.MOV R9, RZ, RZ, -R9 ;  /* 0x000000ffff09a224 */ /* 0x000fe200078e0a09 */
[----:B------:R-:W-:-:S07]  /*06d0*/  @!P1 LOP3.LUT R9, RZ, R10, RZ, 0x33, !PT ;  /* 0x0000000aff099212 */ /* 0x000fce00078e33ff */
.L_x_458:
[----:B------:R-:W-:-:S13]  /*06e0*/  ISETP.GE.AND P0, PT, R9, RZ, PT ;  /* 0x000000ff0900720c */ /* 0x000fda0003f06270 */
[----:B-1----:R-:W-:Y:S05]  /*06f0*/  @!P0 BRA `(.L_x_436) ;  /* 0x0000001800308947 */ /* 0x002fea0003800000 */
[----:B------:R-:W0:Y:S01]  /*0700*/  S2R R3, SR_TID.Y ;  /* 0x0000000000037919 */ /* 0x000e220000002200 */
[----:B------:R-:W1:Y:S01]  /*0710*/  LDCU UR6, c[0x0][0x374] ;  /* 0x00006e80ff0677ac */ /* 0x000e620008000800 */
[----:B------:R-:W2:Y:S01]  /*0720*/  S2UR UR7, SR_CTAID.Y ;  /* 0x00000000000779c3 */ /* 0x000ea20000002600 */
[----:B------:R-:W3:Y:S01]  /*0730*/  LDCU.64 UR12, c[0x0][0x400] ;  /* 0x00008000ff0c77ac */ /* 0x000ee20008000a00 */
[----:B------:R-:W4:Y:S06]  /*0740*/  LDCU UR10, c[0x0][0x41c] ;  /* 0x00008380ff0a77ac */ /* 0x000f2c0008000800 */
[----:B------:R-:W2:Y:S01]  /*0750*/  LDC R6, c[0x0][0x364] ;  /* 0x0000d900ff067b82 */ /* 0x000ea20000000800 */
[----:B------:R-:W0:Y:S01]  /*0760*/  LDCU UR11, c[0x0][0x424] ;  /* 0x00008480ff0b77ac */ /* 0x000e220008000800 */
[----:B------:R-:W0:Y:S01]  /*0770*/  LDCU UR16, c[0x0][0x408] ;  /* 0x00008100ff1077ac */ /* 0x000e220008000800 */
[----:B-1----:R-:W-:Y:S01]  /*0780*/  UIMAD UR6, UR6, UR5, URZ ;  /* 0x00000005060672a4 */ /* 0x002fe2000f8e02ff */
[----:B---3--:R-:W-:Y:S01]  /*0790*/  IMAD R0, R8, UR13, RZ ;  /* 0x0000000d08007c24 */ /* 0x008fe2000f8e02ff */
[----:B------:R-:W1:Y:S04]  /*07a0*/  LDCU.64 UR14, c[0x0][0x400] ;  /* 0x00008000ff0e77ac */ /* 0x000e680008000a00 */
[----:B0-----:R-:W-:Y:S01]  /*07b0*/  IADD3 R4, PT, PT, R0, R3, RZ ;  /* 0x0000000300047210 */ /* 0x001fe20007ffe0ff */
[----:B--2---:R-:W-:-:S04]  /*07c0*/  IMAD R7, R6, UR7, R3 ;  /* 0x0000000706077c24 */ /* 0x004fc8000f8e0203 */
[----:B------:R-:W-:Y:S01]  /*07d0*/  IMAD R7, R6, UR6, R7 ;  /* 0x0000000606077c24 */ /* 0x000fe2000f8e0207 */
[----:B------:R-:W-:-:S03]  /*07e0*/  UIADD3 UR6, UPT, UPT, UR6, UR7, URZ ;  /* 0x0000000706067290 */ /* 0x000fc6000fffe0ff */
[C---:B------:R-:W-:Y:S01]  /*07f0*/  VIADD R2, R7.reuse, 0x1 ;  /* 0x0000000107027836 */ /* 0x040fe20000000000 */
[----:B------:R-:W-:-:S04]  /*0800*/  ISETP.GT.AND P0, PT, R7, RZ, PT ;  /* 0x000000ff0700720c */ /* 0x000fc80003f04270 */
[C---:B------:R-:W-:Y:S02]  /*0810*/  ISETP.GE.AND P1, PT, R2.reuse, UR13, PT ;  /* 0x0000000d02007c0c */ /* 0x040fe4000bf26270 */
[----:B------:R-:W-:Y:S02]  /*0820*/  SEL R3, R7, UR13, P0 ;  /* 0x0000000d07037c07 */ /* 0x000fe40008000000 */
[----:B------:R-:W-:Y:S01]  /*0830*/  SEL R5, R2, RZ, !P1 ;  /* 0x000000ff02057207 */ /* 0x000fe20004800000 */
[----:B------:R-:W-:Y:S01]  /*0840*/  IMAD R2, R6, UR6, R4 ;  /* 0x0000000606027c24 */ /* 0x000fe2000f8e0204 */
[C---:B------:R-:W-:Y:S01]  /*0850*/  IADD3 R4, PT, PT, R0.reuse, -0x1, R3 ;  /* 0xffffffff00047810 */ /* 0x040fe20007ffe003 */
[C---:B------:R-:W-:Y:S02]  /*0860*/  IMAD R6, R0.reuse, UR12, RZ ;  /* 0x0000000c00067c24 */ /* 0x040fe4000f8e02ff */
[----:B------:R-:W-:Y:S02]  /*0870*/  IMAD.IADD R0, R0, 0x1, R5 ;  /* 0x0000000100007824 */ /* 0x000fe400078e0205 */
[----:B------:R-:W-:-:S02]  /*0880*/  IMAD R5, R2, UR12, R11 ;  /* 0x0000000c02057c24 */ /* 0x000fc4000f8e020b */
[--C-:B------:R-:W-:Y:S02]  /*0890*/  IMAD R3, R0, UR12, R11.reuse ;  /* 0x0000000c00037c24 */ /* 0x100fe4000f8e020b */
[----:B------:R-:W-:Y:S02]  /*08a0*/  IMAD R6, R7, UR12, R6 ;  /* 0x0000000c07067c24 */ /* 0x000fe4000f8e0206 */
[----:B------:R-:W-:Y:S02]  /*08b0*/  IMAD R4, R4, UR12, R11 ;  /* 0x0000000c04047c24 */ /* 0x000fe4000f8e020b */
[----:B------:R-:W-:Y:S02]  /*08c0*/  VIADD R2, R11, 0x1 ;  /* 0x000000010b027836 */ /* 0x000fe40000000000 */
[----:B-1--4-:R-:W-:-:S07]  /*08d0*/  IMAD.MOV R0, RZ, RZ, -R9 ;  /* 0x000000ffff007224 */ /* 0x012fce00078e0a09 */
.L_x_457:
[----:B------:R-:W-:Y:S01]  /*08e0*/  ISETP.GE.AND P0, PT, R7, UR15, PT ;  /* 0x0000000f07007c0c */ /* 0x000fe2000bf06270 */
[----:B------:R-:W-:Y:S01]  /*08f0*/  VIADD R0, R0, 0x1 ;  /* 0x0000000100007836 */ /* 0x000fe20000000000 */
[----:B-1----:R-:W-:Y:S01]  /*0900*/  IADD3 R17, PT, PT, R2, -0x1, RZ ;  /* 0xffffffff02117810 */ /* 0x002fe20007ffe0ff */
[----:B------:R-:W-:Y:S03]  /*0910*/  BSSY.RECONVERGENT B0, `(.L_x_437) ;  /* 0x0000165000007945 */ /* 0x000fe60003800200 */
[----:B------:R-:W-:Y:S02]  /*0920*/  ISETP.GE.OR P0, PT, R17, UR14, P0 ;  /* 0x0000000e11007c0c */ /* 0x000fe40008706670 */
[----:B------:R-:W-:Y:S02]  /*0930*/  ISETP.NE.AND P1, PT, R0, 0x1, PT ;  /* 0x000000010000780c */ /* 0x000fe40003f25270 */
        /* <DEDUP_REMOVED lines=26> */
[----:B------:R-:W-:-:S06]  /*0ae0*/  IMAD.MOV.U32 R28, RZ, RZ, 0x1 ;  /* 0x00000001ff1c7424 */ /* 0x000fcc00078e00ff */
        /* <DEDUP_REMOVED lines=16> */
[----:B------:R-:W-:Y:S02]  /*0bf0*/  MOV R52, 0xc30 ;  /* 0x00000c3000347802 */ /* 0x000fe40000000f00 */
[----:B0-----:R-:W-:Y:S01]  /*0c00*/  MOV R38, UR6 ;  /* 0x0000000600267c02 */ /* 0x001fe20008000f00 */
[----:B------:R-:W-:-:S07]  /*0c10*/  IMAD.U32 R39, RZ, RZ, UR7 ;  /* 0x00000007ff277e24 */ /* 0x000fce000f8e00ff */
[----:B-----5:R-:W-:Y:S05]  /*0c20*/  CALL.REL.NOINC `($__internal_8_$__cuda_sm20_div_rn_f64_full) ;  /* 0x00000014009c7944 */ /* 0x020fea0003c00000 */
[----:B------:R-:W-:Y:S02]  /*0c30*/  IMAD.MOV.U32 R24, RZ, RZ, R36 ;  /* 0x000000ffff187224 */ /* 0x000fe400078e0024 */
[----:B------:R-:W-:-:S07]  /*0c40*/  IMAD.MOV.U32 R25, RZ, RZ, R37 ;  /* 0x000000ffff197224 */ /* 0x000fce00078e0025 */
.L_x_440:
[----:B------:R-:W-:Y:S05]  /*0c50*/  BSYNC.RECONVERGENT B1 ;  /* 0x0000000000017941 */ /* 0x000fea0003800200 */
.L_x_439:
        /* <DEDUP_REMOVED lines=30> */
[----:B-----5:R-:W-:Y:S05]  /*0e40*/  CALL.REL.NOINC `($__internal_8_$__cuda_sm20_div_rn_f64_full) ;  /* 0x0000001400147944 */ /* 0x020fea0003c00000 */
[----:B------:R-:W-:Y:S01]  /*0e50*/  MOV R26, R36 ;  /* 0x00000024001a7202 */ /* 0x000fe20000000f00 */
[----:B------:R-:W-:-:S07]  /*0e60*/  IMAD.MOV.U32 R27, RZ, RZ, R37 ;  /* 0x000000ffff1b7224 */ /* 0x000fce00078e0025 */
.L_x_442:
[----:B------:R-:W-:Y:S05]  /*0e70*/  BSYNC.RECONVERGENT B1 ;  /* 0x0000000000017941 */ /* 0x000fea0003800200 */
.L_x_441:
        /* <DEDUP_REMOVED lines=31> */
[----:B------:R-:W-:Y:S01]  /*1070*/  IMAD.MOV.U32 R28, RZ, RZ, R36 ;  /* 0x000000ffff1c7224 */ /* 0x000fe200078e0024 */
[----:B------:R-:W-:-:S07]  /*1080*/  MOV R29, R37 ;  /* 0x00000025001d7202 */ /* 0x000fce0000000f00 */
.L_x_444:
[----:B------:R-:W-:Y:S05]  /*1090*/  BSYNC.RECONVERGENT B1 ;  /* 0x0000000000017941 */ /* 0x000fea0003800200 */
.L_x_443:
        /* <DEDUP_REMOVED lines=30> */
[----:B-----5:R-:W-:Y:S05]  /*1280*/  CALL.REL.NOINC `($__internal_8_$__cuda_sm20_div_rn_f64_full) ;  /* 0x0000001000047944 */ /* 0x020fea0003c00000 */
[----:B------:R-:W-:Y:S02]  /*1290*/  IMAD.MOV.U32 R30, RZ, RZ, R36 ;  /* 0x000000ffff1e7224 */ /* 0x000fe400078e0024 */
[----:B------:R-:W-:-:S07]  /*12a0*/  IMAD.MOV.U32 R31, RZ, RZ, R37 ;  /* 0x000000ffff1f7224 */ /* 0x000fce00078e0025 */
.L_x_446:
[----:B------:R-:W-:Y:S05]  /*12b0*/  BSYNC.RECONVERGENT B1 ;  /* 0x0000000000017941 */ /* 0x000fea0003800200 */
.L_x_445:
        /* <DEDUP_REMOVED lines=32> */
[----:B-----5:R-:W-:Y:S05]  /*14c0*/  CALL.REL.NOINC `($__internal_8_$__cuda_sm20_div_rn_f64_full) ;  /* 0x0000000c00747944 */ /* 0x020fea0003c00000 */
[----:B------:R-:W-:Y:S01]  /*14d0*/  IMAD.MOV.U32 R32, RZ, RZ, R36 ;  /* 0x000000ffff207224 */ /* 0x000fe200078e0024 */
[----:B------:R-:W-:-:S07]  /*14e0*/  MOV R33, R37 ;  /* 0x0000002500217202 */ /* 0x000fce0000000f00 */
.L_x_448:
[----:B------:R-:W-:Y:S05]  /*14f0*/  BSYNC.RECONVERGENT B1 ;  /* 0x0000000000017941 */ /* 0x000fea0003800200 */
.L_x_447:
        /* <DEDUP_REMOVED lines=28> */
[----:B------:R-:W-:Y:S02]  /*16c0*/  MOV R41, R33 ;  /* 0x0000002100297202 */ /* 0x000fe40000000f00 */
[----:B------:R-:W-:Y:S01]  /*16d0*/  MOV R52, 0x1710 ;  /* 0x0000171000347802 */ /* 0x000fe20000000f00 */
[----:B0-----:R-:W-:Y:S02]  /*16e0*/  IMAD.U32 R38, RZ, RZ, UR6 ;  /* 0x00000006ff267e24 */ /* 0x001fe4000f8e00ff */
[----:B------:R-:W-:-:S07]  /*16f0*/  IMAD.U32 R39, RZ, RZ, UR7 ;  /* 0x00000007ff277e24 */ /* 0x000fce000f8e00ff */
[----:B-----5:R-:W-:Y:S05]  /*1700*/  CALL.REL.NOINC `($__internal_8_$__cuda_sm20_div_rn_f64_full) ;  /* 0x0000000800e47944 */ /* 0x020fea0003c00000 */
.L_x_450:
[----:B------:R-:W-:Y:S05]  /*1710*/  BSYNC.RECONVERGENT B1 ;  /* 0x0000000000017941 */ /* 0x000fea0003800200 */
.L_x_449:
        /* <DEDUP_REMOVED lines=33> */
.L_x_452:
[----:B------:R-:W-:Y:S05]  /*1930*/  BSYNC.RECONVERGENT B1 ;  /* 0x0000000000017941 */ /* 0x000fea0003800200 */
.L_x_451:
        /* <DEDUP_REMOVED lines=31> */
.L_x_454:
[----:B------:R-:W-:Y:S05]  /*1b30*/  BSYNC.RECONVERGENT B1 ;  /* 0x0000000000017941 */ /* 0x000fea0003800200 */
.L_x_453:
[----:B------:R-:W0:Y:S02]  /*1b40*/  LDC.64 R38, c[0x0][0x3d8] ;  /* 0x0000f600ff267b82 */ /* 0x000e240000000a00 */
[----:B0-----:R-:W-:-:S05]  /*1b50*/  IMAD.WIDE R38, R5, 0x8, R38 ;  /* 0x0000000805267825 */ /* 0x001fca00078e0226 */
[----:B------:R0:W-:Y:S04]  /*1b60*/  STG.E.64 desc[UR8][R38.64], R36 ;  /* 0x0000002426007986 */ /* 0x0001e8000c101b08 */
[----:B------:R-:W2:Y:S04]  /*1b70*/  LDG.E.64 R40, desc[UR8][R30.64] ;  /* 0x000000081e287981 */ /* 0x000ea8000c1e1b00 */
[----:B------:R-:W3:Y:S04]  /*1b80*/  LDG.E.64 R22, desc[UR8][R22.64] ;  /* 0x0000000816167981 */ /* 0x000ee8000c1e1b00 */
[----:B------:R-:W4:Y:S01]  /*1b90*/  LDG.E.64 R24, desc[UR8][R24.64] ;  /* 0x0000000818187981 */ /* 0x000f22000c1e1b00 */
[----:B--2--5:R-:W-:-:S08]  /*1ba0*/  DMUL R40, R14, R40 ;  /* 0x000000280e287228 */ /* 0x024fd00000000000 */
[----:B---3--:R-:W-:Y:S02]  /*1bb0*/  DFMA R42, R16, R22, R40 ;  /* 0x00000016102a722b */ /* 0x008fe40000000028 */
[----:B------:R-:W1:Y:S06]  /*1bc0*/  LDC.64 R40, c[0x0][0x3e0] ;  /* 0x0000f800ff287b82 */ /* 0x000e6c0000000a00 */
[----:B----4-:R-:W-:-:S08]  /*1bd0*/  DFMA R42, R18, R24, R42 ;  /* 0x00000018122a722b */ /* 0x010fd0000000002a */
[----:B------:R-:W-:-:S08]  /*1be0*/  DFMA R42, R14, R36, R42 ;  /* 0x000000240e2a722b */ /* 0x000fd0000000002a */
[----:B------:R-:W-:Y:S01]  /*1bf0*/  DFMA R42, -R12, R42, R14 ;  /* 0x0000002a0c2a722b */ /* 0x000fe2000000010e */
[----:B-1----:R-:W-:-:S06]  /*1c00*/  IMAD.WIDE R40, R5, 0x8, R40 ;  /* 0x0000000805287825 */ /* 0x002fcc00078e0228 */
[----:B------:R1:W-:Y:S04]  /*1c10*/  STG.E.64 desc[UR8][R40.64], R42 ;  /* 0x0000002a28007986 */ /* 0x0003e8000c101b08 */
[----:B------:R-:W2:Y:S04]  /*1c20*/  LDG.E.64 R32, desc[UR8][R32.64] ;  /* 0x0000000820207981 */ /* 0x000ea8000c1e1b00 */
[----:B------:R-:W3:Y:S01]  /*1c30*/  LDG.E.64 R22, desc[UR8][R30.64] ;  /* 0x000000081e167981 */ /* 0x000ee2000c1e1b00 */
[----:B------:R-:W0:Y:S01]  /*1c40*/  MUFU.RCP64H R25, R15 ;  /* 0x0000000f00197308 */ /* 0x000e220000001800 */
[----:B------:R-:W-:Y:S01]  /*1c50*/  VIADD R24, R15, 0x300402 ;  /* 0x003004020f187836 */ /* 0x000fe20000000000 */
[----:B------:R-:W-:Y:S04]  /*1c60*/  BSSY.RECONVERGENT B1, `(.L_x_455) ;  /* 0x0000010000017945 */ /* 0x000fe80003800200 */
[----:B------:R-:W-:Y:S01]  /*1c70*/  FSETP.GEU.AND P0, PT, |R24|, 5.8789094863358348022e-39, PT ;  /* 0x004004021800780b */ /* 0x000fe20003f0e200 */
        /* <DEDUP_REMOVED lines=8> */
[----:B------:R-:W-:-:S04]  /*1d00*/  LOP3.LUT R24, R15, 0x7fffffff, RZ, 0xc0, !PT ;  /* 0x7fffffff0f187812 */ /* 0x000fc800078ec0ff */
[----:B------:R-:W-:Y:S02]  /*1d10*/  IADD3 R36, PT, PT, R24, -0x100000, RZ ;  /* 0xfff0000018247810 */ /* 0x000fe40007ffe0ff */
[----:B------:R-:W-:-:S07]  /*1d20*/  MOV R24, 0x1d40 ;  /* 0x00001d4000187802 */ /* 0x000fce0000000f00 */
[----:B------:R-:W-:Y:S05]  /*1d30*/  CALL.REL.NOINC `($__internal_7_$__cuda_sm20_dblrcp_rn_slowpath_v3) ;  /* 0x0000000000bc7944 */ /* 0x000fea0003c00000 */
[----:B------:R-:W-:Y:S02]  /*1d40*/  IMAD.MOV.U32 R24, RZ, RZ, R32 ;  /* 0x000000ffff187224 */ /* 0x000fe400078e0020 */
[----:B------:R-:W-:-:S07]  /*1d50*/  IMAD.MOV.U32 R25, RZ, RZ, R33 ;  /* 0x000000ffff197224 */ /* 0x000fce00078e0021 */
.L_x_456:
[----:B------:R-:W-:Y:S05]  /*1d60*/  BSYNC.RECONVERGENT B1 ;  /* 0x0000000000017941 */ /* 0x000fea0003800200 */
.L_x_455:
[----:B------:R-:W2:Y:S01]  /*1d70*/  LDG.E.64 R14, desc[UR8][R26.64] ;  /* 0x000000081a0e7981 */ /* 0x000ea2000c1e1b00 */
[----:B------:R-:W0:Y:S08]  /*1d80*/  LDC.64 R32, c[0x0][0x3f0] ;  /* 0x0000fc00ff207b82 */ /* 0x000e300000000a00 */
[----:B------:R-:W1:Y:S01]  /*1d90*/  LDC.64 R40, c[0x0][0x3f8] ;  /* 0x0000fe00ff287b82 */ /* 0x000e620000000a00 */
[----:B--2---:R-:W-:Y:S01]  /*1da0*/  DFMA R14, R14, R24, R22 ;  /* 0x000000180e0e722b */ /* 0x004fe20000000016 */
[----:B0-----:R-:W-:-:S07]  /*1db0*/  IMAD.WIDE R22, R5, 0x8, R32 ;  /* 0x0000000805167825 */ /* 0x001fce00078e0220 */
[----:B------:R-:W-:-:S07]  /*1dc0*/  DFMA R14, -R12, R14, R16 ;  /* 0x0000000e0c0e722b */ /* 0x000fce0000000110 */
[----:B------:R0:W-:Y:S04]  /*1dd0*/  STG.E.64 desc[UR8][R22.64], R14 ;  /* 0x0000000e16007986 */ /* 0x0001e8000c101b08 */
[----:B------:R-:W2:Y:S04]  /*1de0*/  LDG.E.64 R32, desc[UR8][R38.64] ;  /* 0x0000000826207981 */ /* 0x000ea8000c1e1b00 */
[----:B------:R-:W3:Y:S04]  /*1df0*/  LDG.E.64 R34, desc[UR8][R34.64] ;  /* 0x0000000822227981 */ /* 0x000ee8000c1e1b00 */
[----:B------:R-:W4:Y:S01]  /*1e00*/  LDG.E.64 R36, desc[UR8][R28.64] ;  /* 0x000000081c247981 */ /* 0x000f22000c1e1b00 */
[----:B--2---:R-:W-:-:S08]  /*1e10*/  DMUL R32, R18, R32 ;  /* 0x0000002012207228 */ /* 0x004fd00000000000 */
[----:B---3--:R-:W-:Y:S01]  /*1e20*/  DFMA R32, R16, R34, R32 ;  /* 0x000000221020722b */ /* 0x008fe20000000020 */
[----:B------:R-:W-:Y:S01]  /*1e30*/  UMOV UR6, 0xaaaaaaab ;  /* 0xaaaaaaab00067882 */ /* 0x000fe20000000000 */
[----:B------:R-:W-:Y:S01]  /*1e40*/  UMOV UR7, 0x3ffaaaaa ;  /* 0x3ffaaaaa00077882 */ /* 0x000fe20000000000 */
[----:B------:R-:W2:Y:S05]  /*1e50*/  LDC.64 R34, c[0x0][0x3e8] ;  /* 0x0000fa00ff227b82 */ /* 0x000eaa0000000a00 */
[----:B----4-:R-:W-:Y:S01]  /*1e60*/  DFMA R32, R36, R24, R32 ;  /* 0x000000182420722b */ /* 0x010fe20000000020 */
[----:B-1----:R-:W-:-:S07]  /*1e70*/  IMAD.WIDE R24, R5, 0x8, R40 ;  /* 0x0000000805187825 */ /* 0x002fce00078e0228 */
[----:B------:R-:W-:-:S07]  /*1e80*/  DFMA R32, -R12, R32, R18 ;  /* 0x000000200c20722b */ /* 0x000fce0000000112 */
[----:B------:R1:W-:Y:S04]  /*1e90*/  STG.E.64 desc[UR8][R24.64], R32 ;  /* 0x0000002018007986 */ /* 0x0003e8000c101b08 */
[----:B------:R-:W3:Y:S04]  /*1ea0*/  LDG.E.64 R30, desc[UR8][R30.64] ;  /* 0x000000081e1e7981 */ /* 0x000ee8000c1e1b00 */
[----:B------:R-:W3:Y:S04]  /*1eb0*/  LDG.E.64 R38, desc[UR8][R38.64] ;  /* 0x0000000826267981 */ /* 0x000ee8000c1e1b00 */
[----:B------:R-:W4:Y:S04]  /*1ec0*/  LDG.E.64 R26, desc[UR8][R26.64] ;  /* 0x000000081a1a7981 */ /* 0x000f28000c1e1b00 */
[----:B------:R-:W5:Y:S01]  /*1ed0*/  LDG.E.64 R28, desc[UR8][R28.64] ;  /* 0x000000081c1c7981 */ /* 0x000f62000c1e1b00 */
[----:B0-----:R-:W-:-:S02]  /*1ee0*/  DMUL R14, R20, UR6 ;  /* 0x00000006140e7c28 */ /* 0x001fc40008000000 */
[----:B---3--:R-:W-:Y:S02]  /*1ef0*/  DADD R22, R30, R38 ;  /* 0x000000001e167229 */ /* 0x008fe40000000026 */
[----:B----4-:R-:W-:-:S08]  /*1f00*/  DMUL R16, R16, R26 ;  /* 0x0000001a10107228 */ /* 0x010fd00000000000 */
[----:B------:R-:W-:Y:S01]  /*1f10*/  DFMA R14, R14, R22, R16 ;  /* 0x000000160e0e722b */ /* 0x000fe20000000010 */
[----:B--2---:R-:W-:-:S07]  /*1f20*/  IMAD.WIDE R16, R5, 0x8, R34 ;  /* 0x0000000805107825 */ /* 0x004fce00078e0222 */
[----:B-----5:R-:W-:-:S08]  /*1f30*/  DFMA R14, R18, R28, R14 ;  /* 0x0000001c120e722b */ /* 0x020fd0000000000e */
[----:B------:R-:W-:-:S07]  /*1f40*/  DFMA R14, -R12, R14, R20 ;  /* 0x0000000e0c0e722b */ /* 0x000fce0000000114 */
[----:B------:R1:W-:Y:S04]  /*1f50*/  STG.E.64 desc[UR8][R16.64], R14 ;  /* 0x0000000e10007986 */ /* 0x0003e8000c101b08 */
.L_x_438:
[----:B------:R-:W-:Y:S05]  /*1f60*/  BSYNC.RECONVERGENT B0 ;  /* 0x0000000000007941 */ /* 0x000fea0003800200 */
.L_x_437:
[C---:B------:R-:W-:Y:S01]  /*1f70*/  IADD3 R3, PT, PT, R10.reuse, R3, RZ ;  /* 0x000000030a037210 */ /* 0x040fe20007ffe0ff */
[C---:B------:R-:W-:Y:S01]  /*1f80*/  IMAD.IADD R4, R10.reuse, 0x1, R4 ;  /* 0x000000010a047824 */ /* 0x040fe200078e0204 */
[C---:B------:R-:W-:Y:S01]  /*1f90*/  IADD3 R2, PT, PT, R10.reuse, R2, RZ ;  /* 0x000000020a027210 */ /* 0x040fe20007ffe0ff */
[----:B------:R-:W-:Y:S01]  /*1fa0*/  IMAD.IADD R5, R10, 0x1, R5 ;  /* 0x000000010a057824 */ /* 0x000fe200078e0205 */
[----:B------:R-:W-:Y:S06]  /*1fb0*/  @P1 BRA `(.L_x_457) ;  /* 0xffffffe800481947 */ /* 0x000fec000383ffff */
.L_x_436:
[----:B------:R-:W-:Y:S01]  /*1fc0*/  ISETP.NE.AND P0, PT, R50, UR5, PT ;  /* 0x0000000532007c0c */ /* 0x000fe2000bf05270 */
[----:B------:R-:W-:-:S12]  /*1fd0*/  UIADD3 UR5, UPT, UPT, UR5, 0x1, URZ ;  /* 0x0000000105057890 */ /* 0x000fd8000fffe0ff */
[----:B------:R-:W-:Y:S05]  /*1fe0*/  @P0 BRA `(.L_x_458) ;  /* 0xffffffe400bc0947 */ /* 0x000fea000383ffff */
.L_x_435:
[----:B------:R-:W-:Y:S01]  /*1ff0*/  ISETP.NE.AND P0, PT, R51, UR4, PT ;  /* 0x0000000433007c0c */ /* 0x000fe2000bf05270 */
[----:B------:R-:W-:-:S12]  /*2000*/  UIADD3 UR4, UPT, UPT, UR4, 0x1, URZ ;  /* 0x0000000104047890 */ /* 0x000fd8000fffe0ff */
[----:B------:R-:W-:Y:S05]  /*2010*/  @P0 BRA `(.L_x_459) ;  /* 0xffffffe4001c0947 */ /* 0x000fea000383ffff */
[----:B------:R-:W-:Y:S05]  /*2020*/  EXIT ;  /* 0x000000000000794d */ /* 0x000fea0003800000 */
        .weak           $__internal_7_$__cuda_sm20_dblrcp_rn_slowpath_v3
        .type           $__internal_7_$__cuda_sm20_dblrcp_rn_slowpath_v3,@function
        .size           $__internal_7_$__cuda_sm20_dblrcp_rn_slowpath_v3,($__internal_8_$__cuda_sm20_div_rn_f64_full - $__internal_7_$__cuda_sm20_dblrcp_rn_slowpath_v3)
$__internal_7_$__cuda_sm20_dblrcp_rn_slowpath_v3:
[----:B------:R-:W-:Y:S01]  /*2030*/  DSETP.GTU.AND P0, PT, |R14|, +INF , PT ;  /* 0x7ff000000e00742a */ /* 0x000fe20003f0c200 */
[----:B------:R-:W-:-:S13]  /*2040*/  BSSY.RECONVERGENT B2, `(.L_x_460) ;  /* 0x0000023000027945 */ /* 0x000fda0003800200 */
[----:B------:R-:W-:Y:S05]  /*2050*/  @P0 BRA `(.L_x_461) ;  /* 0x00000000007c0947 */ /* 0x000fea0003800000 */
[----:B------:R-:W-:-:S05]  /*2060*/  LOP3.LUT R25, R15, 0x7fffffff, RZ, 0xc0, !PT ;  /* 0x7fffffff0f197812 */ /* 0x000fca00078ec0ff */
[----:B------:R-:W-:-:S05]  /*2070*/  VIADD R32, R25, 0xffffffff ;  /* 0xffffffff19207836 */ /* 0x000fca0000000000 */
[----:B------:R-:W-:-:S13]  /*2080*/  ISETP.GE.U32.AND P0, PT, R32, 0x7fefffff, PT ;  /* 0x7fefffff2000780c */ /* 0x000fda0003f06070 */
[----:B------:R-:W-:Y:S01]  /*2090*/  @P0 LOP3.LUT R33, R15, 0x7ff00000, RZ, 0x3c, !PT ;  /* 0x7ff000000f210812 */ /* 0x000fe200078e3cff */
[----:B------:R-:W-:Y:S01]  /*20a0*/  @P0 IMAD.MOV.U32 R32, RZ, RZ, RZ ;  /* 0x000000ffff200224 */ /* 0x000fe200078e00ff */
[----:B------:R-:W-:Y:S06]  /*20b0*/  @P0 BRA `(.L_x_462) ;  /* 0x00000000006c0947 */ /* 0x000fec0003800000 */
[----:B------:R-:W-:-:S13]  /*20c0*/  ISETP.GE.U32.AND P0, PT, R25, 0x1000001, PT ;  /* 0x010000011900780c */ /* 0x000fda0003f06070 */
[----:B------:R-:W-:Y:S05]  /*20d0*/  @!P0 BRA `(.L_x_463) ;  /* 0x0000000000348947 */ /* 0x000fea0003800000 */
[----:B------:R-:W-:Y:S01]  /*20e0*/  IADD3 R33, PT, PT, R15, -0x3fe00000, RZ ;  /* 0xc02000000f217810 */ /* 0x000fe20007ffe0ff */
[----:B------:R-:W-:-:S03]  /*20f0*/  IMAD.MOV.U32 R32, RZ, RZ, R14 ;  /* 0x000000ffff207224 */ /* 0x000fc600078e000e */
[----:B------:R-:W0:Y:S03]  /*2100*/  MUFU.RCP64H R37, R33 ;  /* 0x0000002100257308 */ /* 0x000e260000001800 */
        /* <DEDUP_REMOVED lines=10> */
.L_x_463:
        /* <DEDUP_REMOVED lines=10> */
.L_x_461:
[----:B------:R-:W-:Y:S02]  /*2250*/  LOP3.LUT R33, R15, 0x80000, RZ, 0xfc, !PT ;  /* 0x000800000f217812 */ /* 0x000fe400078efcff */
[----:B------:R-:W-:-:S07]  /*2260*/  MOV R32, R14 ;  /* 0x0000000e00207202 */ /* 0x000fce0000000f00 */
.L_x_462:
[----:B------:R-:W-:Y:S05]  /*2270*/  BSYNC.RECONVERGENT B2 ;  /* 0x0000000000027941 */ /* 0x000fea0003800200 */
.L_x_460:
[----:B------:R-:W-:-:S04]  /*2280*/  IMAD.MOV.U32 R25, RZ, RZ, 0x0 ;  /* 0x00000000ff197424 */ /* 0x000fc800078e00ff */
[----:B------:R-:W-:Y:S05]  /*2290*/  RET.REL.NODEC R24 `(_Z14extrap_in_timePdS_S_S_S_S_S_S_S_S_S_S_S_S_S_S_9InputPara) ;  /* 0xffffffdc18587950 */ /* 0x000fea0003c3ffff */
        .weak           $__internal_8_$__cuda_sm20_div_rn_f64_full
        .type           $__internal_8_$__cuda_sm20_div_rn_f64_full,@function
        .size           $__internal_8_$__cuda_sm20_div_rn_f64_full,(.L_x_626 - $__internal_8_$__cuda_sm20_div_rn_f64_full)
$__internal_8_$__cuda_sm20_div_rn_f64_full:
        /* <DEDUP_REMOVED lines=66> */
.L_x_465:
        /* <DEDUP_REMOVED lines=16> */
.L_x_468:
[----:B------:R-:W-:Y:S02]  /*27c0*/  LOP3.LUT R45, R39, 0x80000, RZ, 0xfc, !PT ;  /* 0x00080000272d7812 */ /* 0x000fe400078efcff */
[----:B------:R-:W-:Y:S01]  /*27d0*/  MOV R44, R38 ;  /* 0x00000026002c7202 */ /* 0x000fe20000000f00 */
[----:B------:R-:W-:Y:S06]  /*27e0*/  BRA `(.L_x_466) ;  /* 0x0000000000087947 */ /* 0x000fec0003800000 */
.L_x_467:
[----:B------:R-:W-:Y:S01]  /*27f0*/  LOP3.LUT R45, R41, 0x80000, RZ, 0xfc, !PT ;  /* 0x00080000292d7812 */ /* 0x000fe200078efcff */
[----:B------:R-:W-:-:S07]  /*2800*/  IMAD.MOV.U32 R44, RZ, RZ, R40 ;  /* 0x000000ffff2c7224 */ /* 0x000fce00078e0028 */
.L_x_466:
[----:B------:R-:W-:Y:S05]  /*2810*/  BSYNC.RECONVERGENT B2 ;  /* 0x0000000000027941 */ /* 0x000fea0003800200 */
.L_x_464:
[----:B------:R-:W-:Y:S01]  /*2820*/  IMAD.MOV.U32 R53, RZ, RZ, 0x0 ;  /* 0x00000000ff357424 */ /* 0x000fe200078e00ff */
[----:B------:R-:W-:Y:S01]  /*2830*/  MOV R37, R45 ;  /* 0x0000002d00257202 */ /* 0x000fe20000000f00 */
[----:B------:R-:W-:Y:S02]  /*2840*/  IMAD.MOV.U32 R36, RZ, RZ, R44 ;  /* 0x000000ffff247224 */ /* 0x000fe400078e002c */
[----:B------:R-:W-:Y:S05]  /*2850*/  RET.REL.NODEC R52 `(_Z14extrap_in_timePdS_S_S_S_S_S_S_S_S_S_S_S_S_S_S_9InputPara) ;  /* 0xffffffd434e87950 */ /* 0x000fea0003c3ffff */
.L_x_469:
        /* <DEDUP_REMOVED lines=10> */
.L_x_626:


//--------------------- .text._Z19getPrimitive_wakeupPdS_S_S_S_S_S_S_S_Pi9InputPara --------------------------
	.section	.text._Z19getPrimitive_wakeupPdS_S_S_S_S_S_S_S_Pi9InputPara,"ax",@progbits
	.align	128
        .global         _Z19getPrimitive_wakeupPdS_S_S_S_S_S_S_S_Pi9InputPara
        .type           _Z19getPrimitive_wakeupPdS_S_S_S_S_S_S_S_Pi9InputPara,@function
        .size           _Z19getPrimitive_wakeupPdS_S_S_S_S_S_S_S_Pi9InputPara,(.L_x_627 - _Z19getPrimitive_wakeupPdS_S_S_S_S_S_S_S_Pi9InputPara)
        .other          _Z19getPrimitive_wakeupPdS_S_S_S_S_S_S_S_Pi9InputPara,@"STO_CUDA_ENTRY STV_DEFAULT"
_Z19getPrimitive_wakeupPdS_S_S_S_S_S_S_S_Pi9InputPara:
.text._Z19getPrimitive_wakeupPdS_S_S_S_S_S_S_S_Pi9InputPara:
[----:B------:R-:W-:Y:S01]  /*0000*/  LDC R1, c[0x0][0x37c] ;  /* 0x0000df00ff017b82 */ /* 0x000fe20000000800 */
[----:B------:R-:W0:Y:S07]  /*0010*/  LDCU UR10, c[0x0][0x360] ;  /* 0x00006c00ff0a77ac */ /* 0x000e2e0008000800 */
[----:B------:R-:W1:Y:S01]  /*0020*/  LDC R0, c[0x0][0x3d8] ;  /* 0x0000f600ff007b82 */ /* 0x000e620000000800 */
[----:B------:R-:W2:Y:S01]  /*0030*/  LDCU UR20, c[0x0][0x370] ;  /* 0x00006e00ff1477ac */ /* 0x000ea20008000800 */
[----:B------:R-:W3:Y:S01]  /*0040*/  LDCU UR21, c[0x0][0x364] ;  /* 0x00006c80ff1577ac */ /* 0x000ee20008000800 */
[----:B------:R-:W4:Y:S01]  /*0050*/  LDCU UR22, c[0x0][0x374] ;  /* 0x00006e80ff1677ac */ /* 0x000f220008000800 */
[----:B------:R-:W5:Y:S01]  /*0060*/  LDCU UR8, c[0x0][0x368] ;  /* 0x00006d00ff0877ac */ /* 0x000f620008000800 */
[----:B------:R-:W5:Y:S01]  /*0070*/  LDCU UR23, c[0x0][0x378] ;  /* 0x00006f00ff1777ac */ /* 0x000f620008000800 */
[----:B-1----:R-:W-:-:S05]  /*0080*/  VIADD R0, R0, 0xffffffff ;  /* 0xffffffff00007836 */ /* 0x002fca0000000000 */
[----:B------:R-:W-:Y:S01]  /*0090*/  IABS R8, R0 ;  /* 0x0000000000087213 */ /* 0x000fe20000000000 */
[----:B-----5:R-:W-:-:S06]  /*00a0*/  UIMAD UR8, UR8, UR23, URZ ;  /* 0x00000017080872a4 */ /* 0x020fcc000f8e02ff */
[----:B------:R-:W-:Y:S02]  /*00b0*/  IABS R5, UR8 ;  /* 0x0000000800057c13 */ /* 0x000fe40008000000 */
[----:B------:R-:W-:Y:S02]  /*00c0*/  IABS R9, UR8 ;  /* 0x0000000800097c13 */ /* 0x000fe40008000000 */
[----:B------:R-:W1:Y:S01]  /*00d0*/  I2F.RP R4, R5 ;  /* 0x0000000500047306 */ /* 0x000e620000209400 */
[----:B------:R-:W-:-:S04]  /*00e0*/  LOP3.LUT R0, R0, UR8, RZ, 0x3c, !PT ;  /* 0x0000000800007c12 */ /* 0x000fc8000f8e3cff */
[----:B------:R-:W-:-:S03]  /*00f0*/  ISETP.GE.AND P2, PT, R0, RZ, PT ;  /* 0x000000ff0000720c */ /* 0x000fc60003f46270 */
[----:B-1----:R-:W1:Y:S02]  /*0100*/  MUFU.RCP R4, R4 ;  /* 0x0000000400047308 */ /* 0x002e640000001000 */
[----:B-1----:R-:W-:-:S06]  /*0110*/  VIADD R2, R4, 0xffffffe ;  /* 0x0ffffffe04027836 */ /* 0x002fcc0000000000 */
[----:B------:R1:W5:Y:S02]  /*0120*/  F2I.FTZ.U32.TRUNC.NTZ R3, R2 ;  /* 0x0000000200037305 */ /* 0x000364000021f000 */
[----:B-1----:R-:W-:Y:S02]  /*0130*/  IMAD.MOV.U32 R2, RZ, RZ, RZ ;  /* 0x000000ffff027224 */ /* 0x002fe400078e00ff */
        /* <DEDUP_REMOVED lines=10> */
[----:B------:R-:W-:Y:S02]  /*01e0*/  ISETP.NE.AND P1, PT, RZ, UR8, PT ;  /* 0x00000008ff007c0c */ /* 0x000fe4000bf25270 */
[----:B------:R-:W-:-:S13]  /*01f0*/  ISETP.GE.U32.AND P0, PT, R2, R5, PT ;  /* 0x000000050200720c */ /* 0x000fda0003f06070 */
[----:B------:R-:W-:-:S04]  /*0200*/  @P0 VIADD R21, R21, 0x1 ;  /* 0x0000000115150836 */ /* 0x000fc80000000000 */
[----:B------:R-:W-:Y:S01]  /*0210*/  @!P2 IMAD.MOV R21, RZ, RZ, -R21 ;  /* 0x000000ffff15a224 */ /* 0x000fe200078e0a15 */
[----:B------:R-:W-:-:S04]  /*0220*/  @!P1 LOP3.LUT R21, RZ, UR8, RZ, 0x33, !PT ;  /* 0x00000008ff159c12 */ /* 0x000fc8000f8e33ff */
[----:B------:R-:W-:-:S13]  /*0230*/  ISETP.GE.AND P0, PT, R21, RZ, PT ;  /* 0x000000ff1500720c */ /* 0x000fda0003f06270 */
[----:B0-234-:R-:W-:Y:S05]  /*0240*/  @!P0 EXIT ;  /* 0x000000000000894d */ /* 0x01dfea0003800000 */
[----:B------:R-:W-:Y:S01]  /*0250*/  UIMAD UR4, UR21, UR22, URZ ;  /* 0x00000016150472a4 */ /* 0x000fe2000f8e02ff */
[----:B------:R-:W0:Y:S01]  /*0260*/  LDC R0, c[0x0][0x3d4] ;  /* 0x0000f500ff007b82 */ /* 0x000e220000000800 */
[----:B------:R-:W1:Y:S01]  /*0270*/  S2R R16, SR_TID.Z ;  /* 0x0000000000107919 */ /* 0x000e620000002300 */
[----:B------:R-:W2:Y:S03]  /*0280*/  LDCU.64 UR12, c[0x0][0x3e8] ;  /* 0x00007d00ff0c77ac */ /* 0x000ea60008000a00 */
[----:B------:R-:W-:Y:S01]  /*0290*/  IMAD.U32 R6, RZ, RZ, UR4 ;  /* 0x00000004ff067e24 */ /* 0x000fe2000f8e00ff */
[----:B------:R-:W3:Y:S01]  /*02a0*/  S2R R20, SR_TID.Y ;  /* 0x0000000000147919 */ /* 0x000ee20000002200 */
[----:B------:R-:W-:Y:S01]  /*02b0*/  UIMAD UR10, UR10, UR20, URZ ;  /* 0x000000140a0a72a4 */ /* 0x000fe2000f8e02ff */
[----:B------:R-:W4:Y:S01]  /*02c0*/  S2UR UR7, SR_CTAID.X ;  /* 0x00000000000779c3 */ /* 0x000f220000002500 */
[----:B------:R-:W0:Y:S01]  /*02d0*/  LDCU.64 UR18, c[0x0][0x358] ;  /* 0x00006b00ff1277ac */ /* 0x000e220008000a00 */
[----:B------:R-:W-:-:S02]  /*02e0*/  IABS R5, R6 ;  /* 0x0000000600057213 */ /* 0x000fc40000000000 */
[----:B------:R-:W-:Y:S02]  /*02f0*/  IABS R6, R6 ;  /* 0x0000000600067213 */ /* 0x000fe40000000000 */
[----:B------:R-:W5:Y:S02]  /*0300*/  I2F.RP R4, R5 ;  /* 0x0000000500047306 */ /* 0x000f640000209400 */
[----:B------:R-:W1:Y:S01]  /*0310*/  LDC R17, c[0x0][0x368] ;  /* 0x0000da00ff117b82 */ /* 0x000e620000000800 */
[----:B------:R-:W-:Y:S02]  /*0320*/  IMAD.MOV R6, RZ, RZ, -R6 ;  /* 0x000000ffff067224 */ /* 0x000fe400078e0a06 */
[----:B0-----:R-:W-:-:S05]  /*0330*/  VIADD R0, R0, 0xffffffff ;  /* 0xffffffff00007836 */ /* 0x001fca0000000000 */
[----:B------:R-:W2:Y:S01]  /*0340*/  LDC.64 R22, c[0x0][0x3f0] ;  /* 0x0000fc00ff167b82 */ /* 0x000ea20000000a00 */
[----:B-----5:R-:W0:Y:S01]  /*0350*/  MUFU.RCP R4, R4 ;  /* 0x0000000400047308 */ /* 0x020e220000001000 */
[----:B----4-:R-:W-:-:S06]  /*0360*/  UIADD3 UR9, UPT, UPT, UR20, UR7, URZ ;  /* 0x0000000714097290 */ /* 0x010fcc000fffe0ff */
[----:B------:R-:W3:Y:S08]  /*0370*/  LDC R19, c[0x0][0x364] ;  /* 0x0000d900ff137b82 */ /* 0x000ef00000000800 */
[----:B------:R-:W1:Y:S01]  /*0380*/  S2UR UR27, SR_CTAID.Z ;  /* 0x00000000001b79c3 */ /* 0x000e620000002700 */
[----:B0-----:R-:W-:Y:S02]  /*0390*/  IADD3 R2, PT, PT, R4, 0xffffffe, RZ ;  /* 0x0ffffffe04027810 */ /* 0x001fe40007ffe0ff */
[----:B------:R-:W-:-:S05]  /*03a0*/  IABS R4, R0 ;  /* 0x0000000000047213 */ /* 0x000fca0000000000 */
[----:B------:R-:W0:Y:S01]  /*03b0*/  LDC R14, c[0x0][0x360] ;  /* 0x0000d800ff0e7b82 */ /* 0x000e220000000800 */
[----:B------:R4:W5:Y:S01]  /*03c0*/  F2I.FTZ.U32.TRUNC.NTZ R3, R2 ;  /* 0x0000000200037305 */ /* 0x000962000021f000 */
[----:B------:R-:W-:Y:S01]  /*03d0*/  LOP3.LUT R0, R0, UR4, RZ, 0x3c, !PT ;  /* 0x0000000400007c12 */ /* 0x000fe2000f8e3cff */
[----:B--2---:R-:W-:-:S03]  /*03e0*/  DMUL R22, R22, UR12 ;  /* 0x0000000c16167c28 */ /* 0x004fc60008000000 */
[----:B------:R-:W-:Y:S02]  /*03f0*/  ISETP.GE.AND P2, PT, R0, RZ, PT ;  /* 0x000000ff0000720c */ /* 0x000fe40003f46270 */
[----:B------:R-:W3:Y:S01]  /*0400*/  S2UR UR26, SR_CTAID.Y ;  /* 0x00000000001a79c3 */ /* 0x000ee20000002600 */
[----:B----4-:R-:W-:Y:S02]  /*0410*/  HFMA2 R2, -RZ, RZ, 0, 0 ;  /* 0x00000000ff027431 */ /* 0x010fe400000001ff */
[----:B-----5:R-:W-:Y:S02]  /*0420*/  IMAD.MOV R8, RZ, RZ, -R3 ;  /* 0x000000ffff087224 */ /* 0x020fe400078e0a03 */
[----:B-1----:R-:W-:Y:S02]  /*0430*/  IMAD R17, R17, UR27, R16 ;  /* 0x0000001b11117c24 */ /* 0x002fe4000f8e0210 */
[----:B------:R-:W-:-:S04]  /*0440*/  IMAD R7, R8, R5, RZ ;  /* 0x0000000508077224 */ /* 0x000fc800078e02ff */
[----:B------:R-:W-:-:S04]  /*0450*/  IMAD.HI.U32 R3, R3, R7, R2 ;  /* 0x0000000703037227 */ /* 0x000fc800078e0002 */
[----:B------:R-:W-:Y:S02]  /*0460*/  IMAD.MOV.U32 R7, RZ, RZ, R6 ;  /* 0x000000ffff077224 */ /* 0x000fe400078e0006 */
[----:B------:R-:W-:Y:S02]  /*0470*/  IMAD.HI.U32 R18, R3, R4, RZ ;  /* 0x0000000403127227 */ /* 0x000fe400078e00ff */
[----:B------:R-:W0:Y:S02]  /*0480*/  S2R R3, SR_TID.X ;  /* 0x0000000000037919 */ /* 0x000e240000002100 */
[----:B------:R-:W-:Y:S02]  /*0490*/  IMAD R2, R18, R7, R4 ;  /* 0x0000000712027224 */ /* 0x000fe400078e0204 */
[----:B---3--:R-:W-:-:S03]  /*04a0*/  IMAD R13, R19, UR26, R20 ;  /* 0x0000001a130d7c24 */ /* 0x008fc6000f8e0214 */
[----:B------:R-:W-:-:S13]  /*04b0*/  ISETP.GT.U32.AND P1, PT, R5, R2, PT ;  /* 0x000000020500720c */ /* 0x000fda0003f24070 */
[----:B------:R-:W-:Y:S02]  /*04c0*/  @!P1 IMAD.IADD R2, R2, 0x1, -R5 ;  /* 0x0000000102029824 */ /* 0x000fe400078e0a05 */
[----:B------:R-:W-:Y:S01]  /*04d0*/  @!P1 VIADD R18, R18, 0x1 ;  /* 0x0000000112129836 */ /* 0x000fe20000000000 */
[----:B------:R-:W-:Y:S02]  /*04e0*/  ISETP.NE.AND P1, PT, RZ, UR4, PT ;  /* 0x00000004ff007c0c */ /* 0x000fe4000bf25270 */
[----:B------:R-:W-:Y:S01]  /*04f0*/  ISETP.GE.U32.AND P0, PT, R2, R5, PT ;  /* 0x000000050200720c */ /* 0x000fe20003f06070 */
[--C-:B0-----:R-:W-:Y:S01]  /*0500*/  IMAD R15, R14, UR7, R3.reuse ;  /* 0x000000070e0f7c24 */ /* 0x101fe2000f8e0203 */
[----:B------:R-:W-:Y:S01]  /*0510*/  LOP3.LUT R16, R16, R3, R20, 0xfe, !PT ;  /* 0x0000000310107212 */ /* 0x000fe200078efe14 */
[----:B------:R-:W-:-:S10]  /*0520*/  IMAD R14, R14, UR9, R3 ;  /* 0x000000090e0e7c24 */ /* 0x000fd4000f8e0203 */
[----:B------:R-:W-:-:S05]  /*0530*/  @P0 IADD3 R18, PT, PT, R18, 0x1, RZ ;  /* 0x0000000112120810 */ /* 0x000fca0007ffe0ff */
[----:B------:R-:W-:Y:S01]  /*0540*/  @!P2 IMAD.MOV R18, RZ, RZ, -R18 ;  /* 0x000000ffff12a224 */ /* 0x000fe200078e0a12 */
[----:B------:R-:W-:Y:S01]  /*0550*/  @!P1 LOP3.LUT R18, RZ, UR4, RZ, 0x33, !PT ;  /* 0x00000004ff129c12 */ /* 0x000fe2000f8e33ff */
[----:B------:R-:W-:-:S06]  /*0560*/  UMOV UR4, URZ ;  /* 0x000000ff00047c82 */ /* 0x000fcc0008000000 */
.L_x_518:
[----:B------:R-:W-:-:S13]  /*0570*/  ISETP.GE.AND P0, PT, R18, RZ, PT ;  /* 0x000000ff1200720c */ /* 0x000fda0003f06270 */
[----:B0---4-:R-:W-:Y:S05]  /*0580*/  @!P0 BRA `(.L_x_470) ;  /* 0x0000002800888947 */ /* 0x011fea0003800000 */
[----:B------:R-:W-:Y:S01]  /*0590*/  IABS R5, UR10 ;  /* 0x0000000a00057c13 */ /* 0x000fe20008000000 */
[----:B------:R-:W0:Y:S01]  /*05a0*/  LDC R0, c[0x0][0x3d0] ;  /* 0x0000f400ff007b82 */ /* 0x000e220000000800 */
[----:B------:R-:W-:Y:S01]  /*05b0*/  IMAD.U32 R12, RZ, RZ, UR8 ;  /* 0x00000008ff0c7e24 */ /* 0x000fe2000f8e00ff */
[----:B------:R-:W-:Y:S01]  /*05c0*/  UIMAD UR29, UR23, UR4, UR27 ;  /* 0x00000004171d72a4 */ /* 0x000fe2000f8e021b */
[----:B------:R-:W1:Y:S02]  /*05d0*/  I2F.RP R4, R5 ;  /* 0x0000000500047306 */ /* 0x000e640000209400 */
[----:B------:R-:W-:-:S06]  /*05e0*/  IMAD R12, R12, UR4, R17 ;  /* 0x000000040c0c7c24 */ /* 0x000fcc000f8e0211 */
[----:B-1----:R-:W1:Y:S01]  /*05f0*/  MUFU.RCP R4, R4 ;  /* 0x0000000400047308 */ /* 0x002e620000001000 */
[----:B0-----:R-:W-:Y:S02]  /*0600*/  VIADD R0, R0, 0xffffffff ;  /* 0xffffffff00007836 */ /* 0x001fe40000000000 */
[----:B-1----:R-:W-:-:S03]  /*0610*/  VIADD R2, R4, 0xffffffe ;  /* 0x0ffffffe04027836 */ /* 0x002fc60000000000 */
[----:B------:R-:W-:Y:S02]  /*0620*/  IABS R4, R0 ;  /* 0x0000000000047213 */ /* 0x000fe40000000000 */
[----:B------:R-:W-:Y:S01]  /*0630*/  LOP3.LUT R0, R0, UR10, RZ, 0x3c, !PT ;  /* 0x0000000a00007c12 */ /* 0x000fe2000f8e3cff */
[----:B------:R0:W1:Y:S01]  /*0640*/  F2I.FTZ.U32.TRUNC.NTZ R3, R2 ;  /* 0x0000000200037305 */ /* 0x000062000021f000 */
[----:B------:R-:W-:Y:S01]  /*0650*/  R2UR UR5, R4 ;  /* 0x00000000040572ca */ /* 0x000fe200000e0000 */
[----:B0-----:R-:W-:Y:S01]  /*0660*/  HFMA2 R2, -RZ, RZ, 0, 0 ;  /* 0x00000000ff027431 */ /* 0x001fe200000001ff */
[----:B-1----:R-:W-:Y:S01]  /*0670*/  R2UR UR13, R3 ;  /* 0x00000000030d72ca */ /* 0x002fe200000e0000 */
[----:B------:R-:W-:-:S03]  /*0680*/  IMAD.MOV R6, RZ, RZ, -R3 ;  /* 0x000000ffff067224 */ /* 0x000fc600078e0a03 */
[----:B------:R-:W-:Y:S01]  /*0690*/  R2UR UR12, R2 ;  /* 0x00000000020c72ca */ /* 0x000fe200000e0000 */
[----:B------:R-:W-:Y:S01]  /*06a0*/  IMAD R7, R6, R5, RZ ;  /* 0x0000000506077224 */ /* 0x000fe200078e02ff */
[----:B------:R-:W-:-:S05]  /*06b0*/  IABS R2, UR10 ;  /* 0x0000000a00027c13 */ /* 0x000fca0008000000 */
[----:B------:R-:W-:-:S06]  /*06c0*/  IMAD.MOV R2, RZ, RZ, -R2 ;  /* 0x000000ffff027224 */ /* 0x000fcc00078e0a02 */
[----:B------:R-:W-:-:S04]  /*06d0*/  IMAD.HI.U32 R7, R3, R7, UR12 ;  /* 0x0000000c03077e27 */ /* 0x000fc8000f8e0007 */
[----:B------:R-:W-:Y:S01]  /*06e0*/  IMAD.U32 R3, RZ, RZ, UR5 ;  /* 0x00000005ff037e24 */ /* 0x000fe2000f8e00ff */
[----:B------:R-:W-:-:S13]  /*06f0*/  R2UR UR12, R7 ;  /* 0x00000000070c72ca */ /* 0x000fda00000e0000 */
[----:B------:R-:W-:Y:S01]  /*0700*/  UIMAD.WIDE.U32 UR12, UR12, UR5, URZ ;  /* 0x000000050c0c72a5 */ /* 0x000fe2000f8e00ff */
[----:B------:R-:W-:-:S05]  /*0710*/  R2UR UR5, R0 ;  /* 0x00000000000572ca */ /* 0x000fca00000e0000 */
[----:B------:R-:W-:-:S05]  /*0720*/  IMAD R2, R2, UR13, R3 ;  /* 0x0000000d02027c24 */ /* 0x000fca000f8e0203 */
[----:B------:R-:W-:-:S13]  /*0730*/  ISETP.GT.U32.AND P0, PT, R5, R2, PT ;  /* 0x000000020500720c */ /* 0x000fda0003f04070 */
[----:B------:R-:W-:Y:S01]  /*0740*/  VOTEU.ANY UP0, P0 ;  /* 0x0000000000ff7886 */ /* 0x000fe20000000100 */
[----:B------:R-:W-:-:S04]  /*0750*/  PLOP3.LUT P0, PT, PT, PT, UP0, 0x80, 0x8 ;  /* 0x000000000008781c */ /* 0x000fc80003f0f008 */
[----:B------:R-:W-:Y:S02]  /*0760*/  @!UP0 UIADD3 UR13, UPT, UPT, UR13, 0x1, URZ ;  /* 0x000000010d0d8890 */ /* 0x000fe4000fffe0ff */
[----:B------:R-:W-:-:S07]  /*0770*/  UISETP.GE.AND UP0, UPT, UR5, URZ, UPT ;  /* 0x000000ff0500728c */ /* 0x000fce000bf06270 */
[----:B------:R-:W-:-:S04]  /*0780*/  @!P0 IADD3 R2, PT, PT, R2, -R5, RZ ;  /* 0x8000000502028210 */ /* 0x000fc80007ffe0ff */
[----:B------:R-:W-:-:S13]  /*0790*/  ISETP.GE.U32.AND P0, PT, R2, R5, PT ;  /* 0x000000050200720c */ /* 0x000fda0003f06070 */
[----:B------:R-:W-:-:S05]  /*07a0*/  VOTEU.ANY UP1, P0 ;  /* 0x0000000000ff7886 */ /* 0x000fca0000020100 */
[----:B------:R-:W-:Y:S02]  /*07b0*/  @UP1 UIADD3 UR13, UPT, UPT, UR13, 0x1, URZ ;  /* 0x000000010d0d1890 */ /* 0x000fe4000fffe0ff */
[----:B------:R-:W-:-:S05]  /*07c0*/  UISETP.NE.AND UP1, UPT, UR10, URZ, UPT ;  /* 0x000000ff0a00728c */ /* 0x000fca000bf25270 */
[----:B------:R-:W-:Y:S02]  /*07d0*/  UMOV UR16, UR13 ;  /* 0x0000000d00107c82 */ /* 0x000fe40008000000 */
[----:B------:R-:W-:-:S04]  /*07e0*/  @!UP0 UIADD3 UR16, UPT, UPT, -UR16, URZ, URZ ;  /* 0x000000ff10108290 */ /* 0x000fc8000fffe1ff */
[----:B------:R-:W-:-:S04]  /*07f0*/  @!UP1 ULOP3.LUT UR16, URZ, UR10, URZ, 0x33, !UPT ;  /* 0x0000000aff109292 */ /* 0x000fc8000f8e33ff */
[----:B------:R-:W-:-:S04]  /*0800*/  UIADD3 UR5, UPT, UPT, UR16, 0x1, URZ ;  /* 0x0000000110057890 */ /* 0x000fc8000fffe0ff */
[----:B------:R-:W-:-:S03]  /*0810*/  ULOP3.LUT UR17, UR5, 0xfffffffe, URZ, 0xc0, !UPT ;  /* 0xfffffffe05117892 */ /* 0x000fc6000f8ec0ff */
[----:B------:R-:W-:-:S09]  /*0820*/  UMOV UR5, URZ ;  /* 0x000000ff00057c82 */ /* 0x000fd20008000000 */
.L_x_517:
[----:B------:R-:W-:-:S09]  /*0830*/  UISETP.GE.AND UP0, UPT, UR16, URZ, UPT ;  /* 0x000000ff1000728c */ /* 0x000fd2000bf06270 */
[----:B0---4-:R-:W-:Y:S05]  /*0840*/  BRA.U !UP0, `(.L_x_471) ;  /* 0x0000002508cc7547 */ /* 0x011fea000b800000 */
[----:B------:R-:W0:Y:S01]  /*0850*/  LDCU UR6, c[0x0][0x420] ;  /* 0x00008400ff0677ac */ /* 0x000e220008000800 */
[----:B------:R-:W1:Y:S01]  /*0860*/  LDCU UR11, c[0x0][0x41c] ;  /* 0x00008380ff0b77ac */ /* 0x000e620008000800 */
[----:B------:R-:W-:Y:S02]  /*0870*/  UISETP.NE.AND UP1, UPT, UR16, URZ, UPT ;  /* 0x000000ff1000728c */ /* 0x000fe4000bf25270 */
[----:B------:R-:W-:Y:S02]  /*0880*/  UIMAD UR13, UR21, UR22, URZ ;  /* 0x00000016150d72a4 */ /* 0x000fe4000f8e02ff */
[----:B------:R-:W-:-:S04]  /*0890*/  UIMAD UR12, UR22, UR5, UR26 ;  /* 0x00000005160c72a4 */ /* 0x000fc8000f8e021a */
[----:B------:R-:W-:Y:S01]  /*08a0*/  IMAD.U32 R0, RZ, RZ, UR13 ;  /* 0x0000000dff007e24 */ /* 0x000fe2000f8e00ff */
[----:B0-----:R-:W-:-:S03]  /*08b0*/  UISETP.GE.AND UP0, UPT, UR29, UR6, UPT ;  /* 0x000000061d00728c */ /* 0x001fc6000bf06270 */
[----:B------:R-:W-:Y:S01]  /*08c0*/  IMAD R11, R0, UR5, R13 ;  /* 0x00000005000b7c24 */ /* 0x000fe2000f8e020d */
[----:B------:R-:W-:Y:S01]  /*08d0*/  UMOV UR6, URZ ;  /* 0x000000ff00067c82 */ /* 0x000fe20008000000 */
[----:B-1----:R-:W-:Y:S02]  /*08e0*/  UIMAD UR30, UR29, UR11, UR12 ;  /* 0x0000000b1d1e72a4 */ /* 0x002fe4000f8e020c */
[----:B------:R-:W-:Y:S01]  /*08f0*/  UISETP.LT.AND UP0, UPT, UR12, UR11, !UP0 ;  /* 0x0000000b0c00728c */ /* 0x000fe2000c701270 */
[----:B------:R-:W-:Y:S10]  /*0900*/  BRA.U !UP1, `(.L_x_472) ;  /* 0x0000001909607547 */ /* 0x000ff4000b800000 */
[----:B------:R-:W0:Y:S01]  /*0910*/  LDCU.64 UR14, c[0x0][0x3d0] ;  /* 0x00007a00ff0e77ac */ /* 0x000e220008000a00 */
[----:B------:R-:W-:Y:S01]  /*0920*/  IMAD.MOV.U32 R8, RZ, RZ, R14 ;  /* 0x000000ffff087224 */ /* 0x000fe200078e000e */
[----:B------:R-:W1:Y:S01]  /*0930*/  LDCU UR11, c[0x0][0x418] ;  /* 0x00008300ff0b77ac */ /* 0x000e620008000800 */
[----:B------:R-:W-:Y:S01]  /*0940*/  UIADD3 UR6, UPT, UPT, UR16, 0x1, URZ ;  /* 0x0000000110067890 */ /* 0x000fe2000fffe0ff */
[----:B------:R-:W2:Y:S03]  /*0950*/  LDCU UR31, c[0x0][0x418] ;  /* 0x00008300ff1f77ac */ /* 0x000ea60008000800 */
[----:B------:R-:W-:Y:S01]  /*0960*/  ULOP3.LUT UR6, UR6, 0xfffffffe, URZ, 0xc0, !UPT ;  /* 0xfffffffe06067892 */ /* 0x000fe2000f8ec0ff */
[----:B------:R-:W3:Y:S01]  /*0970*/  LDCU UR32, c[0x0][0x3d8] ;  /* 0x00007b00ff2077ac */ /* 0x000ee20008000800 */
[----:B0-----:R-:W-:Y:S01]  /*0980*/  IMAD R0, R12, UR15, R20 ;  /* 0x0000000f0c007c24 */ /* 0x001fe2000f8e0214 */
[----:B------:R-:W0:Y:S03]  /*0990*/  LDCU.64 UR24, c[0x0][0x3d0] ;  /* 0x00007a00ff1877ac */ /* 0x000e260008000a00 */
[----:B------:R-:W-:Y:S01]  /*09a0*/  IMAD R0, R19, UR12, R0 ;  /* 0x0000000c13007c24 */ /* 0x000fe2000f8e0200 */
[----:B-1----:R-:W-:-:S03]  /*09b0*/  UIMAD UR28, UR30, UR11, UR9 ;  /* 0x0000000b1e1c72a4 */ /* 0x002fc6000f8e0209 */
[C---:B------:R-:W-:Y:S01]  /*09c0*/  IMAD R10, R0.reuse, UR14, R15 ;  /* 0x0000000e000a7c24 */ /* 0x040fe2000f8e020f */
[----:B------:R-:W-:Y:S01]  /*09d0*/  UIMAD UR11, UR30, UR11, UR7 ;  /* 0x0000000b1e0b72a4 */ /* 0x000fe2000f8e0207 */
[----:B------:R-:W-:Y:S01]  /*09e0*/  IMAD R9, R0, UR14, R14 ;  /* 0x0000000e00097c24 */ /* 0x000fe2000f8e020e */
[----:B------:R-:W-:Y:S01]  /*09f0*/  MOV R0, R15 ;  /* 0x0000000f00007202 */ /* 0x000fe20000000f00 */
[----:B------:R-:W-:Y:S01]  /*0a00*/  UIADD3 UR6, UPT, UPT, -UR6, URZ, URZ ;  /* 0x000000ff06067290 */ /* 0x000fe2000fffe1ff */
[----:B------:R-:W-:Y:S01]  /*0a10*/  UMOV UR12, UR7 ;  /* 0x00000007000c7c82 */ /* 0x000fe20008000000 */
[----:B--23--:R-:W-:-:S10]  /*0a20*/  UMOV UR13, UR9 ;  /* 0x00000009000d7c82 */ /* 0x00cfd40008000000 */
.L_x_501:
[----:B------:R-:W-:Y:S01]  /*0a30*/  UISETP.GE.OR UP1, UPT, UR12, UR31, !UP0 ;  /* 0x0000001f0c00728c */ /* 0x000fe2000c726670 */
[----:B------:R-:W-:-:S05]  /*0a40*/  IMAD.U32 R5, RZ, RZ, UR11 ;  /* 0x0000000bff057e24 */ /* 0x000fca000f8e00ff */
[----:B------:R-:W-:-:S04]  /*0a50*/  PLOP3.LUT P0, PT, PT, PT, UP1, 0x80, 0x8 ;  /* 0x000000000008781c */ /* 0x000fc80003f0f018 */
[----:B------:R-:W-:-:S13]  /*0a60*/  ISETP.NE.OR P0, PT, R16, RZ, P0 ;  /* 0x000000ff1000720c */ /* 0x000fda0000705670 */
[----:B------:R-:W1:Y:S02]  /*0a70*/  @!P0 LDC.64 R2, c[0x0][0x3c8] ;  /* 0x0000f200ff028b82 */ /* 0x000e640000000a00 */
[----:B-1----:R-:W-:-:S06]  /*0a80*/  @!P0 IMAD.WIDE R2, R5, 0x4, R2 ;  /* 0x0000000405028825 */ /* 0x002fcc00078e0202 */
[----:B------:R-:W2:Y:S01]  /*0a90*/  @!P0 LDG.E R2, desc[UR18][R2.64] ;  /* 0x0000001202028981 */ /* 0x000ea2000c1e1900 */
[----:B------:R-:W1:Y:S01]  /*0aa0*/  S2UR UR15, SR_CgaCtaId ;  /* 0x00000000000f79c3 */ /* 0x000e620000008800 */
[----:B------:R-:W-:Y:S01]  /*0ab0*/  UMOV UR14, 0x400 ;  /* 0x00000400000e7882 */ /* 0x000fe20000000000 */
[----:B------:R-:W-:Y:S01]  /*0ac0*/  BSSY.RECONVERGENT B1, `(.L_x_473) ;  /* 0x00000b1000017945 */ /* 0x000fe20003800200 */
[----:B-1----:R-:W-:-:S09]  /*0ad0*/  ULEA UR14, UR15, UR14, 0x18 ;  /* 0x0000000e0f0e7291 */ /* 0x002fd2000f8ec0ff */
[----:B--2---:R-:W-:Y:S01]  /*0ae0*/  @!P0 STS [UR14], R2 ;  /* 0x00000002ff008988 */ /* 0x004fe2000800080e */
[----:B------:R-:W-:Y:S01]  /*0af0*/  BAR.SYNC.DEFER_BLOCKING 0x0 ;  /* 0x0000000000007b1d */ /* 0x000fe20000010000 */
[----:B0-----:R-:W-:-:S04]  /*0b00*/  ISETP.GE.AND P0, PT, R11, UR25, PT ;  /* 0x000000190b007c0c */ /* 0x001fc8000bf06270 */
[----:B------:R-:W-:-:S04]  /*0b10*/  ISETP.GE.OR P0, PT, R0, UR24, P0 ;  /* 0x0000001800007c0c */ /* 0x000fc80008706670 */
[----:B------:R-:W-:Y:S01]  /*0b20*/  ISETP.GE.OR P0, PT, R12, UR32, P0 ;  /* 0x000000200c007c0c */ /* 0x000fe20008706670 */
[----:B------:R-:W0:Y:S03]  /*0b30*/  LDS R4, [UR14] ;  /* 0x0000000eff047984 */ /* 0x000e260008000800 */
[----:B0-----:R-:W-:-:S13]  /*0b40*/  ISETP.EQ.OR P0, PT, R4, RZ, P0 ;  /* 0x000000ff0400720c */ /* 0x001fda0000702670 */
[----:B------:R-:W-:Y:S05]  /*0b50*/  @P0 BRA `(.L_x_474) ;  /* 0x00000008009c0947 */ /* 0x000fea0003800000 */
[----:B------:R-:W0:Y:S08]  /*0b60*/  LDC.64 R32, c[0x0][0x3a0] ;  /* 0x0000e800ff207b82 */ /* 0x000e300000000a00 */
[----:B------:R-:W1:Y:S08]  /*0b70*/  LDC.64 R6, c[0x0][0x3b0] ;  /* 0x0000ec00ff067b82 */ /* 0x000e700000000a00 */
[----:B------:R-:W2:Y:S01]  /*0b80*/  LDC.64 R4, c[0x0][0x3b8] ;  /* 0x0000ee00ff047b82 */ /* 0x000ea20000000a00 */
[----:B0-----:R-:W-:-:S07]  /*0b90*/  IMAD.WIDE R32, R10, 0x8, R32 ;  /* 0x000000080a207825 */ /* 0x001fce00078e0220 */
[----:B------:R-:W0:Y:S01]  /*0ba0*/  LDC.64 R2, c[0x0][0x3a8] ;  /* 0x0000ea00ff027b82 */ /* 0x000e220000000a00 */
[----:B------:R-:W3:Y:S01]  /*0bb0*/  LDG.E.64 R32, desc[UR18][R32.64] ;  /* 0x0000001220207981 */ /* 0x000ee2000c1e1b00 */
[----:B-1----:R-:W-:-:S06]  /*0bc0*/  IMAD.WIDE R6, R10, 0x8, R6 ;  /* 0x000000080a067825 */ /* 0x002fcc00078e0206 */
[----:B------:R-:W5:Y:S01]  /*0bd0*/  LDG.E.64 R6, desc[UR18][R6.64] ;  /* 0x0000001206067981 */ /* 0x000f62000c1e1b00 */
[----:B--2---:R-:W-:-:S06]  /*0be0*/  IMAD.WIDE R4, R10, 0x8, R4 ;  /* 0x000000080a047825 */ /* 0x004fcc00078e0204 */
[----:B------:R-:W5:Y:S01]  /*0bf0*/  LDG.E.64 R4, desc[UR18][R4.64] ;  /* 0x0000001204047981 */ /* 0x000f62000c1e1b00 */
[----:B0-----:R-:W-:-:S06]  /*0c00*/  IMAD.WIDE R2, R10, 0x8, R2 ;  /* 0x000000080a027825 */ /* 0x001fcc00078e0202 */
[----:B------:R-:W5:Y:S01]  /*0c10*/  LDG.E.64 R2, desc[UR18][R2.64] ;  /* 0x0000001202027981 */ /* 0x000f62000c1e1b00 */
[----:B------:R-:W0:Y:S01]  /*0c20*/  MUFU.RCP64H R25, R23 ;  /* 0x0000001700197308 */ /* 0x000e220000001800 */
[----:B------:R-:W-:-:S06]  /*0c30*/  IMAD.MOV.U32 R24, RZ, RZ, 0x1 ;  /* 0x00000001ff187424 */ /* 0x000fcc00078e00ff */
[----:B0-----:R-:W-:-:S08]  /*0c40*/  DFMA R26, R24, -R22, 1 ;  /* 0x3ff00000181a742b */ /* 0x001fd00000000816 */
[----:B------:R-:W-:-:S08]  /*0c50*/  DFMA R26, R26, R26, R26 ;  /* 0x0000001a1a1a722b */ /* 0x000fd0000000001a */
[----:B------:R-:W-:-:S08]  /*0c60*/  DFMA R26, R24, R26, R24 ;  /* 0x0000001a181a722b */ /* 0x000fd00000000018 */
[----:B------:R-:W-:-:S08]  /*0c70*/  DFMA R28, R26, -R22, 1 ;  /* 0x3ff000001a1c742b */ /* 0x000fd00000000816 */
[----:B------:R-:W-:Y:S01]  /*0c80*/  DFMA R28, R26, R28, R26 ;  /* 0x0000001c1a1c722b */ /* 0x000fe2000000001a */
[----:B------:R-:W-:Y:S07]  /*0c90*/  BSSY.RECONVERGENT B2, `(.L_x_475) ;  /* 0x000000e000027945 */ /* 0x000fee0003800200 */
[----:B---3--:R-:W-:-:S08]  /*0ca0*/  DMUL R24, R32, R28 ;  /* 0x0000001c20187228 */ /* 0x008fd00000000000 */
[----:B------:R-:W-:-:S08]  /*0cb0*/  DFMA R26, R24, -R22, R32 ;  /* 0x80000016181a722b */ /* 0x000fd00000000020 */
[----:B------:R-:W-:Y:S01]  /*0cc0*/  DFMA R24, R28, R26, R24 ;  /* 0x0000001a1c18722b */ /* 0x000fe20000000018 */
[----:B------:R-:W-:-:S09]  /*0cd0*/  FSETP.GEU.AND P1, PT, |R33|, 6.5827683646048100446e-37, PT ;  /* 0x036000002100780b */ /* 0x000fd20003f2e200 */
[----:B------:R-:W-:-:S05]  /*0ce0*/  FFMA R26, RZ, R23, R25 ;  /* 0x00000017ff1a7223 */ /* 0x000fca0000000019 */
[----:B------:R-:W-:-:S13]  /*0cf0*/  FSETP.GT.AND P0, PT, |R26|, 1.469367938527859385e-39, PT ;  /* 0x001000001a00780b */ /* 0x000fda0003f04200 */
[----:B------:R-:W-:Y:S05]  /*0d00*/  @P0 BRA P1, `(.L_x_476) ;  /* 0x0000000000180947 */ /* 0x000fea0000800000 */
[----:B------:R-:W-:Y:S01]  /*0d10*/  IMAD.MOV.U32 R28, RZ, RZ, R22 ;  /* 0x000000ffff1c7224 */ /* 0x000fe200078e0016 */
[----:B------:R-:W-:Y:S02]  /*0d20*/  MOV R29, R23 ;  /* 0x00000017001d7202 */ /* 0x000fe40000000f00 */
[----:B------:R-:W-:-:S07]  /*0d30*/  MOV R30, 0xd50 ;  /* 0x00000d50001e7802 */ /* 0x000fce0000000f00 */
[----:B-----5:R-:W-:Y:S05]  /*0d40*/  CALL.REL.NOINC `($__internal_9_$__cuda_sm20_div_rn_f64_full) ;  /* 0x0000002000a87944 */ /* 0x020fea0003c00000 */
[----:B------:R-:W-:Y:S02]  /*0d50*/  IMAD.MOV.U32 R24, RZ, RZ, R26 ;  /* 0x000000ffff187224 */ /* 0x000fe400078e001a */
[----:B------:R-:W-:-:S07]  /*0d60*/  IMAD.MOV.U32 R25, RZ, RZ, R27 ;  /* 0x000000ffff197224 */ /* 0x000fce00078e001b */
.L_x_476:
[----:B------:R-:W-:Y:S05]  /*0d70*/  BSYNC.RECONVERGENT B2 ;  /* 0x0000000000027941 */ /* 0x000fea0003800200 */
.L_x_475:
[----:B------:R-:W0:Y:S01]  /*0d80*/  MUFU.RCP64H R27, R25 ;  /* 0x00000019001b7308 */ /* 0x000e220000001800 */
[----:B------:R-:W-:Y:S01]  /*0d90*/  IMAD.MOV.U32 R26, RZ, RZ, 0x1 ;  /* 0x00000001ff1a7424 */ /* 0x000fe200078e00ff */
[----:B-----5:R-:W-:Y:S01]  /*0da0*/  FSETP.GEU.AND P1, PT, |R7|, 6.5827683646048100446e-37, PT ;  /* 0x036000000700780b */ /* 0x020fe20003f2e200 */
        /* <DEDUP_REMOVED lines=9> */
[----:B------:R-:W-:-:S05]  /*0e40*/  FFMA R28, RZ, R25, R27 ;  /* 0x00000019ff1c7223 */ /* 0x000fca000000001b */
[----:B------:R-:W-:-:S13]  /*0e50*/  FSETP.GT.AND P0, PT, |R28|, 1.469367938527859385e-39, PT ;  /* 0x001000001c00780b */ /* 0x000fda0003f04200 */
[----:B------:R-:W-:Y:S05]  /*0e60*/  @P0 BRA P1, `(.L_x_478) ;  /* 0x0000000000180947 */ /* 0x000fea0000800000 */
[----:B------:R-:W-:Y:S01]  /*0e70*/  MOV R32, R6 ;  /* 0x0000000600207202 */ /* 0x000fe20000000f00 */
[----:B------:R-:W-:Y:S01]  /*0e80*/  IMAD.MOV.U32 R33, RZ, RZ, R7 ;  /* 0x000000ffff217224 */ /* 0x000fe200078e0007 */
[----:B------:R-:W-:Y:S01]  /*0e90*/  MOV R30, 0xed0 ;  /* 0x00000ed0001e7802 */ /* 0x000fe20000000f00 */
[----:B------:R-:W-:Y:S02]  /*0ea0*/  IMAD.MOV.U32 R28, RZ, RZ, R24 ;  /* 0x000000ffff1c7224 */ /* 0x000fe400078e0018 */
[----:B------:R-:W-:-:S07]  /*0eb0*/  IMAD.MOV.U32 R29, RZ, RZ, R25 ;  /* 0x000000ffff1d7224 */ /* 0x000fce00078e0019 */
[----:B------:R-:W-:Y:S05]  /*0ec0*/  CALL.REL.NOINC `($__internal_9_$__cuda_sm20_div_rn_f64_full) ;  /* 0x0000002000487944 */ /* 0x000fea0003c00000 */
.L_x_478:
[----:B------:R-:W-:Y:S05]  /*0ed0*/  BSYNC.RECONVERGENT B2 ;  /* 0x0000000000027941 */ /* 0x000fea0003800200 */
.L_x_477:
[----:B------:R-:W0:Y:S01]  /*0ee0*/  MUFU.RCP64H R7, R23 ;  /* 0x0000001700077308 */ /* 0x000e220000001800 */
[----:B------:R-:W-:Y:S01]  /*0ef0*/  MOV R6, 0x1 ;  /* 0x0000000100067802 */ /* 0x000fe20000000f00 */
[----:B------:R-:W-:Y:S01]  /*0f00*/  BSSY.RECONVERGENT B2, `(.L_x_479) ;  /* 0x0000015000027945 */ /* 0x000fe20003800200 */
[----:B------:R-:W-:-:S04]  /*0f10*/  FSETP.GEU.AND P1, PT, |R27|, 6.5827683646048100446e-37, PT ;  /* 0x036000001b00780b */ /* 0x000fc80003f2e200 */
        /* <DEDUP_REMOVED lines=16> */
[----:B------:R-:W-:Y:S05]  /*1020*/  CALL.REL.NOINC `($__internal_9_$__cuda_sm20_div_rn_f64_full) ;  /* 0x0000001c00f07944 */ /* 0x000fea0003c00000 */
[----:B------:R-:W-:Y:S02]  /*1030*/  IMAD.MOV.U32 R6, RZ, RZ, R26 ;  /* 0x000000ffff067224 */ /* 0x000fe400078e001a */
[----:B------:R-:W-:-:S07]  /*1040*/  IMAD.MOV.U32 R7, RZ, RZ, R27 ;  /* 0x000000ffff077224 */ /* 0x000fce00078e001b */
.L_x_480:
[----:B------:R-:W-:Y:S05]  /*1050*/  BSYNC.RECONVERGENT B2 ;  /* 0x0000000000027941 */ /* 0x000fea0003800200 */
.L_x_479:
[----:B------:R-:W0:Y:S01]  /*1060*/  MUFU.RCP64H R27, R25 ;  /* 0x00000019001b7308 */ /* 0x000e220000001800 */
[----:B------:R-:W-:Y:S01]  /*1070*/  IMAD.MOV.U32 R26, RZ, RZ, 0x1 ;  /* 0x00000001ff1a7424 */ /* 0x000fe200078e00ff */
[----:B------:R-:W-:Y:S01]  /*1080*/  FSETP.GEU.AND P1, PT, |R5|, 6.5827683646048100446e-37, PT ;  /* 0x036000000500780b */ /* 0x000fe20003f2e200 */
        /* <DEDUP_REMOVED lines=18> */
.L_x_482:
[----:B------:R-:W-:Y:S05]  /*11b0*/  BSYNC.RECONVERGENT B2 ;  /* 0x0000000000027941 */ /* 0x000fea0003800200 */
.L_x_481:
        /* <DEDUP_REMOVED lines=23> */
.L_x_484:
[----:B------:R-:W-:Y:S05]  /*1330*/  BSYNC.RECONVERGENT B2 ;  /* 0x0000000000027941 */ /* 0x000fea0003800200 */
.L_x_483:
        /* <DEDUP_REMOVED lines=21> */
.L_x_486:
[----:B------:R-:W-:Y:S05]  /*1490*/  BSYNC.RECONVERGENT B2 ;  /* 0x0000000000027941 */ /* 0x000fea0003800200 */
.L_x_485:
[----:B------:R-:W0:Y:S01]  /*14a0*/  LDC.64 R32, c[0x0][0x380] ;  /* 0x0000e000ff207b82 */ /* 0x000e220000000a00 */
[----:B------:R-:W-:Y:S01]  /*14b0*/  DMUL R34, R4, R4 ;  /* 0x0000000404227228 */ /* 0x000fe20000000000 */
[----:B------:R-:W-:Y:S01]  /*14c0*/  UMOV UR14, 0x55555556 ;  /* 0x55555556000e7882 */ /* 0x000fe20000000000 */
[----:B------:R-:W-:Y:S01]  /*14d0*/  DMUL R36, R24, -0.5 ;  /* 0xbfe0000018247828 */ /* 0x000fe20000000000 */
[----:B------:R-:W-:-:S04]  /*14e0*/  UMOV UR15, 0x3fe55555 ;  /* 0x3fe55555000f7882 */ /* 0x000fc80000000000 */
[----:B------:R-:W1:Y:S01]  /*14f0*/  LDC.64 R30, c[0x0][0x390] ;  /* 0x0000e400ff1e7b82 */ /* 0x000e620000000a00 */
[----:B------:R-:W-:-:S07]  /*1500*/  DFMA R34, R6, R6, R34 ;  /* 0x000000060622722b */ /* 0x000fce0000000022 */
[----:B------:R-:W2:Y:S01]  /*1510*/  LDC.64 R2, c[0x0][0x398] ;  /* 0x0000e600ff027b82 */ /* 0x000ea20000000a00 */
[----:B------:R-:W-:-:S07]  /*1520*/  DFMA R34, R36, R34, R26 ;  /* 0x000000222422722b */ /* 0x000fce000000001a */
[----:B------:R-:W3:Y:S01]  /*1530*/  LDC.64 R28, c[0x0][0x388] ;  /* 0x0000e200ff1c7b82 */ /* 0x000ee20000000a00 */
[----:B0-----:R-:W-:Y:S01]  /*1540*/  IMAD.WIDE R32, R10, 0x8, R32 ;  /* 0x000000080a207825 */ /* 0x001fe200078e0220 */
[----:B------:R-:W-:-:S04]  /*1550*/  DMUL R34, R34, UR14 ;  /* 0x0000000e22227c28 */ /* 0x000fc80008000000 */
[----:B------:R0:W-:Y:S01]  /*1560*/  STG.E.64 desc[UR18][R32.64], R24 ;  /* 0x0000001820007986 */ /* 0x0001e2000c101b12 */
[----:B-1----:R-:W-:-:S05]  /*1570*/  IMAD.WIDE R30, R10, 0x8, R30 ;  /* 0x000000080a1e7825 */ /* 0x002fca00078e021e */
[----:B------:R0:W-:Y:S01]  /*1580*/  STG.E.64 desc[UR18][R30.64], R6 ;  /* 0x000000061e007986 */ /* 0x0001e2000c101b12 */
[----:B--2---:R-:W-:-:S05]  /*1590*/  IMAD.WIDE R2, R10, 0x8, R2 ;  /* 0x000000080a027825 */ /* 0x004fca00078e0202 */
[----:B------:R0:W-:Y:S01]  /*15a0*/  STG.E.64 desc[UR18][R2.64], R4 ;  /* 0x0000000402007986 */ /* 0x0001e2000c101b12 */
[----:B---3--:R-:W-:-:S05]  /*15b0*/  IMAD.WIDE R28, R10, 0x8, R28 ;  /* 0x000000080a1c7825 */ /* 0x008fca00078e021c */
[----:B------:R0:W-:Y:S02]  /*15c0*/  STG.E.64 desc[UR18][R28.64], R34 ;  /* 0x000000221c007986 */ /* 0x0001e4000c101b12 */
.L_x_474:
[----:B------:R-:W-:Y:S05]  /*15d0*/  BSYNC.RECONVERGENT B1 ;  /* 0x0000000000017941 */ /* 0x000fea0003800200 */
.L_x_473:
[----:B------:R-:W-:Y:S01]  /*15e0*/  UISETP.GE.OR UP1, UPT, UR13, UR31, !UP0 ;  /* 0x0000001f0d00728c */ /* 0x000fe2000c726670 */
[----:B0-----:R-:W-:-:S05]  /*15f0*/  MOV R5, UR28 ;  /* 0x0000001c00057c02 */ /* 0x001fca0008000f00 */
[----:B------:R-:W-:-:S04]  /*1600*/  PLOP3.LUT P0, PT, PT, PT, UP1, 0x80, 0x8 ;  /* 0x000000000008781c */ /* 0x000fc80003f0f018 */
[----:B------:R-:W-:-:S13]  /*1610*/  ISETP.NE.OR P0, PT, R16, RZ, P0 ;  /* 0x000000ff1000720c */ /* 0x000fda0000705670 */
[----:B------:R-:W0:Y:S02]  /*1620*/  @!P0 LDC.64 R2, c[0x0][0x3c8] ;  /* 0x0000f200ff028b82 */ /* 0x000e240000000a00 */
[----:B0-----:R-:W-:-:S06]  /*1630*/  @!P0 IMAD.WIDE R2, R5, 0x4, R2 ;  /* 0x0000000405028825 */ /* 0x001fcc00078e0202 */
[----:B------:R-:W2:Y:S01]  /*1640*/  @!P0 LDG.E R2, desc[UR18][R2.64] ;  /* 0x0000001202028981 */ /* 0x000ea2000c1e1900 */
[----:B------:R-:W0:Y:S01]  /*1650*/  S2UR UR15, SR_CgaCtaId ;  /* 0x00000000000f79c3 */ /* 0x000e220000008800 */
[----:B------:R-:W-:Y:S01]  /*1660*/  UMOV UR14, 0x400 ;  /* 0x00000400000e7882 */ /* 0x000fe20000000000 */
[----:B------:R-:W-:Y:S01]  /*1670*/  BSSY.RECONVERGENT B1, `(.L_x_487) ;  /* 0x00000b1000017945 */ /* 0x000fe20003800200 */
[----:B0-----:R-:W-:-:S09]  /*1680*/  ULEA UR14, UR15, UR14, 0x18 ;  /* 0x0000000e0f0e7291 */ /* 0x001fd2000f8ec0ff */
[----:B--2---:R-:W-:Y:S01]  /*1690*/  @!P0 STS [UR14], R2 ;  /* 0x00000002ff008988 */ /* 0x004fe2000800080e */
[----:B------:R-:W-:Y:S01]  /*16a0*/  BAR.SYNC.DEFER_BLOCKING 0x0 ;  /* 0x0000000000007b1d */ /* 0x000fe20000010000 */
[----:B------:R-:W-:-:S04]  /*16b0*/  ISETP.GE.AND P0, PT, R11, UR25, PT ;  /* 0x000000190b007c0c */ /* 0x000fc8000bf06270 */
        /* <DEDUP_REMOVED lines=33> */
[----:B------:R-:W-:Y:S01]  /*18d0*/  MOV R30, 0x1900 ;  /* 0x00001900001e7802 */ /* 0x000fe20000000f00 */
[----:B------:R-:W-:-:S07]  /*18e0*/  IMAD.MOV.U32 R29, RZ, RZ, R23 ;  /* 0x000000ffff1d7224 */ /* 0x000fce00078e0017 */
[----:B-----5:R-:W-:Y:S05]  /*18f0*/  CALL.REL.NOINC `($__internal_9_$__cuda_sm20_div_rn_f64_full) ;  /* 0x0000001400bc7944 */ /* 0x020fea0003c00000 */
[----:B------:R-:W-:Y:S01]  /*1900*/  MOV R2, R26 ;  /* 0x0000001a00027202 */ /* 0x000fe20000000f00 */
[----:B------:R-:W-:-:S07]  /*1910*/  IMAD.MOV.U32 R3, RZ, RZ, R27 ;  /* 0x000000ffff037224 */ /* 0x000fce00078e001b */
.L_x_490:
[----:B------:R-:W-:Y:S05]  /*1920*/  BSYNC.RECONVERGENT B2 ;  /* 0x0000000000027941 */ /* 0x000fea0003800200 */
.L_x_489:
        /* <DEDUP_REMOVED lines=21> */
.L_x_492:
[----:B------:R-:W-:Y:S05]  /*1a80*/  BSYNC.RECONVERGENT B2 ;  /* 0x0000000000027941 */ /* 0x000fea0003800200 */
.L_x_491:
        /* <DEDUP_REMOVED lines=21> */
[----:B------:R-:W-:Y:S01]  /*1be0*/  MOV R4, R26 ;  /* 0x0000001a00047202 */ /* 0x000fe20000000f00 */
[----:B------:R-:W-:-:S07]  /*1bf0*/  IMAD.MOV.U32 R5, RZ, RZ, R27 ;  /* 0x000000ffff057224 */ /* 0x000fce00078e001b */
.L_x_494:
[----:B------:R-:W-:Y:S05]  /*1c00*/  BSYNC.RECONVERGENT B2 ;  /* 0x0000000000027941 */ /* 0x000fea0003800200 */
.L_x_493:
        /* <DEDUP_REMOVED lines=20> */
[----:B------:R-:W-:Y:S05]  /*1d50*/  CALL.REL.NOINC `($__internal_9_$__cuda_sm20_div_rn_f64_full) ;  /* 0x0000001000a47944 */ /* 0x000fea0003c00000 */
.L_x_496:
[----:B------:R-:W-:Y:S05]  /*1d60*/  BSYNC.RECONVERGENT B2 ;  /* 0x0000000000027941 */ /* 0x000fea0003800200 */
.L_x_495:
        /* <DEDUP_REMOVED lines=21> */
[----:B------:R-:W-:Y:S01]  /*1ec0*/  MOV R6, R26 ;  /* 0x0000001a00067202 */ /* 0x000fe20000000f00 */
[----:B------:R-:W-:-:S07]  /*1ed0*/  IMAD.MOV.U32 R7, RZ, RZ, R27 ;  /* 0x000000ffff077224 */ /* 0x000fce00078e001b */
.L_x_498:
[----:B------:R-:W-:Y:S05]  /*1ee0*/  BSYNC.RECONVERGENT B2 ;  /* 0x0000000000027941 */ /* 0x000fea0003800200 */
.L_x_497:
        /* <DEDUP_REMOVED lines=21> */
.L_x_500:
[----:B------:R-:W-:Y:S05]  /*2040*/  BSYNC.RECONVERGENT B2 ;  /* 0x0000000000027941 */ /* 0x000fea0003800200 */
.L_x_499:
        /* <DEDUP_REMOVED lines=19> */
.L_x_488:
[----:B------:R-:W-:Y:S05]  /*2180*/  BSYNC.RECONVERGENT B1 ;  /* 0x0000000000017941 */ /* 0x000fea0003800200 */
.L_x_487:
[----:B------:R-:W-:Y:S01]  /*2190*/  UIADD3 UR6, UPT, UPT, UR6, 0x2, URZ ;  /* 0x0000000206067890 */ /* 0x000fe2000fffe0ff */
[----:B0-----:R-:W-:Y:S01]  /*21a0*/  IMAD.U32 R5, RZ, RZ, UR10 ;  /* 0x0000000aff057e24 */ /* 0x001fe2000f8e00ff */
[----:B------:R-:W-:Y:S01]  /*21b0*/  MOV R2, UR10 ;  /* 0x0000000a00027c02 */ /* 0x000fe20008000f00 */
[----:B------:R-:W-:Y:S01]  /*21c0*/  IMAD.U32 R3, RZ, RZ, UR10 ;  /* 0x0000000aff037e24 */ /* 0x000fe2000f8e00ff */
[----:B------:R-:W-:Y:S01]  /*21d0*/  UISETP.NE.AND UP1, UPT, UR6, URZ, UPT ;  /* 0x000000ff0600728c */ /* 0x000fe2000bf25270 */
[----:B------:R-:W-:Y:S01]  /*21e0*/  IMAD.U32 R7, RZ, RZ, UR10 ;  /* 0x0000000aff077e24 */ /* 0x000fe2000f8e00ff */
[----:B------:R-:W-:Y:S01]  /*21f0*/  LEA R0, R5, R0, 0x1 ;  /* 0x0000000005007211 */ /* 0x000fe200078e08ff */
[----:B------:R-:W-:Y:S01]  /*2200*/  IMAD R10, R3, 0x2, R10 ;  /* 0x00000002030a7824 */ /* 0x000fe200078e020a */
[----:B------:R-:W-:Y:S01]  /*2210*/  ULEA UR28, UR20, UR28, 0x1 ;  /* 0x0000001c141c7291 */ /* 0x000fe2000f8e08ff */
[----:B------:R-:W-:Y:S01]  /*2220*/  IMAD R9, R2, 0x2, R9 ;  /* 0x0000000202097824 */ /* 0x000fe200078e0209 */
[----:B------:R-:W-:Y:S01]  /*2230*/  ULEA UR13, UR20, UR13, 0x1 ;  /* 0x0000000d140d7291 */ /* 0x000fe2000f8e08ff */
[----:B------:R-:W-:Y:S01]  /*2240*/  IMAD R8, R7, 0x2, R8 ;  /* 0x0000000207087824 */ /* 0x000fe200078e0208 */
[----:B------:R-:W-:-:S02]  /*2250*/  ULEA UR11, UR20, UR11, 0x1 ;  /* 0x0000000b140b7291 */ /* 0x000fc4000f8e08ff */
[----:B------:R-:W-:Y:S01]  /*2260*/  ULEA UR12, UR20, UR12, 0x1 ;  /* 0x0000000c140c7291 */ /* 0x000fe2000f8e08ff */
[----:B------:R-:W-:Y:S11]  /*2270*/  BRA.U UP1, `(.L_x_501) ;  /* 0xffffffe501ec7547 */ /* 0x000ff6000b83ffff */
[----:B------:R-:W-:-:S05]  /*2280*/  UMOV UR6, UR17 ;  /* 0x0000001100067c82 */ /* 0x000fca0008000000 */
.L_x_472:
[----:B------:R-:W-:-:S04]  /*2290*/  ULOP3.LUT UR11, UR16, 0x1, URZ, 0xc0, !UPT ;  /* 0x00000001100b7892 */ /* 0x000fc8000f8ec0ff */
[----:B------:R-:W-:-:S09]  /*22a0*/  UISETP.NE.U32.AND UP1, UPT, UR11, 0x1, UPT ;  /* 0x000000010b00788c */ /* 0x000fd2000bf25070 */
[----:B------:R-:W-:Y:S05]  /*22b0*/  BRA.U !UP1, `(.L_x_471) ;  /* 0x0000000d09307547 */ /* 0x000fea000b800000 */
[----:B------:R-:W-:Y:S01]  /*22c0*/  ISETP.NE.AND P0, PT, R16, RZ, PT ;  /* 0x000000ff1000720c */ /* 0x000fe20003f05270 */
[----:B------:R-:W-:-:S12]  /*22d0*/  BSSY.RECONVERGENT B0, `(.L_x_502) ;  /* 0x0000010000007945 */ /* 0x000fd80003800200 */
[----:B------:R-:W-:Y:S05]  /*22e0*/  @P0 BRA `(.L_x_503) ;  /* 0x0000000000380947 */ /* 0x000fea0003800000 */
[----:B------:R-:W0:Y:S01]  /*22f0*/  LDCU UR14, c[0x0][0x418] ;  /* 0x00008300ff0e77ac */ /* 0x000e220008000800 */
[----:B------:R-:W-:-:S04]  /*2300*/  UIMAD UR11, UR20, UR6, UR7 ;  /* 0x00000006140b72a4 */ /* 0x000fc8000f8e0207 */
[----:B0-----:R-:W-:-:S09]  /*2310*/  UISETP.GE.OR UP1, UPT, UR11, UR14, !UP0 ;  /* 0x0000000e0b00728c */ /* 0x001fd2000c726670 */
[----:B------:R-:W-:Y:S05]  /*2320*/  BRA.U UP1, `(.L_x_503) ;  /* 0x0000000101287547 */ /* 0x000fea000b800000 */
[----:B------:R-:W0:Y:S01]  /*2330*/  LDCU.64 UR12, c[0x0][0x3c8] ;  /* 0x00007900ff0c77ac */ /* 0x000e220008000a00 */
[----:B------:R-:W-:-:S04]  /*2340*/  UIMAD UR11, UR30, UR14, UR11 ;  /* 0x0000000e1e0b72a4 */ /* 0x000fc8000f8e020b */
[----:B0-----:R-:W-:-:S06]  /*2350*/  UIMAD.WIDE UR12, UR11, 0x4, UR12 ;  /* 0x000000040b0c78a5 */ /* 0x001fcc000f8e020c */
[----:B------:R-:W-:Y:S01]  /*2360*/  MOV R2, UR12 ;  /* 0x0000000c00027c02 */ /* 0x000fe20008000f00 */
[----:B------:R-:W-:-:S05]  /*2370*/  IMAD.U32 R3, RZ, RZ, UR13 ;  /* 0x0000000dff037e24 */ /* 0x000fca000f8e00ff */
[----:B------:R-:W2:Y:S01]  /*2380*/  LDG.E R2, desc[UR18][R2.64] ;  /* 0x0000001202027981 */ /* 0x000ea2000c1e1900 */
[----:B------:R-:W0:Y:S01]  /*2390*/  S2UR UR12, SR_CgaCtaId ;  /* 0x00000000000c79c3 */ /* 0x000e220000008800 */
[----:B------:R-:W-:Y:S02]  /*23a0*/  UMOV UR11, 0x400 ;  /* 0x00000400000b7882 */ /* 0x000fe40000000000 */
[----:B0-----:R-:W-:-:S09]  /*23b0*/  ULEA UR11, UR12, UR11, 0x18 ;  /* 0x0000000b0c0b7291 */ /* 0x001fd2000f8ec0ff */
[----:B--2---:R0:W-:Y:S03]  /*23c0*/  STS [UR11], R2 ;  /* 0x00000002ff007988 */ /* 0x0041e6000800080b */
.L_x_503:
[----:B------:R-:W-:Y:S05]  /*23d0*/  BSYNC.RECONVERGENT B0 ;  /* 0x0000000000007941 */ /* 0x000fea0003800200 */
.L_x_502:
[----:B------:R-:W1:Y:S08]  /*23e0*/  S2UR UR12, SR_CgaCtaId ;  /* 0x00000000000c79c3 */ /* 0x000e700000008800 */
[----:B------:R-:W-:Y:S06]  /*23f0*/  BAR.SYNC.DEFER_BLOCKING 0x0 ;  /* 0x0000000000007b1d */ /* 0x000fec0000010000 */
[----:B------:R-:W-:-:S02]  /*2400*/  UMOV UR11, 0x400 ;  /* 0x00000400000b7882 */ /* 0x000fc40000000000 */
[----:B-1----:R-:W-:-:S09]  /*2410*/  ULEA UR11, UR12, UR11, 0x18 ;  /* 0x0000000b0c0b7291 */ /* 0x002fd2000f8ec0ff */
[----:B------:R-:W1:Y:S02]  /*2420*/  LDS R0, [UR11] ;  /* 0x0000000bff007984 */ /* 0x000e640008000800 */
[----:B-1----:R-:W-:-:S13]  /*2430*/  ISETP.NE.AND P0, PT, R0, RZ, PT ;  /* 0x000000ff0000720c */ /* 0x002fda0003f05270 */
[----:B------:R-:W-:Y:S05]  /*2440*/  @!P0 BRA `(.L_x_471) ;  /* 0x0000000800cc8947 */ /* 0x000fea0003800000 */
[----:B------:R-:W1:Y:S01]  /*2450*/  LDCU.64 UR12, c[0x0][0x3d0] ;  /* 0x00007a00ff0c77ac */ /* 0x000e620008000a00 */
[----:B------:R-:W-:Y:S01]  /*2460*/  IMAD.U32 R0, RZ, RZ, UR6 ;  /* 0x00000006ff007e24 */ /* 0x000fe2000f8e00ff */
[----:B------:R-:W-:Y:S01]  /*2470*/  BSSY.RECONVERGENT B1, `(.L_x_471) ;  /* 0x00000b0000017945 */ /* 0x000fe20003800200 */
[----:B------:R-:W2:Y:S02]  /*2480*/  LDCU UR11, c[0x0][0x3d8] ;  /* 0x00007b00ff0b77ac */ /* 0x000ea40008000800 */
[----:B------:R-:W-:Y:S01]  /*2490*/  IMAD R3, R0, UR10, R15 ;  /* 0x0000000a00037c24 */ /* 0x000fe2000f8e020f */
[----:B-1----:R-:W-:-:S04]  /*24a0*/  ISETP.GE.AND P0, PT, R11, UR13, PT ;  /* 0x0000000d0b007c0c */ /* 0x002fc8000bf06270 */
[----:B------:R-:W-:-:S04]  /*24b0*/  ISETP.GE.OR P0, PT, R3, UR12, P0 ;  /* 0x0000000c03007c0c */ /* 0x000fc80008706670 */
[----:B--2---:R-:W-:-:S13]  /*24c0*/  ISETP.GE.OR P0, PT, R12, UR11, P0 ;  /* 0x0000000b0c007c0c */ /* 0x004fda0008706670 */
[----:B------:R-:W-:Y:S05]  /*24d0*/  @P0 BRA `(.L_x_504) ;  /* 0x0000000800a40947 */ /* 0x000fea0003800000 */
[----:B------:R-:W1:Y:S01]  /*24e0*/  LDC.64 R32, c[0x0][0x3a0] ;  /* 0x0000e800ff207b82 */ /* 0x000e620000000a00 */
[----:B------:R-:W-:-:S04]  /*24f0*/  IMAD R0, R12, UR13, R11 ;  /* 0x0000000d0c007c24 */ /* 0x000fc8000f8e020b */
[----:B------:R-:W-:-:S03]  /*2500*/  IMAD R0, R0, UR12, R3 ;  /* 0x0000000c00007c24 */ /* 0x000fc6000f8e0203 */
[----:B------:R-:W2:Y:S08]  /*2510*/  LDC.64 R6, c[0x0][0x3b0] ;  /* 0x0000ec00ff067b82 */ /* 0x000eb00000000a00 */
[----:B------:R-:W3:Y:S01]  /*2520*/  LDC.64 R4, c[0x0][0x3b8] ;  /* 0x0000ee00ff047b82 */ /* 0x000ee20000000a00 */
[----:B-1----:R-:W-:-:S07]  /*2530*/  IMAD.WIDE R32, R0, 0x8, R32 ;  /* 0x0000000800207825 */ /* 0x002fce00078e0220 */
[----:B0-----:R-:W0:Y:S01]  /*2540*/  LDC.64 R2, c[0x0][0x3a8] ;  /* 0x0000ea00ff027b82 */ /* 0x001e220000000a00 */
[----:B------:R-:W4:Y:S01]  /*2550*/  LDG.E.64 R32, desc[UR18][R32.64] ;  /* 0x0000001220207981 */ /* 0x000f22000c1e1b00 */
[----:B--2---:R-:W-:-:S06]  /*2560*/  IMAD.WIDE R6, R0, 0x8, R6 ;  /* 0x0000000800067825 */ /* 0x004fcc00078e0206 */
[----:B------:R-:W5:Y:S01]  /*2570*/  LDG.E.64 R6, desc[UR18][R6.64] ;  /* 0x0000001206067981 */ /* 0x000f62000c1e1b00 */
[----:B---3--:R-:W-:-:S06]  /*2580*/  IMAD.WIDE R4, R0, 0x8, R4 ;  /* 0x0000000800047825 */ /* 0x008fcc00078e0204 */
[----:B------:R-:W5:Y:S01]  /*2590*/  LDG.E.64 R4, desc[UR18][R4.64] ;  /* 0x0000001204047981 */ /* 0x000f62000c1e1b00 */
[----:B0-----:R-:W-:-:S06]  /*25a0*/  IMAD.WIDE R2, R0, 0x8, R2 ;  /* 0x0000000800027825 */ /* 0x001fcc00078e0202 */
[----:B------:R-:W5:Y:S01]  /*25b0*/  LDG.E.64 R2, desc[UR18][R2.64] ;  /* 0x0000001202027981 */ /* 0x000f62000c1e1b00 */
[----:B------:R-:W0:Y:S01]  /*25c0*/  MUFU.RCP64H R9, R23 ;  /* 0x0000001700097308 */ /* 0x000e220000001800 */
[----:B------:R-:W-:-:S06]  /*25d0*/  HFMA2 R8, -RZ, RZ, 0, 5.9604644775390625e-08 ;  /* 0x00000001ff087431 */ /* 0x000fcc00000001ff */
[----:B0-----:R-:W-:-:S08]  /*25e0*/  DFMA R10, R8, -R22, 1 ;  /* 0x3ff00000080a742b */ /* 0x001fd00000000816 */
[----:B------:R-:W-:-:S08]  /*25f0*/  DFMA R10, R10, R10, R10 ;  /* 0x0000000a0a0a722b */ /* 0x000fd0000000000a */
[----:B------:R-:W-:-:S08]  /*2600*/  DFMA R10, R8, R10, R8 ;  /* 0x0000000a080a722b */ /* 0x000fd00000000008 */
[----:B------:R-:W-:-:S08]  /*2610*/  DFMA R8, R10, -R22, 1 ;  /* 0x3ff000000a08742b */ /* 0x000fd00000000816 */
[----:B------:R-:W-:Y:S01]  /*2620*/  DFMA R24, R10, R8, R10 ;  /* 0x000000080a18722b */ /* 0x000fe2000000000a */
[----:B------:R-:W-:Y:S07]  /*2630*/  BSSY.RECONVERGENT B2, `(.L_x_505) ;  /* 0x000000e000027945 */ /* 0x000fee0003800200 */
[----:B----4-:R-:W-:-:S08]  /*2640*/  DMUL R8, R24, R32 ;  /* 0x0000002018087228 */ /* 0x010fd00000000000 */
        /* <DEDUP_REMOVED lines=12> */
.L_x_506:
[----:B------:R-:W-:Y:S05]  /*2710*/  BSYNC.RECONVERGENT B2 ;  /* 0x0000000000027941 */ /* 0x000fea0003800200 */
.L_x_505:
        /* <DEDUP_REMOVED lines=21> */
.L_x_508:
[----:B------:R-:W-:Y:S05]  /*2870*/  BSYNC.RECONVERGENT B2 ;  /* 0x0000000000027941 */ /* 0x000fea0003800200 */
.L_x_507:
        /* <DEDUP_REMOVED lines=23> */
.L_x_510:
[----:B------:R-:W-:Y:S05]  /*29f0*/  BSYNC.RECONVERGENT B2 ;  /* 0x0000000000027941 */ /* 0x000fea0003800200 */
.L_x_509:
        /* <DEDUP_REMOVED lines=21> */
.L_x_512:
[----:B------:R-:W-:Y:S05]  /*2b50*/  BSYNC.RECONVERGENT B2 ;  /* 0x0000000000027941 */ /* 0x000fea0003800200 */
.L_x_511:
        /* <DEDUP_REMOVED lines=23> */
.L_x_514:
[----:B------:R-:W-:Y:S05]  /*2cd0*/  BSYNC.RECONVERGENT B2 ;  /* 0x0000000000027941 */ /* 0x000fea0003800200 */
.L_x_513:
        /* <DEDUP_REMOVED lines=21> */
.L_x_516:
[----:B------:R-:W-:Y:S05]  /*2e30*/  BSYNC.RECONVERGENT B2 ;  /* 0x0000000000027941 */ /* 0x000fea0003800200 */
.L_x_515:
        /* <DEDUP_REMOVED lines=19> */
.L_x_504:
[----:B------:R-:W-:Y:S05]  /*2f70*/  BSYNC.RECONVERGENT B1 ;  /* 0x0000000000017941 */ /* 0x000fea0003800200 */
.L_x_471:
[----:B------:R-:W-:Y:S01]  /*2f80*/  ISETP.NE.AND P0, PT, R18, UR5, PT ;  /* 0x0000000512007c0c */ /* 0x000fe2000bf05270 */
[----:B------:R-:W-:-:S12]  /*2f90*/  UIADD3 UR5, UPT, UPT, UR5, 0x1, URZ ;  /* 0x0000000105057890 */ /* 0x000fd8000fffe0ff */
[----:B------:R-:W-:Y:S05]  /*2fa0*/  @P0 BRA `(.L_x_517) ;  /* 0xffffffd800200947 */ /* 0x000fea000383ffff */
.L_x_470:
[----:B------:R-:W-:Y:S01]  /*2fb0*/  ISETP.NE.AND P0, PT, R21, UR4, PT ;  /* 0x0000000415007c0c */ /* 0x000fe2000bf05270 */
[----:B------:R-:W-:-:S12]  /*2fc0*/  UIADD3 UR4, UPT, UPT, UR4, 0x1, URZ ;  /* 0x0000000104047890 */ /* 0x000fd8000fffe0ff */
[----:B------:R-:W-:Y:S05]  /*2fd0*/  @P0 BRA `(.L_x_518) ;  /* 0xffffffd400640947 */ /* 0x000fea000383ffff */
[----:B------:R-:W-:Y:S05]  /*2fe0*/  EXIT ;  /* 0x000000000000794d */ /* 0x000fea0003800000 */
        .weak           $__internal_9_$__cuda_sm20_div_rn_f64_full
        .type           $__internal_9_$__cuda_sm20_div_rn_f64_full,@function
        .size           $__internal_9_$__cuda_sm20_div_rn_f64_full,(.L_x_627 - $__internal_9_$__cuda_sm20_div_rn_f64_full)
$__internal_9_$__cuda_sm20_div_rn_f64_full:
[C---:B------:R-:W-:Y:S01]  /*2ff0*/  FSETP.GEU.AND P0, PT, |R29|.reuse, 1.469367938527859385e-39, PT ;  /* 0x001000001d00780b */ /* 0x040fe20003f0e200 */
[----:B------:R-:W-:Y:S01]  /*3000*/  IMAD.MOV.U32 R36, RZ, RZ, 0x1 ;  /* 0x00000001ff247424 */ /* 0x000fe200078e00ff */
[----:B------:R-:W-:Y:S01]  /*3010*/  LOP3.LUT R26, R29, 0x800fffff, RZ, 0xc0, !PT ;  /* 0x800fffff1d1a7812 */ /* 0x000fe200078ec0ff */
[----:B------:R-:W-:Y:S01]  /*3020*/  IMAD.MOV.U32 R40, RZ, RZ, R32 ;  /* 0x000000ffff287224 */ /* 0x000fe200078e0020 */
[----:B------:R-:W-:Y:S01]  /*3030*/  MOV R41, R33 ;  /* 0x0000002100297202 */ /* 0x000fe20000000f00 */
[----:B------:R-:W-:Y:S01]  /*3040*/  BSSY.RECONVERGENT B0, `(.L_x_519) ;  /* 0x0000059000007945 */ /* 0x000fe20003800200 */
[----:B------:R-:W-:Y:S01]  /*3050*/  LOP3.LUT R27, R26, 0x3ff00000, RZ, 0xfc, !PT ;  /* 0x3ff000001a1b7812 */ /* 0x000fe200078efcff */
[----:B------:R-:W-:Y:S01]  /*3060*/  IMAD.MOV.U32 R26, RZ, RZ, R28 ;  /* 0x000000ffff1a7224 */ /* 0x000fe200078e001c */
[C---:B------:R-:W-:Y:S02]  /*3070*/  FSETP.GEU.AND P2, PT, |R41|.reuse, 1.469367938527859385e-39, PT ;  /* 0x001000002900780b */ /* 0x040fe40003f4e200 */
[----:B------:R-:W-:-:S02]  /*3080*/  LOP3.LUT R31, R41, 0x7ff00000, RZ, 0xc0, !PT ;  /* 0x7ff00000291f7812 */ /* 0x000fc400078ec0ff */
[----:B------:R-:W-:Y:S01]  /*3090*/  LOP3.LUT R34, R29, 0x7ff00000, RZ, 0xc0, !PT ;  /* 0x7ff000001d227812 */ /* 0x000fe200078ec0ff */
[----:B------:R-:W-:Y:S01]  /*30a0*/  @!P0 DMUL R26, R28, 8.98846567431157953865e+307 ;  /* 0x7fe000001c1a8828 */ /* 0x000fe20000000000 */
[----:B------:R-:W-:Y:S02]  /*30b0*/  MOV R42, R40 ;  /* 0x00000028002a7202 */ /* 0x000fe40000000f00 */
[----:B------:R-:W-:-:S03]  /*30c0*/  ISETP.GE.U32.AND P1, PT, R31, R34, PT ;  /* 0x000000221f00720c */ /* 0x000fc60003f26070 */
[----:B------:R-:W0:Y:S02]  /*30d0*/  MUFU.RCP64H R37, R27 ;  /* 0x0000001b00257308 */ /* 0x000e240000001800 */
[----:B------:R-:W-:Y:S02]  /*30e0*/  @!P2 LOP3.LUT R32, R29, 0x7ff00000, RZ, 0xc0, !PT ;  /* 0x7ff000001d20a812 */ /* 0x000fe400078ec0ff */
[----:B------:R-:W-:Y:S02]  /*30f0*/  @!P0 LOP3.LUT R34, R27, 0x7ff00000, RZ, 0xc0, !PT ;  /* 0x7ff000001b228812 */ /* 0x000fe400078ec0ff */
[----:B------:R-:W-:Y:S01]  /*3100*/  @!P2 ISETP.GE.U32.AND P3, PT, R31, R32, PT ;  /* 0x000000201f00a20c */ /* 0x000fe20003f66070 */
[----:B------:R-:W-:-:S05]  /*3110*/  IMAD.MOV.U32 R32, RZ, RZ, 0x1ca00000 ;  /* 0x1ca00000ff207424 */ /* 0x000fca00078e00ff */
[C---:B------:R-:W-:Y:S02]  /*3120*/  @!P2 SEL R35, R32.reuse, 0x63400000, !P3 ;  /* 0x634000002023a807 */ /* 0x040fe40005800000 */
[----:B------:R-:W-:Y:S02]  /*3130*/  SEL R33, R32, 0x63400000, !P1 ;  /* 0x6340000020217807 */ /* 0x000fe40004800000 */
[--C-:B------:R-:W-:Y:S01]  /*3140*/  @!P2 LOP3.LUT R35, R35, 0x80000000, R41.reuse, 0xf8, !PT ;  /* 0x800000002323a812 */ /* 0x100fe200078ef829 */
[----:B0-----:R-:W-:Y:S01]  /*3150*/  DFMA R38, R36, -R26, 1 ;  /* 0x3ff000002426742b */ /* 0x001fe2000000081a */
[----:B------:R-:W-:Y:S01]  /*3160*/  LOP3.LUT R43, R33, 0x800fffff, R41, 0xf8, !PT ;  /* 0x800fffff212b7812 */ /* 0x000fe200078ef829 */
[----:B------:R-:W-:-:S06]  /*3170*/  IMAD.MOV.U32 R33, RZ, RZ, R31 ;  /* 0x000000ffff217224 */ /* 0x000fcc00078e001f */
[----:B------:R-:W-:-:S08]  /*3180*/  DFMA R38, R38, R38, R38 ;  /* 0x000000262626722b */ /* 0x000fd00000000026 */
[----:B------:R-:W-:Y:S01]  /*3190*/  DFMA R36, R36, R38, R36 ;  /* 0x000000262424722b */ /* 0x000fe20000000024 */
[----:B------:R-:W-:Y:S01]  /*31a0*/  @!P2 LOP3.LUT R39, R35, 0x100000, RZ, 0xfc, !PT ;  /* 0x001000002327a812 */ /* 0x000fe200078efcff */
[----:B------:R-:W-:-:S06]  /*31b0*/  @!P2 IMAD.MOV.U32 R38, RZ, RZ, RZ ;  /* 0x000000ffff26a224 */ /* 0x000fcc00078e00ff */
[----:B------:R-:W-:Y:S02]  /*31c0*/  DFMA R44, R36, -R26, 1 ;  /* 0x3ff00000242c742b */ /* 0x000fe4000000081a */
[----:B------:R-:W-:-:S06]  /*31d0*/  @!P2 DFMA R42, R42, 2, -R38 ;  /* 0x400000002a2aa82b */ /* 0x000fcc0000000826 */
[----:B------:R-:W-:-:S04]  /*31e0*/  DFMA R44, R36, R44, R36 ;  /* 0x0000002c242c722b */ /* 0x000fc80000000024 */
[----:B------:R-:W-:-:S04]  /*31f0*/  @!P2 LOP3.LUT R33, R43, 0x7ff00000, RZ, 0xc0, !PT ;  /* 0x7ff000002b21a812 */ /* 0x000fc800078ec0ff */
[----:B------:R-:W-:Y:S01]  /*3200*/  DMUL R36, R44, R42 ;  /* 0x0000002a2c247228 */ /* 0x000fe20000000000 */
[----:B------:R-:W-:-:S04]  /*3210*/  IADD3 R35, PT, PT, R33, -0x1, RZ ;  /* 0xffffffff21237810 */ /* 0x000fc80007ffe0ff */
[----:B------:R-:W-:-:S03]  /*3220*/  ISETP.GT.U32.AND P0, PT, R35, 0x7feffffe, PT ;  /* 0x7feffffe2300780c */ /* 0x000fc60003f04070 */
[----:B------:R-:W-:-:S08]  /*3230*/  DFMA R38, R36, -R26, R42 ;  /* 0x8000001a2426722b */ /* 0x000fd0000000002a */
[----:B------:R-:W-:Y:S01]  /*3240*/  DFMA R38, R44, R38, R36 ;  /* 0x000000262c26722b */ /* 0x000fe20000000024 */
[----:B------:R-:W-:-:S05]  /*3250*/  VIADD R36, R34, 0xffffffff ;  /* 0xffffffff22247836 */ /* 0x000fca0000000000 */
[----:B------:R-:W-:-:S13]  /*3260*/  ISETP.GT.U32.OR P0, PT, R36, 0x7feffffe, P0 ;  /* 0x7feffffe2400780c */ /* 0x000fda0000704470 */
[----:B------:R-:W-:Y:S05]  /*3270*/  @P0 BRA `(.L_x_520) ;  /* 0x0000000000740947 */ /* 0x000fea0003800000 */
[----:B------:R-:W-:-:S04]  /*3280*/  LOP3.LUT R34, R29, 0x7ff00000, RZ, 0xc0, !PT ;  /* 0x7ff000001d227812 */ /* 0x000fc800078ec0ff */
[CC--:B------:R-:W-:Y:S02]  /*3290*/  VIADDMNMX R33, R31.reuse, -R34.reuse, 0xb9600000, !PT ;  /* 0xb96000001f217446 */ /* 0x0c0fe40007800922 */
[----:B------:R-:W-:Y:S01]  /*32a0*/  ISETP.GE.U32.AND P0, PT, R31, R34, PT ;  /* 0x000000221f00720c */ /* 0x000fe20003f06070 */
[----:B------:R-:W-:Y:S01]  /*32b0*/  IMAD.MOV.U32 R34, RZ, RZ, RZ ;  /* 0x000000ffff227224 */ /* 0x000fe200078e00ff */
[----:B------:R-:W-:Y:S02]  /*32c0*/  VIMNMX R33, PT, PT, R33, 0x46a00000, PT ;  /* 0x46a0000021217848 */ /* 0x000fe40003fe0100 */
[----:B------:R-:W-:-:S05]  /*32d0*/  SEL R32, R32, 0x63400000, !P0 ;  /* 0x6340000020207807 */ /* 0x000fca0004000000 */
[----:B------:R-:W-:-:S05]  /*32e0*/  IMAD.IADD R32, R33, 0x1, -R32 ;  /* 0x0000000121207824 */ /* 0x000fca00078e0a20 */
[----:B------:R-:W-:-:S06]  /*32f0*/  IADD3 R35, PT, PT, R32, 0x7fe00000, RZ ;  /* 0x7fe0000020237810 */ /* 0x000fcc0007ffe0ff */
[----:B------:R-:W-:-:S10]  /*3300*/  DMUL R36, R38, R34 ;  /* 0x0000002226247228 */ /* 0x000fd40000000000 */
[----:B------:R-:W-:-:S13]  /*3310*/  FSETP.GTU.AND P0, PT, |R37|, 1.469367938527859385e-39, PT ;  /* 0x001000002500780b */ /* 0x000fda0003f0c200 */
[----:B------:R-:W-:Y:S05]  /*3320*/  @P0 BRA `(.L_x_521) ;  /* 0x0000000000a80947 */ /* 0x000fea0003800000 */
[----:B------:R-:W-:-:S06]  /*3330*/  DFMA R26, R38, -R26, R42 ;  /* 0x8000001a261a722b */ /* 0x000fcc000000002a */
[----:B------:R-:W-:-:S04]  /*3340*/  IMAD.MOV.U32 R26, RZ, RZ, RZ ;  /* 0x000000ffff1a7224 */ /* 0x000fc800078e00ff */
[C---:B------:R-:W-:Y:S02]  /*3350*/  FSETP.NEU.AND P0, PT, R27.reuse, RZ, PT ;  /* 0x000000ff1b00720b */ /* 0x040fe40003f0d000 */
[----:B------:R-:W-:-:S04]  /*3360*/  LOP3.LUT R28, R27, 0x80000000, R29, 0x48, !PT ;  /* 0x800000001b1c7812 */ /* 0x000fc800078e481d */
[----:B------:R-:W-:-:S07]  /*3370*/  LOP3.LUT R27, R28, R35, RZ, 0xfc, !PT ;  /* 0x000000231c1b7212 */ /* 0x000fce00078efcff */
[----:B------:R-:W-:Y:S05]  /*3380*/  @!P0 BRA `(.L_x_521) ;  /* 0x0000000000908947 */ /* 0x000fea0003800000 */
[C---:B------:R-:W-:Y:S01]  /*3390*/  IADD3 R35, PT, PT, -R32.reuse, RZ, RZ ;  /* 0x000000ff20237210 */ /* 0x040fe20007ffe1ff */
[----:B------:R-:W-:Y:S01]  /*33a0*/  IMAD.MOV.U32 R34, RZ, RZ, RZ ;  /* 0x000000ffff227224 */ /* 0x000fe200078e00ff */
[----:B------:R-:W-:Y:S01]  /*33b0*/  DMUL.RP R26, R38, R26 ;  /* 0x0000001a261a7228 */ /* 0x000fe20000008000 */
[----:B------:R-:W-:-:S04]  /*33c0*/  IADD3 R32, PT, PT, -R32, -0x43300000, RZ ;  /* 0xbcd0000020207810 */ /* 0x000fc80007ffe1ff */
[----:B------:R-:W-:-:S05]  /*33d0*/  DFMA R34, R36, -R34, R38 ;  /* 0x800000222422722b */ /* 0x000fca0000000026 */
[----:B------:R-:W-:-:S05]  /*33e0*/  LOP3.LUT R28, R27, R28, RZ, 0x3c, !PT ;  /* 0x0000001c1b1c7212 */ /* 0x000fca00078e3cff */
[----:B------:R-:W-:-:S04]  /*33f0*/  FSETP.NEU.AND P0, PT, |R35|, R32, PT ;  /* 0x000000202300720b */ /* 0x000fc80003f0d200 */
[----:B------:R-:W-:Y:S02]  /*3400*/  FSEL R26, R26, R36, !P0 ;  /* 0x000000241a1a7208 */ /* 0x000fe40004000000 */
[----:B------:R-:W-:-:S03]  /*3410*/  FSEL R27, R28, R37, !P0 ;  /* 0x000000251c1b7208 */ /* 0x000fc60004000000 */
[----:B------:R-:W-:Y:S01]  /*3420*/  IMAD.MOV.U32 R36, RZ, RZ, R26 ;  /* 0x000000ffff247224 */ /* 0x000fe200078e001a */
[----:B------:R-:W-:Y:S01]  /*3430*/  MOV R37, R27 ;  /* 0x0000001b00257202 */ /* 0x000fe20000000f00 */
[----:B------:R-:W-:Y:S06]  /*3440*/  BRA `(.L_x_521) ;  /* 0x0000000000607947 */ /* 0x000fec0003800000 */
.L_x_520:
        /* <DEDUP_REMOVED lines=12> */
[----:B------:R-:W-:Y:S01]  /*3510*/  @!P0 IMAD.MOV.U32 R37, RZ, RZ, R29 ;  /* 0x000000ffff258224 */ /* 0x000fe200078e001d */
[----:B------:R-:W-:Y:S01]  /*3520*/  @!P0 MOV R36, RZ ;  /* 0x000000ff00248202 */ /* 0x000fe20000000f00 */
[----:B------:R-:W-:Y:S01]  /*3530*/  @P0 IMAD.MOV.U32 R36, RZ, RZ, RZ ;  /* 0x000000ffff240224 */ /* 0x000fe200078e00ff */
[----:B------:R-:W-:Y:S01]  /*3540*/  @P0 MOV R37, R26 ;  /* 0x0000001a00250202 */ /* 0x000fe20000000f00 */
[----:B------:R-:W-:Y:S06]  /*3550*/  BRA `(.L_x_521) ;  /* 0x00000000001c7947 */ /* 0x000fec0003800000 */
.L_x_523:
[----:B------:R-:W-:Y:S01]  /*3560*/  LOP3.LUT R27, R29, 0x80000, RZ, 0xfc, !PT ;  /* 0x000800001d1b7812 */ /* 0x000fe200078efcff */
[----:B------:R-:W-:-:S04]  /*3570*/  IMAD.MOV.U32 R36, RZ, RZ, R28 ;  /* 0x000000ffff247224 */ /* 0x000fc800078e001c */
[----:B------:R-:W-:Y:S01]  /*3580*/  IMAD.MOV.U32 R37, RZ, RZ, R27 ;  /* 0x000000ffff257224 */ /* 0x000fe200078e001b */
[----:B------:R-:W-:Y:S06]  /*3590*/  BRA `(.L_x_521) ;  /* 0x00000000000c7947 */ /* 0x000fec0003800000 */
.L_x_522:
[----:B------:R-:W-:Y:S02]  /*35a0*/  LOP3.LUT R27, R41, 0x80000, RZ, 0xfc, !PT ;  /* 0x00080000291b7812 */ /* 0x000fe400078efcff */
[----:B------:R-:W-:-:S03]  /*35b0*/  MOV R36, R40 ;  /* 0x0000002800247202 */ /* 0x000fc60000000f00 */
[----:B------:R-:W-:-:S07]  /*35c0*/  IMAD.MOV.U32 R37, RZ, RZ, R27 ;  /* 0x000000ffff257224 */ /* 0x000fce00078e001b */
.L_x_521:
[----:B------:R-:W-:Y:S05]  /*35d0*/  BSYNC.RECONVERGENT B0 ;  /* 0x0000000000007941 */ /* 0x000fea0003800200 */
.L_x_519:
[----:B------:R-:W-:Y:S01]  /*35e0*/  IMAD.MOV.U32 R31, RZ, RZ, 0x0 ;  /* 0x00000000ff1f7424 */ /* 0x000fe200078e00ff */
[----:B------:R-:W-:Y:S01]  /*35f0*/  MOV R27, R37 ;  /* 0x00000025001b7202 */ /* 0x000fe20000000f00 */
[----:B------:R-:W-:Y:S02]  /*3600*/  IMAD.MOV.U32 R26, RZ, RZ, R36 ;  /* 0x000000ffff1a7224 */ /* 0x000fe400078e0024 */
[----:B------:R-:W-:Y:S05]  /*3610*/  RET.REL.NODEC R30 `(_Z19getPrimitive_wakeupPdS_S_S_S_S_S_S_S_Pi9InputPara) ;  /* 0xffffffc81e787950 */ /* 0x000fea0003c3ffff */
.L_x_524:
        /* <DEDUP_REMOVED lines=14> */
.L_x_627:


//--------------------- .text._Z12getPrimitivePdS_S_S_S_S_S_S_9InputPara --------------------------
	.section	.text._Z12getPrimitivePdS_S_S_S_S_S_S_9InputPara,"ax",@progbits
	.align	128
        .global         _Z12getPrimitivePdS_S_S_S_S_S_S_9InputPara
        .type           _Z12getPrimitivePdS_S_S_S_S_S_S_9InputPara,@function
        .size           _Z12getPrimitivePdS_S_S_S_S_S_S_9InputPara,(.L_x_628 - _Z12getPrimitivePdS_S_S_S_S_S_S_9InputPara)
        .other          _Z12getPrimitivePdS_S_S_S_S_S_S_9InputPara,@"STO_CUDA_ENTRY STV_DEFAULT"
_Z12getPrimitivePdS_S_S_S_S_S_S_9InputPara:
.text._Z12getPrimitivePdS_S_S_S_S_S_S_9InputPara:
        /* <DEDUP_REMOVED lines=34> */
[----:B------:R-:W-:-:S04]  /*0220*/  @!P1 LOP3.LUT R36, RZ, R38, RZ, 0x33, !PT ;  /* 0x00000026ff249212 */ /* 0x000fc800078e33ff */
[----:B------:R-:W-:-:S13]  /*0230*/  ISETP.GE.AND P0, PT, R36, RZ, PT ;  /* 0x000000ff2400720c */ /* 0x000fda0003f06270 */
[----:B0123--:R-:W-:Y:S05]  /*0240*/  @!P0 EXIT ;  /* 0x000000000000894d */ /* 0x00ffea0003800000 */
[----:B------:R-:W-:Y:S01]  /*0250*/  IMAD R5, R40, UR6, RZ ;  /* 0x0000000628057c24 */ /* 0x000fe2000f8e02ff */
[----:B------:R-:W0:Y:S01]  /*0260*/  LDC R0, c[0x0][0x3c4] ;  /* 0x0000f100ff007b82 */ /* 0x000e220000000800 */
[----:B------:R-:W1:Y:S01]  /*0270*/  S2R R22, SR_CTAID.X ;  /* 0x0000000000167919 */ /* 0x000e620000002500 */
[----:B------:R-:W2:Y:S02]  /*0280*/  LDCU.64 UR10, c[0x0][0x3d8] ;  /* 0x00007b00ff0a77ac */ /* 0x000ea40008000a00 */
[-C--:B------:R-:W-:Y:S01]  /*0290*/  IABS R7, R5.reuse ;  /* 0x0000000500077213 */ /* 0x080fe20000000000 */
[----:B------:R-:W3:Y:S01]  /*02a0*/  S2R R21, SR_CTAID.Z ;  /* 0x0000000000157919 */ /* 0x000ee20000002700 */
[----:B------:R-:W-:Y:S01]  /*02b0*/  IABS R8, R5 ;  /* 0x0000000500087213 */ /* 0x000fe20000000000 */
[----:B------:R-:W4:Y:S01]  /*02c0*/  LDCU.64 UR8, c[0x0][0x358] ;  /* 0x00006b00ff0877ac */ /* 0x000f220008000a00 */
[----:B------:R-:W5:Y:S01]  /*02d0*/  I2F.RP R4, R7 ;  /* 0x0000000700047306 */ /* 0x000f620000209400 */
[----:B------:R-:W4:Y:S01]  /*02e0*/  S2R R25, SR_CTAID.Y ;  /* 0x0000000000197919 */ /* 0x000f220000002600 */
[----:B------:R-:W2:Y:S01]  /*02f0*/  LDC.64 R26, c[0x0][0x3e0] ;  /* 0x0000f800ff1a7b82 */ /* 0x000ea20000000a00 */
[----:B------:R-:W-:Y:S01]  /*0300*/  IMAD.MOV R8, RZ, RZ, -R8 ;  /* 0x000000ffff087224 */ /* 0x000fe200078e0a08 */
[----:B------:R-:W4:Y:S04]  /*0310*/  S2R R24, SR_TID.Y ;  /* 0x0000000000187919 */ /* 0x000f280000002200 */
[----:B-----5:R-:W5:Y:S01]  /*0320*/  MUFU.RCP R4, R4 ;  /* 0x0000000400047308 */ /* 0x020f620000001000 */
[----:B0-----:R-:W-:Y:S01]  /*0330*/  VIADD R0, R0, 0xffffffff ;  /* 0xffffffff00007836 */ /* 0x001fe20000000000 */
[C---:B-1----:R-:W-:Y:S01]  /*0340*/  IADD3 R20, PT, PT, R19.reuse, R22, RZ ;  /* 0x0000001613147210 */ /* 0x042fe20007ffe0ff */
[----:B--2---:R-:W-:Y:S01]  /*0350*/  DMUL R26, R26, UR10 ;  /* 0x0000000a1a1a7c28 */ /* 0x004fe20008000000 */
[----:B------:R-:W-:-:S02]  /*0360*/  IMAD R19, R19, UR4, RZ ;  /* 0x0000000413137c24 */ /* 0x000fc4000f8e02ff */
[----:B-----5:R-:W-:Y:S01]  /*0370*/  VIADD R2, R4, 0xffffffe ;  /* 0x0ffffffe04027836 */ /* 0x020fe20000000000 */
[----:B------:R-:W-:Y:S02]  /*0380*/  IABS R4, R0 ;  /* 0x0000000000047213 */ /* 0x000fe40000000000 */
[----:B------:R-:W-:Y:S01]  /*0390*/  LOP3.LUT R0, R0, R5, RZ, 0x3c, !PT ;  /* 0x0000000500007212 */ /* 0x000fe200078e3cff */
[----:B------:R0:W1:Y:S01]  /*03a0*/  F2I.FTZ.U32.TRUNC.NTZ R3, R2 ;  /* 0x0000000200037305 */ /* 0x000062000021f000 */
[----:B----4-:R-:W-:Y:S02]  /*03b0*/  IMAD R18, R25, UR6, R24 ;  /* 0x0000000619127c24 */ /* 0x010fe4000f8e0218 */
[----:B------:R-:W-:Y:S01]  /*03c0*/  ISETP.GE.AND P2, PT, R0, RZ, PT ;  /* 0x000000ff0000720c */ /* 0x000fe20003f46270 */
[----:B0-----:R-:W-:Y:S01]  /*03d0*/  IMAD.MOV.U32 R2, RZ, RZ, RZ ;  /* 0x000000ffff027224 */ /* 0x001fe200078e00ff */
[----:B-1----:R-:W-:-:S05]  /*03e0*/  IADD3 R6, PT, PT, RZ, -R3, RZ ;  /* 0x80000003ff067210 */ /* 0x002fca0007ffe0ff */
[----:B------:R-:W-:-:S04]  /*03f0*/  IMAD R9, R6, R7, RZ ;  /* 0x0000000706097224 */ /* 0x000fc800078e02ff */
[----:B------:R-:W-:Y:S01]  /*0400*/  IMAD.HI.U32 R3, R3, R9, R2 ;  /* 0x0000000903037227 */ /* 0x000fe200078e0002 */
[----:B------:R-:W-:-:S05]  /*0410*/  MOV R2, R8 ;  /* 0x0000000800027202 */ /* 0x000fca0000000f00 */
[----:B------:R-:W-:Y:S02]  /*0420*/  IMAD.HI.U32 R23, R3, R4, RZ ;  /* 0x0000000403177227 */ /* 0x000fe400078e00ff */
[----:B------:R-:W0:Y:S02]  /*0430*/  S2R R3, SR_TID.X ;  /* 0x0000000000037919 */ /* 0x000e240000002100 */
[----:B------:R-:W-:Y:S02]  /*0440*/  IMAD R2, R23, R2, R4 ;  /* 0x0000000217027224 */ /* 0x000fe400078e0204 */
[----:B------:R-:W3:Y:S03]  /*0450*/  S2R R4, SR_TID.Z ;  /* 0x0000000000047919 */ /* 0x000ee60000002300 */
[----:B------:R-:W-:-:S13]  /*0460*/  ISETP.GT.U32.AND P1, PT, R7, R2, PT ;  /* 0x000000020700720c */ /* 0x000fda0003f24070 */
[----:B------:R-:W-:Y:S02]  /*0470*/  @!P1 IMAD.IADD R2, R2, 0x1, -R7 ;  /* 0x0000000102029824 */ /* 0x000fe400078e0a07 */
[----:B------:R-:W-:Y:S01]  /*0480*/  @!P1 VIADD R23, R23, 0x1 ;  /* 0x0000000117179836 */ /* 0x000fe20000000000 */
[----:B------:R-:W-:Y:S02]  /*0490*/  ISETP.NE.AND P1, PT, R5, RZ, PT ;  /* 0x000000ff0500720c */ /* 0x000fe40003f25270 */
[----:B------:R-:W-:Y:S01]  /*04a0*/  ISETP.GE.U32.AND P0, PT, R2, R7, PT ;  /* 0x000000070200720c */ /* 0x000fe20003f06070 */
[--C-:B0-----:R-:W-:Y:S02]  /*04b0*/  IMAD R22, R22, UR4, R3.reuse ;  /* 0x0000000416167c24 */ /* 0x101fe4000f8e0203 */
[----:B------:R-:W-:Y:S01]  /*04c0*/  IMAD R20, R20, UR4, R3 ;  /* 0x0000000414147c24 */ /* 0x000fe2000f8e0203 */
[----:B------:R-:W-:Y:S01]  /*04d0*/  UMOV UR4, URZ ;  /* 0x000000ff00047c82 */ /* 0x000fe20008000000 */
[----:B---3--:R-:W-:-:S08]  /*04e0*/  IMAD R21, R21, UR5, R4 ;  /* 0x0000000515157c24 */ /* 0x008fd0000f8e0204 */
[----:B------:R-:W-:-:S04]  /*04f0*/  @P0 VIADD R23, R23, 0x1 ;  /* 0x0000000117170836 */ /* 0x000fc80000000000 */
[----:B------:R-:W-:Y:S01]  /*0500*/  @!P2 IMAD.MOV R23, RZ, RZ, -R23 ;  /* 0x000000ffff17a224 */ /* 0x000fe200078e0a17 */
[----:B------:R-:W-:-:S07]  /*0510*/  @!P1 LOP3.LUT R23, RZ, R5, RZ, 0x33, !PT ;  /* 0x00000005ff179212 */ /* 0x000fce00078e33ff */
.L_x_571:
[----:B------:R-:W-:-:S13]  /*0520*/  ISETP.GE.AND P0, PT, R23, RZ, PT ;  /* 0x000000ff1700720c */ /* 0x000fda0003f06270 */
[----:B0-----:R-:W-:Y:S05]  /*0530*/  @!P0 BRA `(.L_x_525) ;  /* 0x0000002400048947 */ /* 0x001fea0003800000 */
[-C--:B------:R-:W-:Y:S01]  /*0540*/  IABS R5, R19.reuse ;  /* 0x0000001300057213 */ /* 0x080fe20000000000 */
[----:B------:R-:W0:Y:S01]  /*0550*/  LDC R0, c[0x0][0x3c0] ;  /* 0x0000f000ff007b82 */ /* 0x000e220000000800 */
[----:B------:R-:W-:Y:S01]  /*0560*/  IABS R8, R19 ;  /* 0x0000001300087213 */ /* 0x000fe20000000000 */
[----:B------:R-:W-:Y:S01]  /*0570*/  IMAD R17, R38, UR4, R21 ;  /* 0x0000000426117c24 */ /* 0x000fe2000f8e0215 */
[----:B------:R-:W1:Y:S01]  /*0580*/  I2F.RP R4, R5 ;  /* 0x0000000500047306 */ /* 0x000e620000209400 */
[----:B------:R-:W-:Y:S02]  /*0590*/  UMOV UR5, URZ ;  /* 0x000000ff00057c82 */ /* 0x000fe40008000000 */
[----:B------:R-:W-:-:S05]  /*05a0*/  IMAD.MOV R8, RZ, RZ, -R8 ;  /* 0x000000ffff087224 */ /* 0x000fca00078e0a08 */
[----:B-1----:R-:W1:Y:S01]  /*05b0*/  MUFU.RCP R4, R4 ;  /* 0x0000000400047308 */ /* 0x002e620000001000 */
[----:B0-----:R-:W-:Y:S01]  /*05c0*/  IADD3 R0, PT, PT, R0, -0x1, RZ ;  /* 0xffffffff00007810 */ /* 0x001fe20007ffe0ff */
[----:B-1----:R-:W-:-:S03]  /*05d0*/  VIADD R2, R4, 0xffffffe ;  /* 0x0ffffffe04027836 */ /* 0x002fc60000000000 */
[----:B------:R-:W-:Y:S02]  /*05e0*/  IABS R4, R0 ;  /* 0x0000000000047213 */ /* 0x000fe40000000000 */
[----:B------:R-:W-:Y:S01]  /*05f0*/  LOP3.LUT R0, R0, R19, RZ, 0x3c, !PT ;  /* 0x0000001300007212 */ /* 0x000fe200078e3cff */
[----:B------:R0:W1:Y:S03]  /*0600*/  F2I.FTZ.U32.TRUNC.NTZ R3, R2 ;  /* 0x0000000200037305 */ /* 0x000066000021f000 */
        /* <DEDUP_REMOVED lines=13> */
[----:B------:R-:W-:-:S04]  /*06e0*/  @P0 VIADD R16, R16, 0x1 ;  /* 0x0000000110100836 */ /* 0x000fc80000000000 */
[----:B------:R-:W-:Y:S01]  /*06f0*/  @!P2 IMAD.MOV R16, RZ, RZ, -R16 ;  /* 0x000000ffff10a224 */ /* 0x000fe200078e0a10 */
[----:B------:R-:W-:-:S04]  /*0700*/  @!P1 LOP3.LUT R16, RZ, R19, RZ, 0x33, !PT ;  /* 0x00000013ff109212 */ /* 0x000fc800078e33ff */
[----:B------:R-:W-:-:S04]  /*0710*/  IADD3 R15, PT, PT, R16, 0x1, RZ ;  /* 0x00000001100f7810 */ /* 0x000fc80007ffe0ff */
[----:B------:R-:W-:-:S07]  /*0720*/  LOP3.LUT R15, R15, 0xfffffffe, RZ, 0xc0, !PT ;  /* 0xfffffffe0f0f7812 */ /* 0x000fce00078ec0ff */
.L_x_570:
[----:B------:R-:W-:-:S13]  /*0730*/  ISETP.GE.AND P0, PT, R16, RZ, PT ;  /* 0x000000ff1000720c */ /* 0x000fda0003f06270 */
[----:B0-----:R-:W-:Y:S05]  /*0740*/  @!P0 BRA `(.L_x_526) ;  /* 0x0000002000748947 */ /* 0x001fea0003800000 */
[----:B------:R-:W-:Y:S01]  /*0750*/  ISETP.NE.AND P0, PT, R16, RZ, PT ;  /* 0x000000ff1000720c */ /* 0x000fe20003f05270 */
[----:B------:R-:W-:Y:S02]  /*0760*/  IMAD R3, R40, UR6, RZ ;  /* 0x0000000628037c24 */ /* 0x000fe4000f8e02ff */
[----:B------:R-:W-:Y:S02]  /*0770*/  IMAD.MOV.U32 R0, RZ, RZ, RZ ;  /* 0x000000ffff007224 */ /* 0x000fe400078e00ff */
[----:B------:R-:W-:-:S08]  /*0780*/  IMAD R14, R3, UR5, R18 ;  /* 0x00000005030e7c24 */ /* 0x000fd0000f8e0212 */
[----:B------:R-:W-:Y:S05]  /*0790*/  @!P0 BRA `(.L_x_527) ;  /* 0x00000014009c8947 */ /* 0x000fea0003800000 */
[----:B------:R-:W0:Y:S01]  /*07a0*/  LDCU.64 UR10, c[0x0][0x3c0] ;  /* 0x00007800ff0a77ac */ /* 0x000e220008000a00 */
[----:B------:R-:W-:Y:S01]  /*07b0*/  VIADD R2, R16, 0x1 ;  /* 0x0000000110027836 */ /* 0x000fe20000000000 */
[----:B------:R-:W-:Y:S01]  /*07c0*/  MOV R10, R20 ;  /* 0x00000014000a7202 */ /* 0x000fe20000000f00 */
[----:B------:R-:W-:Y:S01]  /*07d0*/  IMAD R0, R40, UR5, R25 ;  /* 0x0000000528007c24 */ /* 0x000fe2000f8e0219 */
[----:B------:R-:W1:Y:S01]  /*07e0*/  LDCU UR14, c[0x0][0x3c8] ;  /* 0x00007900ff0e77ac */ /* 0x000e620008000800 */
[----:B------:R-:W-:Y:S01]  /*07f0*/  IMAD.MOV.U32 R11, RZ, RZ, R22 ;  /* 0x000000ffff0b7224 */ /* 0x000fe200078e0016 */
[----:B------:R-:W-:Y:S01]  /*0800*/  LOP3.LUT R2, R2, 0xfffffffe, RZ, 0xc0, !PT ;  /* 0xfffffffe02027812 */ /* 0x000fe200078ec0ff */
[----:B------:R-:W2:Y:S04]  /*0810*/  LDCU UR7, c[0x0][0x3c0] ;  /* 0x00007800ff0777ac */ /* 0x000ea80008000800 */
[----:B------:R-:W-:Y:S01]  /*0820*/  IMAD.MOV R9, RZ, RZ, -R2 ;  /* 0x000000ffff097224 */ /* 0x000fe200078e0a02 */
[----:B------:R-:W3:Y:S01]  /*0830*/  LDCU.64 UR12, c[0x0][0x3c0] ;  /* 0x00007800ff0c77ac */ /* 0x000ee20008000a00 */
[----:B0-----:R-:W-:-:S04]  /*0840*/  IMAD R3, R17, UR11, R24 ;  /* 0x0000000b11037c24 */ /* 0x001fc8000f8e0218 */
[----:B------:R-:W-:-:S04]  /*0850*/  IMAD R3, R0, UR6, R3 ;  /* 0x0000000600037c24 */ /* 0x000fc8000f8e0203 */
[C---:B------:R-:W-:Y:S02]  /*0860*/  IMAD R13, R3.reuse, UR10, R20 ;  /* 0x0000000a030d7c24 */ /* 0x040fe4000f8e0214 */
[----:B-12---:R-:W-:-:S07]  /*0870*/  IMAD R12, R3, UR10, R22 ;  /* 0x0000000a030c7c24 */ /* 0x006fce000f8e0216 */
.L_x_556:
[----:B---3--:R-:W-:Y:S01]  /*0880*/  ISETP.GE.AND P0, PT, R14, UR13, PT ;  /* 0x0000000d0e007c0c */ /* 0x008fe2000bf06270 */
[----:B------:R-:W-:Y:S03]  /*0890*/  BSSY.RECONVERGENT B1, `(.L_x_528) ;  /* 0x00000a7000017945 */ /* 0x000fe60003800200 */
[----:B------:R-:W-:-:S04]  /*08a0*/  ISETP.GE.OR P1, PT, R11, UR12, P0 ;  /* 0x0000000c0b007c0c */ /* 0x000fc80008726670 */
[----:B------:R-:W-:-:S13]  /*08b0*/  ISETP.GE.OR P1, PT, R17, UR14, P1 ;  /* 0x0000000e11007c0c */ /* 0x000fda0008f26670 */
[----:B0---4-:R-:W-:Y:S05]  /*08c0*/  @P1 BRA `(.L_x_529) ;  /* 0x00000008008c1947 */ /* 0x011fea0003800000 */
        /* <DEDUP_REMOVED lines=30> */
[----:B-----5:R-:W-:Y:S05]  /*0ab0*/  CALL.REL.NOINC `($__internal_10_$__cuda_sm20_div_rn_f64_full) ;  /* 0x0000001c00b47944 */ /* 0x020fea0003c00000 */
[----:B------:R-:W-:Y:S02]  /*0ac0*/  IMAD.MOV.U32 R28, RZ, RZ, R30 ;  /* 0x000000ffff1c7224 */ /* 0x000fe400078e001e */
[----:B------:R-:W-:-:S07]  /*0ad0*/  IMAD.MOV.U32 R29, RZ, RZ, R31 ;  /* 0x000000ffff1d7224 */ /* 0x000fce00078e001f */
.L_x_531:
[----:B------:R-:W-:Y:S05]  /*0ae0*/  BSYNC.RECONVERGENT B2 ;  /* 0x0000000000027941 */ /* 0x000fea0003800200 */
.L_x_530:
        /* <DEDUP_REMOVED lines=20> */
[----:B------:R-:W-:Y:S05]  /*0c30*/  CALL.REL.NOINC `($__internal_10_$__cuda_sm20_div_rn_f64_full) ;  /* 0x0000001c00547944 */ /* 0x000fea0003c00000 */
.L_x_533:
[----:B------:R-:W-:Y:S05]  /*0c40*/  BSYNC.RECONVERGENT B2 ;  /* 0x0000000000027941 */ /* 0x000fea0003800200 */
.L_x_532:
        /* <DEDUP_REMOVED lines=16> */
[----:B------:R-:W-:Y:S01]  /*0d50*/  MOV R42, 0xd80 ;  /* 0x00000d80002a7802 */ /* 0x000fe20000000f00 */
[----:B------:R-:W-:-:S07]  /*0d60*/  IMAD.MOV.U32 R35, RZ, RZ, R27 ;  /* 0x000000ffff237224 */ /* 0x000fce00078e001b */
[----:B------:R-:W-:Y:S05]  /*0d70*/  CALL.REL.NOINC `($__internal_10_$__cuda_sm20_div_rn_f64_full) ;  /* 0x0000001c00047944 */ /* 0x000fea0003c00000 */
[----:B------:R-:W-:Y:S01]  /*0d80*/  IMAD.MOV.U32 R2, RZ, RZ, R30 ;  /* 0x000000ffff027224 */ /* 0x000fe200078e001e */
[----:B------:R-:W-:-:S07]  /*0d90*/  MOV R3, R31 ;  /* 0x0000001f00037202 */ /* 0x000fce0000000f00 */
.L_x_535:
[----:B------:R-:W-:Y:S05]  /*0da0*/  BSYNC.RECONVERGENT B2 ;  /* 0x0000000000027941 */ /* 0x000fea0003800200 */
.L_x_534:
        /* <DEDUP_REMOVED lines=20> */
[----:B------:R-:W-:Y:S05]  /*0ef0*/  CALL.REL.NOINC `($__internal_10_$__cuda_sm20_div_rn_f64_full) ;  /* 0x0000001800a47944 */ /* 0x000fea0003c00000 */
.L_x_537:
[----:B------:R-:W-:Y:S05]  /*0f00*/  BSYNC.RECONVERGENT B2 ;  /* 0x0000000000027941 */ /* 0x000fea0003800200 */
.L_x_536:
        /* <DEDUP_REMOVED lines=17> */
[----:B------:R-:W-:-:S07]  /*1020*/  MOV R42, 0x1040 ;  /* 0x00001040002a7802 */ /* 0x000fce0000000f00 */
[----:B------:R-:W-:Y:S05]  /*1030*/  CALL.REL.NOINC `($__internal_10_$__cuda_sm20_div_rn_f64_full) ;  /* 0x0000001800547944 */ /* 0x000fea0003c00000 */
[----:B------:R-:W-:Y:S01]  /*1040*/  IMAD.MOV.U32 R4, RZ, RZ, R30 ;  /* 0x000000ffff047224 */ /* 0x000fe200078e001e */
[----:B------:R-:W-:-:S07]  /*1050*/  MOV R5, R31 ;  /* 0x0000001f00057202 */ /* 0x000fce0000000f00 */
.L_x_539:
[----:B------:R-:W-:Y:S05]  /*1060*/  BSYNC.RECONVERGENT B2 ;  /* 0x0000000000027941 */ /* 0x000fea0003800200 */
.L_x_538:
        /* <DEDUP_REMOVED lines=21> */
.L_x_541:
[----:B------:R-:W-:Y:S05]  /*11c0*/  BSYNC.RECONVERGENT B2 ;  /* 0x0000000000027941 */ /* 0x000fea0003800200 */
.L_x_540:
        /* <DEDUP_REMOVED lines=19> */
.L_x_529:
[----:B------:R-:W-:Y:S05]  /*1300*/  BSYNC.RECONVERGENT B1 ;  /* 0x0000000000017941 */ /* 0x000fea0003800200 */
.L_x_528:
[----:B------:R-:W-:Y:S01]  /*1310*/  ISETP.GE.OR P0, PT, R10, UR7, P0 ;  /* 0x000000070a007c0c */ /* 0x000fe20008706670 */
[----:B------:R-:W-:Y:S03]  /*1320*/  BSSY.RECONVERGENT B1, `(.L_x_542) ;  /* 0x00000a6000017945 */ /* 0x000fe60003800200 */
[----:B------:R-:W-:-:S13]  /*1330*/  ISETP.GE.OR P0, PT, R17, UR14, P0 ;  /* 0x0000000e11007c0c */ /* 0x000fda0008706670 */
[----:B------:R-:W-:Y:S05]  /*1340*/  @P0 BRA `(.L_x_543) ;  /* 0x00000008008c0947 */ /* 0x000fea0003800000 */
[----:B------:R-:W1:Y:S08]  /*1350*/  LDC.64 R30, c[0x0][0x3a0] ;  /* 0x0000e800ff1e7b82 */ /* 0x000e700000000a00 */
[----:B0-----:R-:W0:Y:S08]  /*1360*/  LDC.64 R4, c[0x0][0x3b0] ;  /* 0x0000ec00ff047b82 */ /* 0x001e300000000a00 */
[----:B------:R-:W2:Y:S01]  /*1370*/  LDC.64 R6, c[0x0][0x3b8] ;  /* 0x0000ee00ff067b82 */ /* 0x000ea20000000a00 */
[----:B-1----:R-:W-:-:S07]  /*1380*/  IMAD.WIDE R30, R13, 0x8, R30 ;  /* 0x000000080d1e7825 */ /* 0x002fce00078e021e */
[----:B------:R-:W1:Y:S01]  /*1390*/  LDC.64 R28, c[0x0][0x3a8] ;  /* 0x0000ea00ff1c7b82 */ /* 0x000e620000000a00 */
[----:B------:R-:W3:Y:S01]  /*13a0*/  LDG.E.64 R30, desc[UR8][R30.64] ;  /* 0x000000081e1e7981 */ /* 0x000ee2000c1e1b00 */
[----:B0-----:R-:W-:-:S06]  /*13b0*/  IMAD.WIDE R4, R13, 0x8, R4 ;  /* 0x000000080d047825 */ /* 0x001fcc00078e0204 */
[----:B------:R-:W5:Y:S01]  /*13c0*/  LDG.E.64 R4, desc[UR8][R4.64] ;  /* 0x0000000804047981 */ /* 0x000f62000c1e1b00 */
[----:B--2---:R-:W-:-:S06]  /*13d0*/  IMAD.WIDE R6, R13, 0x8, R6 ;  /* 0x000000080d067825 */ /* 0x004fcc00078e0206 */
[----:B------:R-:W5:Y:S01]  /*13e0*/  LDG.E.64 R6, desc[UR8][R6.64] ;  /* 0x0000000806067981 */ /* 0x000f62000c1e1b00 */
[----:B-1----:R-:W-:-:S06]  /*13f0*/  IMAD.WIDE R28, R13, 0x8, R28 ;  /* 0x000000080d1c7825 */ /* 0x002fcc00078e021c */
[----:B------:R-:W5:Y:S01]  /*1400*/  LDG.E.64 R28, desc[UR8][R28.64] ;  /* 0x000000081c1c7981 */ /* 0x000f62000c1e1b00 */
[----:B------:R-:W0:Y:S01]  /*1410*/  MUFU.RCP64H R3, R27 ;  /* 0x0000001b00037308 */ /* 0x000e220000001800 */
[----:B------:R-:W-:-:S06]  /*1420*/  MOV R2, 0x1 ;  /* 0x0000000100027802 */ /* 0x000fcc0000000f00 */
        /* <DEDUP_REMOVED lines=16> */
[----:B-----5:R-:W-:Y:S05]  /*1530*/  CALL.REL.NOINC `($__internal_10_$__cuda_sm20_div_rn_f64_full) ;  /* 0x0000001400147944 */ /* 0x020fea0003c00000 */
[----:B------:R-:W-:Y:S01]  /*1540*/  MOV R2, R30 ;  /* 0x0000001e00027202 */ /* 0x000fe20000000f00 */
[----:B------:R-:W-:-:S07]  /*1550*/  IMAD.MOV.U32 R3, RZ, RZ, R31 ;  /* 0x000000ffff037224 */ /* 0x000fce00078e001f */
.L_x_545:
[----:B------:R-:W-:Y:S05]  /*1560*/  BSYNC.RECONVERGENT B2 ;  /* 0x0000000000027941 */ /* 0x000fea0003800200 */
.L_x_544:
        /* <DEDUP_REMOVED lines=20> */
[----:B------:R-:W-:Y:S05]  /*16b0*/  CALL.REL.NOINC `($__internal_10_$__cuda_sm20_div_rn_f64_full) ;  /* 0x0000001000b47944 */ /* 0x000fea0003c00000 */
.L_x_547:
[----:B------:R-:W-:Y:S05]  /*16c0*/  BSYNC.RECONVERGENT B2 ;  /* 0x0000000000027941 */ /* 0x000fea0003800200 */
.L_x_546:
        /* <DEDUP_REMOVED lines=16> */
[----:B------:R-:W-:Y:S02]  /*17d0*/  MOV R35, R27 ;  /* 0x0000001b00237202 */ /* 0x000fe40000000f00 */
[----:B------:R-:W-:-:S07]  /*17e0*/  MOV R42, 0x1800 ;  /* 0x00001800002a7802 */ /* 0x000fce0000000f00 */
[----:B------:R-:W-:Y:S05]  /*17f0*/  CALL.REL.NOINC `($__internal_10_$__cuda_sm20_div_rn_f64_full) ;  /* 0x0000001000647944 */ /* 0x000fea0003c00000 */
[----:B------:R-:W-:Y:S02]  /*1800*/  IMAD.MOV.U32 R4, RZ, RZ, R30 ;  /* 0x000000ffff047224 */ /* 0x000fe400078e001e */
[----:B------:R-:W-:-:S07]  /*1810*/  IMAD.MOV.U32 R5, RZ, RZ, R31 ;  /* 0x000000ffff057224 */ /* 0x000fce00078e001f */
.L_x_549:
[----:B------:R-:W-:Y:S05]  /*1820*/  BSYNC.RECONVERGENT B2 ;  /* 0x0000000000027941 */ /* 0x000fea0003800200 */
.L_x_548:
        /* <DEDUP_REMOVED lines=21> */
.L_x_551:
[----:B------:R-:W-:Y:S05]  /*1980*/  BSYNC.RECONVERGENT B2 ;  /* 0x0000000000027941 */ /* 0x000fea0003800200 */
.L_x_550:
        /* <DEDUP_REMOVED lines=21> */
.L_x_553:
[----:B------:R-:W-:Y:S05]  /*1ae0*/  BSYNC.RECONVERGENT B2 ;  /* 0x0000000000027941 */ /* 0x000fea0003800200 */
.L_x_552:
        /* <DEDUP_REMOVED lines=21> */
.L_x_555:
[----:B------:R-:W-:Y:S05]  /*1c40*/  BSYNC.RECONVERGENT B2 ;  /* 0x0000000000027941 */ /* 0x000fea0003800200 */
.L_x_554:
        /* <DEDUP_REMOVED lines=19> */
.L_x_543:
[----:B------:R-:W-:Y:S05]  /*1d80*/  BSYNC.RECONVERGENT B1 ;  /* 0x0000000000017941 */ /* 0x000fea0003800200 */
.L_x_542:
[----:B------:R-:W-:Y:S01]  /*1d90*/  IADD3 R9, PT, PT, R9, 0x2, RZ ;  /* 0x0000000209097810 */ /* 0x000fe20007ffe0ff */
[C---:B------:R-:W-:Y:S01]  /*1da0*/  IMAD R10, R19.reuse, 0x2, R10 ;  /* 0x00000002130a7824 */ /* 0x040fe200078e020a */
[C---:B------:R-:W-:Y:S01]  /*1db0*/  LEA R12, R19.reuse, R12, 0x1 ;  /* 0x0000000c130c7211 */ /* 0x040fe200078e08ff */
[----:B------:R-:W-:Y:S01]  /*1dc0*/  IMAD R13, R19, 0x2, R13 ;  /* 0x00000002130d7824 */ /* 0x000fe200078e020d */
[----:B------:R-:W-:Y:S01]  /*1dd0*/  ISETP.NE.AND P0, PT, R9, RZ, PT ;  /* 0x000000ff0900720c */ /* 0x000fe20003f05270 */
[----:B------:R-:W-:-:S12]  /*1de0*/  IMAD R11, R19, 0x2, R11 ;  /* 0x00000002130b7824 */ /* 0x000fd800078e020b */
[----:B------:R-:W-:Y:S05]  /*1df0*/  @P0 BRA `(.L_x_556) ;  /* 0xffffffe800a00947 */ /* 0x000fea000383ffff */
[----:B------:R-:W-:-:S07]  /*1e00*/  IMAD.MOV.U32 R0, RZ, RZ, R15 ;  /* 0x000000ffff007224 */ /* 0x000fce00078e000f */
.L_x_527:
[----:B0---4-:R-:W-:-:S04]  /*1e10*/  LOP3.LUT R2, R16, 0x1, RZ, 0xc0, !PT ;  /* 0x0000000110027812 */ /* 0x011fc800078ec0ff */
[----:B------:R-:W-:-:S13]  /*1e20*/  ISETP.NE.U32.AND P0, PT, R2, 0x1, PT ;  /* 0x000000010200780c */ /* 0x000fda0003f05070 */
[----:B------:R-:W-:Y:S05]  /*1e30*/  @!P0 BRA `(.L_x_526) ;  /* 0x0000000800b88947 */ /* 0x000fea0003800000 */
[----:B------:R-:W0:Y:S01]  /*1e40*/  LDCU.64 UR10, c[0x0][0x3c0] ;  /* 0x00007800ff0a77ac */ /* 0x000e220008000a00 */
[----:B------:R-:W-:Y:S01]  /*1e50*/  IMAD R3, R0, R19, R22 ;  /* 0x0000001300037224 */ /* 0x000fe200078e0216 */
[----:B------:R-:W-:Y:S01]  /*1e60*/  BSSY.RECONVERGENT B1, `(.L_x_526) ;  /* 0x00000ab000017945 */ /* 0x000fe20003800200 */
[----:B------:R-:W1:Y:S01]  /*1e70*/  LDCU UR7, c[0x0][0x3c8] ;  /* 0x00007900ff0777ac */ /* 0x000e620008000800 */
[----:B0-----:R-:W-:-:S04]  /*1e80*/  ISETP.GE.AND P0, PT, R14, UR11, PT ;  /* 0x0000000b0e007c0c */ /* 0x001fc8000bf06270 */
[----:B------:R-:W-:-:S04]  /*1e90*/  ISETP.GE.OR P0, PT, R3, UR10, P0 ;  /* 0x0000000a03007c0c */ /* 0x000fc80008706670 */
[----:B-1----:R-:W-:-:S13]  /*1ea0*/  ISETP.GE.OR P0, PT, R17, UR7, P0 ;  /* 0x0000000711007c0c */ /* 0x002fda0008706670 */
[----:B------:R-:W-:Y:S05]  /*1eb0*/  @P0 BRA `(.L_x_557) ;  /* 0x0000000800940947 */ /* 0x000fea0003800000 */
[----:B------:R-:W0:Y:S01]  /*1ec0*/  LDC.64 R30, c[0x0][0x3a0] ;  /* 0x0000e800ff1e7b82 */ /* 0x000e220000000a00 */
[----:B------:R-:W-:-:S04]  /*1ed0*/  IMAD R4, R17, UR11, R14 ;  /* 0x0000000b11047c24 */ /* 0x000fc8000f8e020e */
[----:B------:R-:W-:-:S03]  /*1ee0*/  IMAD R4, R4, UR10, R3 ;  /* 0x0000000a04047c24 */ /* 0x000fc6000f8e0203 */
        /* <DEDUP_REMOVED lines=32> */
.L_x_559:
[----:B------:R-:W-:Y:S05]  /*20f0*/  BSYNC.RECONVERGENT B2 ;  /* 0x0000000000027941 */ /* 0x000fea0003800200 */
.L_x_558:
        /* <DEDUP_REMOVED lines=21> */
.L_x_561:
[----:B------:R-:W-:Y:S05]  /*2250*/  BSYNC.RECONVERGENT B2 ;  /* 0x0000000000027941 */ /* 0x000fea0003800200 */
.L_x_560:
        /* <DEDUP_REMOVED lines=21> */
.L_x_563:
[----:B------:R-:W-:Y:S05]  /*23b0*/  BSYNC.RECONVERGENT B2 ;  /* 0x0000000000027941 */ /* 0x000fea0003800200 */
.L_x_562:
        /* <DEDUP_REMOVED lines=21> */
.L_x_565:
[----:B------:R-:W-:Y:S05]  /*2510*/  BSYNC.RECONVERGENT B2 ;  /* 0x0000000000027941 */ /* 0x000fea0003800200 */
.L_x_564:
        /* <DEDUP_REMOVED lines=21> */
.L_x_567:
[----:B------:R-:W-:Y:S05]  /*2670*/  BSYNC.RECONVERGENT B2 ;  /* 0x0000000000027941 */ /* 0x000fea0003800200 */
.L_x_566:
        /* <DEDUP_REMOVED lines=21> */
.L_x_569:
[----:B------:R-:W-:Y:S05]  /*27d0*/  BSYNC.RECONVERGENT B2 ;  /* 0x0000000000027941 */ /* 0x000fea0003800200 */
.L_x_568:
        /* <DEDUP_REMOVED lines=19> */
.L_x_557:
[----:B------:R-:W-:Y:S05]  /*2910*/  BSYNC.RECONVERGENT B1 ;  /* 0x0000000000017941 */ /* 0x000fea0003800200 */
.L_x_526:
[----:B------:R-:W-:Y:S01]  /*2920*/  ISETP.NE.AND P0, PT, R23, UR5, PT ;  /* 0x0000000517007c0c */ /* 0x000fe2000bf05270 */
[----:B------:R-:W-:-:S12]  /*2930*/  UIADD3 UR5, UPT, UPT, UR5, 0x1, URZ ;  /* 0x0000000105057890 */ /* 0x000fd8000fffe0ff */
[----:B------:R-:W-:Y:S05]  /*2940*/  @P0 BRA `(.L_x_570) ;  /* 0xffffffdc00780947 */ /* 0x000fea000383ffff */
.L_x_525:
[----:B------:R-:W-:Y:S01]  /*2950*/  ISETP.NE.AND P0, PT, R36, UR4, PT ;  /* 0x0000000424007c0c */ /* 0x000fe2000bf05270 */
[----:B------:R-:W-:-:S12]  /*2960*/  UIADD3 UR4, UPT, UPT, UR4, 0x1, URZ ;  /* 0x0000000104047890 */ /* 0x000fd8000fffe0ff */
[----:B------:R-:W-:Y:S05]  /*2970*/  @P0 BRA `(.L_x_571) ;  /* 0xffffffd800e80947 */ /* 0x000fea000383ffff */
[----:B------:R-:W-:Y:S05]  /*2980*/  EXIT ;  /* 0x000000000000794d */ /* 0x000fea0003800000 */
        .weak           $__internal_10_$__cuda_sm20_div_rn_f64_full
        .type           $__internal_10_$__cuda_sm20_div_rn_f64_full,@function
        .size           $__internal_10_$__cuda_sm20_div_rn_f64_full,(.L_x_628 - $__internal_10_$__cuda_sm20_div_rn_f64_full)
$__internal_10_$__cuda_sm20_div_rn_f64_full:
[----:B------:R-:W-:Y:S01]  /*2990*/  FSETP.GEU.AND P3, PT, |R31|, 1.469367938527859385e-39, PT ;  /* 0x001000001f00780b */ /* 0x000fe20003f6e200 */
[----:B------:R-:W-:Y:S01]  /*29a0*/  IMAD.MOV.U32 R0, RZ, RZ, 0x1ca00000 ;  /* 0x1ca00000ff007424 */ /* 0x000fe200078e00ff */
[C---:B------:R-:W-:Y:S01]  /*29b0*/  FSETP.GEU.AND P1, PT, |R35|.reuse, 1.469367938527859385e-39, PT ;  /* 0x001000002300780b */ /* 0x040fe20003f2e200 */
[----:B------:R-:W-:Y:S01]  /*29c0*/  IMAD.MOV.U32 R46, RZ, RZ, R30 ;  /* 0x000000ffff2e7224 */ /* 0x000fe200078e001e */
[----:B------:R-:W-:Y:S01]  /*29d0*/  LOP3.LUT R32, R35, 0x800fffff, RZ, 0xc0, !PT ;  /* 0x800fffff23207812 */ /* 0x000fe200078ec0ff */
[----:B------:R-:W-:Y:S01]  /*29e0*/  IMAD.MOV.U32 R44, RZ, RZ, 0x1 ;  /* 0x00000001ff2c7424 */ /* 0x000fe200078e00ff */
[----:B------:R-:W-:Y:S01]  /*29f0*/  LOP3.LUT R8, R31, 0x7ff00000, RZ, 0xc0, !PT ;  /* 0x7ff000001f087812 */ /* 0x000fe200078ec0ff */
[----:B------:R-:W-:Y:S01]  /*2a00*/  BSSY.RECONVERGENT B0, `(.L_x_572) ;  /* 0x0000055000007945 */ /* 0x000fe20003800200 */
[----:B------:R-:W-:Y:S02]  /*2a10*/  LOP3.LUT R33, R32, 0x3ff00000, RZ, 0xfc, !PT ;  /* 0x3ff0000020217812 */ /* 0x000fe400078efcff */
[----:B------:R-:W-:-:S02]  /*2a20*/  MOV R32, R34 ;  /* 0x0000002200207202 */ /* 0x000fc40000000f00 */
[C---:B------:R-:W-:Y:S02]  /*2a30*/  LOP3.LUT R37, R35.reuse, 0x7ff00000, RZ, 0xc0, !PT ;  /* 0x7ff0000023257812 */ /* 0x040fe400078ec0ff */
[----:B------:R-:W-:Y:S01]  /*2a40*/  @!P3 LOP3.LUT R39, R35, 0x7ff00000, RZ, 0xc0, !PT ;  /* 0x7ff000002327b812 */ /* 0x000fe200078ec0ff */
[----:B------:R-:W-:Y:S01]  /*2a50*/  @!P1 DMUL R32, R34, 8.98846567431157953865e+307 ;  /* 0x7fe0000022209828 */ /* 0x000fe20000000000 */
[C---:B------:R-:W-:Y:S02]  /*2a60*/  ISETP.GE.U32.AND P2, PT, R8.reuse, R37, PT ;  /* 0x000000250800720c */ /* 0x040fe40003f46070 */
[----:B------:R-:W-:Y:S02]  /*2a70*/  @!P3 ISETP.GE.U32.AND P4, PT, R8, R39, PT ;  /* 0x000000270800b20c */ /* 0x000fe40003f86070 */
[C---:B------:R-:W-:Y:S01]  /*2a80*/  SEL R41, R0.reuse, 0x63400000, !P2 ;  /* 0x6340000000297807 */ /* 0x040fe20005000000 */
[----:B------:R-:W0:Y:S01]  /*2a90*/  MUFU.RCP64H R45, R33 ;  /* 0x00000021002d7308 */ /* 0x000e220000001800 */
[----:B------:R-:W-:-:S02]  /*2aa0*/  @!P3 SEL R39, R0, 0x63400000, !P4 ;  /* 0x634000000027b807 */ /* 0x000fc40006000000 */
[--C-:B------:R-:W-:Y:S02]  /*2ab0*/  LOP3.LUT R47, R41, 0x800fffff, R31.reuse, 0xf8, !PT ;  /* 0x800fffff292f7812 */ /* 0x100fe400078ef81f */
[----:B------:R-:W-:Y:S02]  /*2ac0*/  @!P3 LOP3.LUT R39, R39, 0x80000000, R31, 0xf8, !PT ;  /* 0x800000002727b812 */ /* 0x000fe400078ef81f */
[----:B------:R-:W-:Y:S02]  /*2ad0*/  @!P3 MOV R48, RZ ;  /* 0x000000ff0030b202 */ /* 0x000fe40000000f00 */
[----:B------:R-:W-:Y:S01]  /*2ae0*/  @!P3 LOP3.LUT R49, R39, 0x100000, RZ, 0xfc, !PT ;  /* 0x001000002731b812 */ /* 0x000fe200078efcff */
[----:B------:R-:W-:Y:S01]  /*2af0*/  IMAD.MOV.U32 R39, RZ, RZ, R8 ;  /* 0x000000ffff277224 */ /* 0x000fe200078e0008 */
[----:B------:R-:W-:-:S04]  /*2b00*/  @!P1 LOP3.LUT R37, R33, 0x7ff00000, RZ, 0xc0, !PT ;  /* 0x7ff0000021259812 */ /* 0x000fc800078ec0ff */
[----:B------:R-:W-:Y:S02]  /*2b10*/  @!P3 DFMA R46, R46, 2, -R48 ;  /* 0x400000002e2eb82b */ /* 0x000fe40000000830 */
[----:B0-----:R-:W-:-:S08]  /*2b20*/  DFMA R48, R44, -R32, 1 ;  /* 0x3ff000002c30742b */ /* 0x001fd00000000820 */
[----:B------:R-:W-:Y:S01]  /*2b30*/  DFMA R48, R48, R48, R48 ;  /* 0x000000303030722b */ /* 0x000fe20000000030 */
[----:B------:R-:W-:-:S04]  /*2b40*/  @!P3 LOP3.LUT R39, R47, 0x7ff00000, RZ, 0xc0, !PT ;  /* 0x7ff000002f27b812 */ /* 0x000fc800078ec0ff */
[----:B------:R-:W-:-:S03]  /*2b50*/  IADD3 R41, PT, PT, R39, -0x1, RZ ;  /* 0xffffffff27297810 */ /* 0x000fc60007ffe0ff */
[----:B------:R-:W-:Y:S01]  /*2b60*/  DFMA R44, R44, R48, R44 ;  /* 0x000000302c2c722b */ /* 0x000fe2000000002c */
[----:B------:R-:W-:Y:S01]  /*2b70*/  ISETP.GT.U32.AND P1, PT, R41, 0x7feffffe, PT ;  /* 0x7feffffe2900780c */ /* 0x000fe20003f24070 */
[----:B------:R-:W-:-:S05]  /*2b80*/  VIADD R41, R37, 0xffffffff ;  /* 0xffffffff25297836 */ /* 0x000fca0000000000 */
[----:B------:R-:W-:Y:S01]  /*2b90*/  ISETP.GT.U32.OR P1, PT, R41, 0x7feffffe, P1 ;  /* 0x7feffffe2900780c */ /* 0x000fe20000f24470 */
[----:B------:R-:W-:-:S08]  /*2ba0*/  DFMA R50, R44, -R32, 1 ;  /* 0x3ff000002c32742b */ /* 0x000fd00000000820 */
[----:B------:R-:W-:-:S08]  /*2bb0*/  DFMA R50, R44, R50, R44 ;  /* 0x000000322c32722b */ /* 0x000fd0000000002c */
[----:B------:R-:W-:-:S08]  /*2bc0*/  DMUL R48, R50, R46 ;  /* 0x0000002e32307228 */ /* 0x000fd00000000000 */
[----:B------:R-:W-:-:S08]  /*2bd0*/  DFMA R44, R48, -R32, R46 ;  /* 0x80000020302c722b */ /* 0x000fd0000000002e */
[----:B------:R-:W-:Y:S01]  /*2be0*/  DFMA R44, R50, R44, R48 ;  /* 0x0000002c322c722b */ /* 0x000fe20000000030 */
[----:B------:R-:W-:Y:S10]  /*2bf0*/  @P1 BRA `(.L_x_573) ;  /* 0x0000000000741947 */ /* 0x000ff40003800000 */
[----:B------:R-:W-:Y:S01]  /*2c00*/  LOP3.LUT R31, R35, 0x7ff00000, RZ, 0xc0, !PT ;  /* 0x7ff00000231f7812 */ /* 0x000fe200078ec0ff */
[----:B------:R-:W-:-:S03]  /*2c10*/  IMAD.MOV.U32 R30, RZ, RZ, RZ ;  /* 0x000000ffff1e7224 */ /* 0x000fc600078e00ff */
[CC--:B------:R-:W-:Y:S02]  /*2c20*/  ISETP.GE.U32.AND P1, PT, R8.reuse, R31.reuse, PT ;  /* 0x0000001f0800720c */ /* 0x0c0fe40003f26070 */
[----:B------:R-:W-:Y:S02]  /*2c30*/  VIADDMNMX R8, R8, -R31, 0xb9600000, !PT ;  /* 0xb960000008087446 */ /* 0x000fe4000780091f */
[----:B------:R-:W-:Y:S02]  /*2c40*/  SEL R31, R0, 0x63400000, !P1 ;  /* 0x63400000001f7807 */ /* 0x000fe40004800000 */
[----:B------:R-:W-:-:S05]  /*2c50*/  VIMNMX R8, PT, PT, R8, 0x46a00000, PT ;  /* 0x46a0000008087848 */ /* 0x000fca0003fe0100 */
        /* <DEDUP_REMOVED lines=13> */
[----:B------:R-:W-:-:S05]  /*2d30*/  IADD3 R8, PT, PT, -R8, -0x43300000, RZ ;  /* 0xbcd0000008087810 */ /* 0x000fca0007ffe1ff */
[----:B------:R-:W-:Y:S02]  /*2d40*/  DFMA R30, R48, -R30, R44 ;  /* 0x8000001e301e722b */ /* 0x000fe4000000002c */
[----:B------:R-:W-:-:S08]  /*2d50*/  DMUL.RP R44, R44, R32 ;  /* 0x000000202c2c7228 */ /* 0x000fd00000008000 */
[----:B------:R-:W-:Y:S02]  /*2d60*/  FSETP.NEU.AND P1, PT, |R31|, R8, PT ;  /* 0x000000081f00720b */ /* 0x000fe40003f2d200 */
[----:B------:R-:W-:Y:S02]  /*2d70*/  LOP3.LUT R34, R45, R34, RZ, 0x3c, !PT ;  /* 0x000000222d227212 */ /* 0x000fe400078e3cff */
[----:B------:R-:W-:Y:S02]  /*2d80*/  FSEL R0, R44, R48, !P1 ;  /* 0x000000302c007208 */ /* 0x000fe40004800000 */
[----:B------:R-:W-:-:S03]  /*2d90*/  FSEL R31, R34, R49, !P1 ;  /* 0x00000031221f7208 */ /* 0x000fc60004800000 */
[----:B------:R-:W-:Y:S01]  /*2da0*/  IMAD.MOV.U32 R48, RZ, RZ, R0 ;  /* 0x000000ffff307224 */ /* 0x000fe200078e0000 */
[----:B------:R-:W-:Y:S01]  /*2db0*/  MOV R49, R31 ;  /* 0x0000001f00317202 */ /* 0x000fe20000000f00 */
[----:B------:R-:W-:Y:S06]  /*2dc0*/  BRA `(.L_x_574) ;  /* 0x0000000000607947 */ /* 0x000fec0003800000 */
.L_x_573:
        /* <DEDUP_REMOVED lines=17> */
.L_x_576:
[----:B------:R-:W-:Y:S01]  /*2ee0*/  LOP3.LUT R31, R35, 0x80000, RZ, 0xfc, !PT ;  /* 0x00080000231f7812 */ /* 0x000fe200078efcff */
[----:B------:R-:W-:-:S04]  /*2ef0*/  IMAD.MOV.U32 R48, RZ, RZ, R34 ;  /* 0x000000ffff307224 */ /* 0x000fc800078e0022 */
[----:B------:R-:W-:Y:S01]  /*2f00*/  IMAD.MOV.U32 R49, RZ, RZ, R31 ;  /* 0x000000ffff317224 */ /* 0x000fe200078e001f */
[----:B------:R-:W-:Y:S06]  /*2f10*/  BRA `(.L_x_574) ;  /* 0x00000000000c7947 */ /* 0x000fec0003800000 */
.L_x_575:
[----:B------:R-:W-:Y:S02]  /*2f20*/  LOP3.LUT R31, R31, 0x80000, RZ, 0xfc, !PT ;  /* 0x000800001f1f7812 */ /* 0x000fe400078efcff */
[----:B------:R-:W-:-:S03]  /*2f30*/  MOV R48, R30 ;  /* 0x0000001e00307202 */ /* 0x000fc60000000f00 */
[----:B------:R-:W-:-:S07]  /*2f40*/  IMAD.MOV.U32 R49, RZ, RZ, R31 ;  /* 0x000000ffff317224 */ /* 0x000fce00078e001f */
.L_x_574:
[----:B------:R-:W-:Y:S05]  /*2f50*/  BSYNC.RECONVERGENT B0 ;  /* 0x0000000000007941 */ /* 0x000fea0003800200 */
.L_x_572:
[----:B------:R-:W-:Y:S01]  /*2f60*/  IMAD.MOV.U32 R43, RZ, RZ, 0x0 ;  /* 0x00000000ff2b7424 */ /* 0x000fe200078e00ff */
[----:B------:R-:W-:Y:S01]  /*2f70*/  MOV R31, R49 ;  /* 0x00000031001f7202 */ /* 0x000fe20000000f00 */
[----:B------:R-:W-:Y:S02]  /*2f80*/  IMAD.MOV.U32 R30, RZ, RZ, R48 ;  /* 0x000000ffff1e7224 */ /* 0x000fe400078e0030 */
[----:B------:R-:W-:Y:S05]  /*2f90*/  RET.REL.NODEC R42 `(_Z12getPrimitivePdS_S_S_S_S_S_S_9InputPara) ;  /* 0xffffffd02a187950 */ /* 0x000fea0003c3ffff */
.L_x_577:
        /* <DEDUP_REMOVED lines=14> */
.L_x_628:


//--------------------- .text._Z12getConservedPdS_S_S_S_S_S_S_9InputPara --------------------------
	.section	.text._Z12getConservedPdS_S_S_S_S_S_S_9InputPara,"ax",@progbits
	.align	128
        .global         _Z12getConservedPdS_S_S_S_S_S_S_9InputPara
        .type           _Z12getConservedPdS_S_S_S_S_S_S_9InputPara,@function
        .size           _Z12getConservedPdS_S_S_S_S_S_S_9InputPara,(.L_x_629 - _Z12getConservedPdS_S_S_S_S_S_S_9InputPara)
        .other          _Z12getConservedPdS_S_S_S_S_S_S_9InputPara,@"STO_CUDA_ENTRY STV_DEFAULT"
_Z12getConservedPdS_S_S_S_S_S_S_9InputPara:
.text._Z12getConservedPdS_S_S_S_S_S_S_9InputPara:
        /* <DEDUP_REMOVED lines=17> */
[----:B-1----:R-:W-:Y:S02]  /*0110*/  VIADD R4, R6, 0xffffffe ;  /* 0x0ffffffe06047836 */ /* 0x002fe40000000000 */
[----:B------:R-:W-:-:S04]  /*0120*/  IMAD.MOV R6, RZ, RZ, -R10 ;  /* 0x000000ffff067224 */ /* 0x000fc800078e0a0a */
[----:B------:R1:W5:Y:S02]  /*0130*/  F2I.FTZ.U32.TRUNC.NTZ R5, R4 ;  /* 0x0000000400057305 */ /* 0x000364000021f000 */
[----:B-1----:R-:W-:Y:S02]  /*0140*/  IMAD.MOV.U32 R4, RZ, RZ, RZ ;  /* 0x000000ffff047224 */ /* 0x002fe400078e00ff */
[----:B-----5:R-:W-:-:S04]  /*0150*/  IMAD.MOV R7, RZ, RZ, -R5 ;  /* 0x000000ffff077224 */ /* 0x020fc800078e0a05 */
[----:B------:R-:W-:-:S04]  /*0160*/  IMAD R7, R7, R8, RZ ;  /* 0x0000000807077224 */ /* 0x000fc800078e02ff */
[----:B------:R-:W-:-:S06]  /*0170*/  IMAD.HI.U32 R5, R5, R7, R4 ;  /* 0x0000000705057227 */ /* 0x000fcc00078e0004 */
        /* <DEDUP_REMOVED lines=16> */
[-C--:B------:R-:W-:Y:S02]  /*0280*/  IABS R10, R13.reuse ;  /* 0x0000000d000a7213 */ /* 0x080fe40000000000 */
[----:B------:R-:W-:Y:S01]  /*0290*/  IABS R11, R13 ;  /* 0x0000000d000b7213 */ /* 0x000fe20000000000 */
[----:B------:R-:W3:Y:S01]  /*02a0*/  LDCU.64 UR12, c[0x0][0x358] ;  /* 0x00006b00ff0c77ac */ /* 0x000ee20008000a00 */
[----:B------:R-:W4:Y:S01]  /*02b0*/  I2F.RP R5, R10 ;  /* 0x0000000a00057306 */ /* 0x000f220000209400 */
[----:B------:R-:W5:Y:S08]  /*02c0*/  S2UR UR4, SR_CTAID.X ;  /* 0x00000000000479c3 */ /* 0x000f700000002500 */
[----:B------:R-:W2:Y:S01]  /*02d0*/  LDC R14, c[0x0][0x360] ;  /* 0x0000d800ff0e7b82 */ /* 0x000ea20000000800 */
[----:B----4-:R-:W4:Y:S01]  /*02e0*/  MUFU.RCP R5, R5 ;  /* 0x0000000500057308 */ /* 0x010f220000001000 */
[----:B0-----:R-:W-:-:S04]  /*02f0*/  IADD3 R0, PT, PT, R0, -0x1, RZ ;  /* 0xffffffff00007810 */ /* 0x001fc80007ffe0ff */
[----:B------:R-:W-:Y:S02]  /*0300*/  IABS R8, R0 ;  /* 0x0000000000087213 */ /* 0x000fe40000000000 */
[----:B------:R-:W-:Y:S01]  /*0310*/  LOP3.LUT R0, R0, R13, RZ, 0x3c, !PT ;  /* 0x0000000d00007212 */ /* 0x000fe200078e3cff */
[----:B-----5:R-:W-:-:S03]  /*0320*/  ULEA UR8, UR5, UR4, 0x1 ;  /* 0x0000000405087291 */ /* 0x020fc6000f8e08ff */
[----:B------:R-:W-:Y:S01]  /*0330*/  ISETP.GE.AND P2, PT, R0, RZ, PT ;  /* 0x000000ff0000720c */ /* 0x000fe20003f46270 */
[----:B----4-:R-:W-:Y:S02]  /*0340*/  VIADD R6, R5, 0xffffffe ;  /* 0x0ffffffe05067836 */ /* 0x010fe40000000000 */
[----:B------:R-:W-:Y:S02]  /*0350*/  IMAD.MOV R5, RZ, RZ, -R11 ;  /* 0x000000ffff057224 */ /* 0x000fe400078e0a0b */
[----:B------:R0:W4:Y:S01]  /*0360*/  F2I.FTZ.U32.TRUNC.NTZ R7, R6 ;  /* 0x0000000600077305 */ /* 0x000122000021f000 */
[----:B------:R-:W2:Y:S01]  /*0370*/  S2R R11, SR_TID.X ;  /* 0x00000000000b7919 */ /* 0x000ea20000002100 */
[----:B0-----:R-:W-:Y:S02]  /*0380*/  IMAD.MOV.U32 R6, RZ, RZ, RZ ;  /* 0x000000ffff067224 */ /* 0x001fe400078e00ff */
[----:B----4-:R-:W-:-:S04]  /*0390*/  IMAD.MOV R9, RZ, RZ, -R7 ;  /* 0x000000ffff097224 */ /* 0x010fc800078e0a07 */
[----:B------:R-:W-:-:S04]  /*03a0*/  IMAD R9, R9, R10, RZ ;  /* 0x0000000a09097224 */ /* 0x000fc800078e02ff */
[----:B------:R-:W-:Y:S02]  /*03b0*/  IMAD.HI.U32 R7, R7, R9, R6 ;  /* 0x0000000907077227 */ /* 0x000fe400078e0006 */
[----:B------:R-:W0:Y:S04]  /*03c0*/  S2R R6, SR_TID.Y ;  /* 0x0000000000067919 */ /* 0x000e280000002200 */
[----:B------:R-:W-:-:S04]  /*03d0*/  IMAD.HI.U32 R7, R7, R8, RZ ;  /* 0x0000000807077227 */ /* 0x000fc800078e00ff */
[----:B------:R-:W-:Y:S02]  /*03e0*/  IMAD R5, R7, R5, R8 ;  /* 0x0000000507057224 */ /* 0x000fe400078e0208 */
[----:B------:R-:W4:Y:S03]  /*03f0*/  LDC.64 R8, c[0x0][0x3e0] ;  /* 0x0000f800ff087b82 */ /* 0x000f260000000a00 */
[----:B------:R-:W-:-:S13]  /*0400*/  ISETP.GT.U32.AND P1, PT, R10, R5, PT ;  /* 0x000000050a00720c */ /* 0x000fda0003f24070 */
[-C--:B------:R-:W-:Y:S01]  /*0410*/  @!P1 IADD3 R5, PT, PT, R5, -R10.reuse, RZ ;  /* 0x8000000a05059210 */ /* 0x080fe20007ffe0ff */
[----:B------:R-:W-:Y:S01]  /*0420*/  @!P1 VIADD R7, R7, 0x1 ;  /* 0x0000000107079836 */ /* 0x000fe20000000000 */
[----:B------:R-:W-:Y:S02]  /*0430*/  ISETP.NE.AND P1, PT, R13, RZ, PT ;  /* 0x000000ff0d00720c */ /* 0x000fe40003f25270 */
[----:B------:R-:W-:Y:S01]  /*0440*/  ISETP.GE.U32.AND P0, PT, R5, R10, PT ;  /* 0x0000000a0500720c */ /* 0x000fe20003f06070 */
[----:B--2---:R-:W-:Y:S01]  /*0450*/  IMAD R10, R14, UR8, R11 ;  /* 0x000000080e0a7c24 */ /* 0x004fe2000f8e020b */
[----:B------:R-:W2:Y:S01]  /*0460*/  S2R R5, SR_CTAID.Y ;  /* 0x0000000000057919 */ /* 0x000ea20000002600 */
[----:B----4-:R-:W-:Y:S01]  /*0470*/  DMUL R8, R8, UR6 ;  /* 0x0000000608087c28 */ /* 0x010fe20008000000 */
[----:B------:R-:W-:Y:S02]  /*0480*/  UIADD3 UR6, UPT, UPT, UR5, UR4, URZ ;  /* 0x0000000405067290 */ /* 0x000fe4000fffe0ff */
[----:B------:R-:W-:-:S02]  /*0490*/  UIMAD UR4, UR5, 0x3, UR4 ;  /* 0x00000003050478a4 */ /* 0x000fc4000f8e0204 */
[----:B------:R-:W-:-:S05]  /*04a0*/  UIMAD UR7, UR9, UR5, URZ ;  /* 0x00000005090772a4 */ /* 0x000fca000f8e02ff */
[----:B------:R-:W-:Y:S01]  /*04b0*/  @P0 VIADD R7, R7, 0x1 ;  /* 0x0000000107070836 */ /* 0x000fe20000000000 */
[----:B------:R-:W-:Y:S01]  /*04c0*/  R2UR UR10, R8 ;  /* 0x00000000080a72ca */ /* 0x000fe200000e0000 */
[--C-:B-1----:R-:W-:Y:S01]  /*04d0*/  IMAD R8, R12, UR9, R11.reuse ;  /* 0x000000090c087c24 */ /* 0x102fe2000f8e020b */
[----:B------:R-:W-:Y:S01]  /*04e0*/  R2UR UR11, R9 ;  /* 0x00000000090b72ca */ /* 0x000fe200000e0000 */
[C-C-:B------:R-:W-:Y:S01]  /*04f0*/  IMAD R9, R14.reuse, UR6, R11.reuse ;  /* 0x000000060e097c24 */ /* 0x140fe2000f8e020b */
[----:B------:R-:W-:Y:S01]  /*0500*/  @!P2 IADD3 R7, PT, PT, -R7, RZ, RZ ;  /* 0x000000ff0707a210 */ /* 0x000fe20007ffe1ff */
[----:B------:R-:W-:Y:S01]  /*0510*/  IMAD R11, R14, UR4, R11 ;  /* 0x000000040e0b7c24 */ /* 0x000fe2000f8e020b */
[----:B------:R-:W-:Y:S01]  /*0520*/  @!P1 LOP3.LUT R7, RZ, R13, RZ, 0x33, !PT ;  /* 0x0000000dff079212 */ /* 0x000fe200078e33ff */
[----:B0-23--:R-:W-:-:S10]  /*0530*/  UMOV UR4, URZ ;  /* 0x000000ff00047c82 */ /* 0x00dfd40008000000 */
.L_x_610:
[----:B------:R-:W-:-:S13]  /*0540*/  ISETP.GE.AND P0, PT, R7, RZ, PT ;  /* 0x000000ff0700720c */ /* 0x000fda0003f06270 */
[----:B012---:R-:W-:Y:S05]  /*0550*/  @!P0 BRA `(.L_x_578) ;  /* 0x0000002000888947 */ /* 0x007fea0003800000 */
[----:B------:R-:W-:Y:S01]  /*0560*/  IABS R15, UR7 ;  /* 0x00000007000f7c13 */ /* 0x000fe20008000000 */
[----:B------:R-:W0:Y:S01]  /*0570*/  LDC R0, c[0x0][0x3c0] ;  /* 0x0000f000ff007b82 */ /* 0x000e220000000800 */
[----:B------:R-:W-:Y:S02]  /*0580*/  UISETP.NE.AND UP0, UPT, UR7, URZ, UPT ;  /* 0x000000ff0700728c */ /* 0x000fe4000bf05270 */
[----:B------:R-:W1:Y:S05]  /*0590*/  I2F.RP R14, R15 ;  /* 0x0000000f000e7306 */ /* 0x000e6a0000209400 */
[----:B------:R-:W2:Y:S03]  /*05a0*/  S2UR UR6, SR_CTAID.Z ;  /* 0x00000000000679c3 */ /* 0x000ea60000002700 */
[----:B-1----:R-:W1:Y:S01]  /*05b0*/  MUFU.RCP R14, R14 ;  /* 0x0000000e000e7308 */ /* 0x002e620000001000 */
[----:B0-----:R-:W-:-:S02]  /*05c0*/  VIADD R0, R0, 0xffffffff ;  /* 0xffffffff00007836 */ /* 0x001fc40000000000 */
[----:B-1----:R-:W-:-:S03]  /*05d0*/  VIADD R12, R14, 0xffffffe ;  /* 0x0ffffffe0e0c7836 */ /* 0x002fc60000000000 */
[----:B------:R-:W-:Y:S02]  /*05e0*/  IABS R14, R0 ;  /* 0x00000000000e7213 */ /* 0x000fe40000000000 */
[----:B------:R-:W-:Y:S01]  /*05f0*/  LOP3.LUT R0, R0, UR7, RZ, 0x3c, !PT ;  /* 0x0000000700007c12 */ /* 0x000fe2000f8e3cff */
[----:B------:R0:W1:Y:S03]  /*0600*/  F2I.FTZ.U32.TRUNC.NTZ R13, R12 ;  /* 0x0000000c000d7305 */ /* 0x000066000021f000 */
[----:B------:R-:W-:Y:S02]  /*0610*/  ISETP.GE.AND P1, PT, R0, RZ, PT ;  /* 0x000000ff0000720c */ /* 0x000fe40003f26270 */
[----:B------:R-:W2:Y:S01]  /*0620*/  LDC R0, c[0x0][0x368] ;  /* 0x0000da00ff007b82 */ /* 0x000ea20000000800 */
[----:B0-----:R-:W-:Y:S01]  /*0630*/  HFMA2 R12, -RZ, RZ, 0, 0 ;  /* 0x00000000ff0c7431 */ /* 0x001fe200000001ff */
[----:B-1----:R-:W-:-:S09]  /*0640*/  IADD3 R16, PT, PT, RZ, -R13, RZ ;  /* 0x8000000dff107210 */ /* 0x002fd20007ffe0ff */
[----:B------:R-:W-:Y:S01]  /*0650*/  VOTEU.ANY UP1, P1 ;  /* 0x0000000000ff7886 */ /* 0x000fe20000820100 */
[----:B------:R-:W-:Y:S01]  /*0660*/  IMAD R17, R16, R15, RZ ;  /* 0x0000000f10117224 */ /* 0x000fe200078e02ff */
[----:B------:R-:W-:-:S03]  /*0670*/  IABS R16, UR7 ;  /* 0x0000000700107c13 */ /* 0x000fc60008000000 */
[----:B------:R-:W-:-:S06]  /*0680*/  IMAD.HI.U32 R13, R13, R17, R12 ;  /* 0x000000110d0d7227 */ /* 0x000fcc00078e000c */
[----:B------:R-:W-:-:S05]  /*0690*/  IMAD.HI.U32 R13, R13, R14, RZ ;  /* 0x0000000e0d0d7227 */ /* 0x000fca00078e00ff */
[----:B------:R-:W-:Y:S01]  /*06a0*/  R2UR UR5, R13 ;  /* 0x000000000d0572ca */ /* 0x000fe200000e0000 */
[----:B------:R-:W-:-:S12]  /*06b0*/  IMAD.MOV R13, RZ, RZ, -R16 ;  /* 0x000000ffff0d7224 */ /* 0x000fd800078e0a10 */
[----:B------:R-:W-:Y:S01]  /*06c0*/  IMAD R12, R13, UR5, R14 ;  /* 0x000000050d0c7c24 */ /* 0x000fe2000f8e020e */
[----:B------:R-:W-:-:S04]  /*06d0*/  MOV R13, UR5 ;  /* 0x00000005000d7c02 */ /* 0x000fc80008000f00 */
[----:B------:R-:W-:-:S13]  /*06e0*/  ISETP.GT.U32.AND P0, PT, R15, R12, PT ;  /* 0x0000000c0f00720c */ /* 0x000fda0003f04070 */
[----:B------:R-:W-:Y:S01]  /*06f0*/  @!P0 VIADD R13, R13, 0x1 ;  /* 0x000000010d0d8836 */ /* 0x000fe20000000000 */
[----:B------:R-:W-:-:S04]  /*0700*/  @!P0 IADD3 R12, PT, PT, R12, -R15, RZ ;  /* 0x8000000f0c0c8210 */ /* 0x000fc80007ffe0ff */
[----:B------:R-:W-:Y:S02]  /*0710*/  @!P0 R2UR UR5, R13 ;  /* 0x000000000d0582ca */ /* 0x000fe400000e0000 */
[----:B------:R-:W-:Y:S01]  /*0720*/  ISETP.GE.U32.AND P0, PT, R12, R15, PT ;  /* 0x0000000f0c00720c */ /* 0x000fe20003f06070 */
[----:B------:R-:W2:Y:S10]  /*0730*/  S2R R13, SR_TID.Z ;  /* 0x00000000000d7919 */ /* 0x000eb40000002300 */
[----:B------:R-:W-:-:S05]  /*0740*/  IMAD.U32 R12, RZ, RZ, UR5 ;  /* 0x00000005ff0c7e24 */ /* 0x000fca000f8e00ff */
[----:B------:R-:W-:-:S04]  /*0750*/  @P0 IADD3 R12, PT, PT, R12, 0x1, RZ ;  /* 0x000000010c0c0810 */ /* 0x000fc80007ffe0ff */
[----:B------:R-:W-:-:S13]  /*0760*/  @P0 R2UR UR5, R12 ;  /* 0x000000000c0502ca */ /* 0x000fda00000e0000 */
[----:B------:R-:W-:Y:S01]  /*0770*/  UMOV UR8, UR5 ;  /* 0x0000000500087c82 */ /* 0x000fe20008000000 */
[----:B--2---:R-:W-:Y:S01]  /*0780*/  IMAD R0, R0, UR6, R13 ;  /* 0x0000000600007c24 */ /* 0x004fe2000f8e020d */
[----:B------:R-:W-:Y:S02]  /*0790*/  @!UP1 UIADD3 UR8, UPT, UPT, -UR8, URZ, URZ ;  /* 0x000000ff08089290 */ /* 0x000fe4000fffe1ff */
[----:B------:R-:W-:Y:S01]  /*07a0*/  @!UP0 ULOP3.LUT UR8, URZ, UR7, URZ, 0x33, !UPT ;  /* 0x00000007ff088292 */ /* 0x000fe2000f8e33ff */
[----:B------:R-:W-:-:S03]  /*07b0*/  IMAD R13, R3, UR4, R0 ;  /* 0x00000004030d7c24 */ /* 0x000fc6000f8e0200 */
[----:B------:R-:W-:-:S04]  /*07c0*/  UIADD3 UR5, UPT, UPT, UR8, 0x1, URZ ;  /* 0x0000000108057890 */ /* 0x000fc8000fffe0ff */
[----:B------:R-:W-:-:S03]  /*07d0*/  ULOP3.LUT UR9, UR5, 0xfffffffc, URZ, 0xc0, !UPT ;  /* 0xfffffffc05097892 */ /* 0x000fc6000f8ec0ff */
[----:B------:R-:W-:-:S09]  /*07e0*/  UMOV UR5, URZ ;  /* 0x000000ff00057c82 */ /* 0x000fd20008000000 */
.L_x_609:
[----:B------:R-:W-:-:S09]  /*07f0*/  UISETP.GE.AND UP0, UPT, UR8, URZ, UPT ;  /* 0x000000ff0800728c */ /* 0x000fd2000bf06270 */
[----:B012---:R-:W-:Y:S05]  /*0800*/  BRA.U !UP0, `(.L_x_579) ;  /* 0x0000001d08d07547 */ /* 0x007fea000b800000 */
[----:B------:R-:W-:Y:S01]  /*0810*/  UISETP.GE.U32.AND UP0, UPT, UR8, 0x3, UPT ;  /* 0x000000030800788c */ /* 0x000fe2000bf06070 */
[----:B------:R-:W-:Y:S01]  /*0820*/  IMAD R15, R2, UR14, RZ ;  /* 0x0000000e020f7c24 */ /* 0x000fe2000f8e02ff */
[----:B------:R-:W-:Y:S01]  /*0830*/  UMOV UR15, 0x55555556 ;  /* 0x55555556000f7882 */ /* 0x000fe20000000000 */
[----:B------:R-:W-:Y:S02]  /*0840*/  IMAD R12, R5, UR14, R6 ;  /* 0x0000000e050c7c24 */ /* 0x000fe4000f8e0206 */
[----:B------:R-:W-:Y:S02]  /*0850*/  IMAD.MOV.U32 R17, RZ, RZ, RZ ;  /* 0x000000ffff117224 */ /* 0x000fe400078e00ff */
[----:B------:R-:W-:Y:S02]  /*0860*/  IMAD R12, R15, UR5, R12 ;  /* 0x000000050f0c7c24 */ /* 0x000fe4000f8e020c */
[----:B------:R-:W-:Y:S01]  /*0870*/  HFMA2 R15, -RZ, RZ, 1.9736328125, 85.3125 ;  /* 0x3fe55555ff0f7431 */ /* 0x000fe200000001ff */
[----:B------:R-:W-:Y:S06]  /*0880*/  BRA.U !UP0, `(.L_x_580) ;  /* 0x00000011084c7547 */ /* 0x000fec000b800000 */
[----:B------:R-:W0:Y:S01]  /*0890*/  LDCU.64 UR16, c[0x0][0x3c0] ;  /* 0x00007800ff1077ac */ /* 0x000e220008000a00 */
[----:B------:R-:W-:Y:S01]  /*08a0*/  IMAD R0, R2, UR5, R5 ;  /* 0x0000000502007c24 */ /* 0x000fe2000f8e0205 */
[----:B------:R-:W-:Y:S01]  /*08b0*/  MOV R35, R11 ;  /* 0x0000000b00237202 */ /* 0x000fe20000000f00 */
[----:B------:R-:W-:Y:S01]  /*08c0*/  IMAD.MOV.U32 R34, RZ, RZ, R8 ;  /* 0x000000ffff227224 */ /* 0x000fe200078e0008 */
[----:B------:R-:W-:Y:S01]  /*08d0*/  UIADD3 UR6, UPT, UPT, UR8, 0x1, URZ ;  /* 0x0000000108067890 */ /* 0x000fe2000fffe0ff */
[----:B------:R-:W-:Y:S01]  /*08e0*/  IMAD.MOV.U32 R36, RZ, RZ, R10 ;  /* 0x000000ffff247224 */ /* 0x000fe200078e000a */
[----:B------:R-:W-:Y:S01]  /*08f0*/  MOV R37, R9 ;  /* 0x0000000900257202 */ /* 0x000fe20000000f00 */
[----:B------:R-:W1:Y:S01]  /*0900*/  LDCU UR20, c[0x0][0x3c8] ;  /* 0x00007900ff1477ac */ /* 0x000e620008000800 */
[----:B------:R-:W-:Y:S01]  /*0910*/  ULOP3.LUT UR6, UR6, 0xfffffffc, URZ, 0xc0, !UPT ;  /* 0xfffffffc06067892 */ /* 0x000fe2000f8ec0ff */
[----:B------:R-:W2:Y:S03]  /*0920*/  LDCU.64 UR18, c[0x0][0x3c0] ;  /* 0x00007800ff1277ac */ /* 0x000ea60008000a00 */
[----:B------:R-:W-:Y:S01]  /*0930*/  UIADD3 UR6, UPT, UPT, -UR6, URZ, URZ ;  /* 0x000000ff06067290 */ /* 0x000fe2000fffe1ff */
[----:B0-----:R-:W-:Y:S01]  /*0940*/  IMAD R17, R13, UR17, R6 ;  /* 0x000000110d117c24 */ /* 0x001fe2000f8e0206 */
[----:B------:R-:W0:Y:S03]  /*0950*/  LDCU UR17, c[0x0][0x3c0] ;  /* 0x00007800ff1177ac */ /* 0x000e260008000800 */
[----:B------:R-:W-:-:S04]  /*0960*/  IMAD R0, R0, UR14, R17 ;  /* 0x0000000e00007c24 */ /* 0x000fc8000f8e0211 */
[C---:B------:R-:W-:Y:S02]  /*0970*/  IMAD R30, R0.reuse, UR16, R9 ;  /* 0x00000010001e7c24 */ /* 0x040fe4000f8e0209 */
[C---:B------:R-:W-:Y:S02]  /*0980*/  IMAD R31, R0.reuse, UR16, R10 ;  /* 0x00000010001f7c24 */ /* 0x040fe4000f8e020a */
[C---:B------:R-:W-:Y:S02]  /*0990*/  IMAD R32, R0.reuse, UR16, R11 ;  /* 0x0000001000207c24 */ /* 0x040fe4000f8e020b */
[----:B-12---:R-:W-:-:S07]  /*09a0*/  IMAD R33, R0, UR16, R8 ;  /* 0x0000001000217c24 */ /* 0x006fce000f8e0208 */
.L_x_597:
[----:B------:R-:W-:Y:S01]  /*09b0*/  ISETP.GE.AND P0, PT, R12, UR19, PT ;  /* 0x000000130c007c0c */ /* 0x000fe2000bf06270 */
[----:B------:R-:W-:Y:S03]  /*09c0*/  BSSY.RECONVERGENT B1, `(.L_x_581) ;  /* 0x000003b000017945 */ /* 0x000fe60003800200 */
[----:B------:R-:W-:-:S04]  /*09d0*/  ISETP.GE.OR P1, PT, R34, UR18, P0 ;  /* 0x0000001222007c0c */ /* 0x000fc80008726670 */
[----:B------:R-:W-:-:S13]  /*09e0*/  ISETP.GE.OR P1, PT, R13, UR20, P1 ;  /* 0x000000140d007c0c */ /* 0x000fda0008f26670 */
[----:B------:R-:W-:Y:S05]  /*09f0*/  @P1 BRA `(.L_x_582) ;  /* 0x0000000000dc1947 */ /* 0x000fea0003800000 */
[----:B------:R-:W1:Y:S08]  /*0a00*/  LDC.64 R20, c[0x0][0x3a0] ;  /* 0x0000e800ff147b82 */ /* 0x000e700000000a00 */
[----:B------:R-:W2:Y:S08]  /*0a10*/  LDC.64 R18, c[0x0][0x3b0] ;  /* 0x0000ec00ff127b82 */ /* 0x000eb00000000a00 */
[----:B------:R-:W3:Y:S08]  /*0a20*/  LDC.64 R22, c[0x0][0x3a8] ;  /* 0x0000ea00ff167b82 */ /* 0x000ef00000000a00 */
[----:B------:R-:W4:Y:S01]  /*0a30*/  LDC.64 R16, c[0x0][0x3b8] ;  /* 0x0000ee00ff107b82 */ /* 0x000f220000000a00 */
[----:B-1----:R-:W-:-:S06]  /*0a40*/  IMAD.WIDE R20, R33, 0x8, R20 ;  /* 0x0000000821147825 */ /* 0x002fcc00078e0214 */
[----:B------:R-:W5:Y:S01]  /*0a50*/  LDG.E.64 R20, desc[UR12][R20.64] ;  /* 0x0000000c14147981 */ /* 0x000f62000c1e1b00 */
[C---:B--2---:R-:W-:Y:S01]  /*0a60*/  IMAD.WIDE R18, R33.reuse, 0x8, R18 ;  /* 0x0000000821127825 */ /* 0x044fe200078e0212 */
[----:B------:R-:W1:Y:S03]  /*0a70*/  MUFU.RCP64H R29, 0.66666650772094726562 ;  /* 0x3fe55555001d7908 */ /* 0x000e660000001800 */
[----:B------:R-:W-:Y:S01]  /*0a80*/  HFMA2 R25, -RZ, RZ, 1.9736328125, 85.3125 ;  /* 0x3fe55555ff197431 */ /* 0x000fe200000001ff */
[----:B------:R-:W2:Y:S01]  /*0a90*/  LDC.64 R44, c[0x0][0x380] ;  /* 0x0000e000ff2c7b82 */ /* 0x000ea20000000a00 */
[----:B------:R-:W5:Y:S01]  /*0aa0*/  LDG.E.64 R18, desc[UR12][R18.64] ;  /* 0x0000000c12127981 */ /* 0x000f62000c1e1b00 */
[----:B---3--:R-:W-:-:S06]  /*0ab0*/  IMAD.WIDE R22, R33, 0x8, R22 ;  /* 0x0000000821167825 */ /* 0x008fcc00078e0216 */
[----:B------:R-:W3:Y:S01]  /*0ac0*/  LDC.64 R40, c[0x0][0x390] ;  /* 0x0000e400ff287b82 */ /* 0x000ee20000000a00 */
[----:B------:R-:W5:Y:S01]  /*0ad0*/  LDG.E.64 R22, desc[UR12][R22.64] ;  /* 0x0000000c16167981 */ /* 0x000f62000c1e1b00 */
[----:B----4-:R-:W-:-:S06]  /*0ae0*/  IMAD.WIDE R16, R33, 0x8, R16 ;  /* 0x0000000821107825 */ /* 0x010fcc00078e0210 */
[----:B------:R-:W4:Y:S01]  /*0af0*/  LDG.E.64 R16, desc[UR12][R16.64] ;  /* 0x0000000c10107981 */ /* 0x000f22000c1e1b00 */
[----:B------:R-:W-:Y:S02]  /*0b00*/  IMAD.MOV.U32 R24, RZ, RZ, 0x55555556 ;  /* 0x55555556ff187424 */ /* 0x000fe400078e00ff */
[----:B------:R-:W-:-:S06]  /*0b10*/  IMAD.MOV.U32 R28, RZ, RZ, 0x1 ;  /* 0x00000001ff1c7424 */ /* 0x000fcc00078e00ff */
[----:B-1----:R-:W-:-:S08]  /*0b20*/  DFMA R26, R28, -R24, 1 ;  /* 0x3ff000001c1a742b */ /* 0x002fd00000000818 */
[----:B------:R-:W-:-:S08]  /*0b30*/  DFMA R26, R26, R26, R26 ;  /* 0x0000001a1a1a722b */ /* 0x000fd0000000001a */
[----:B------:R-:W-:-:S08]  /*0b40*/  DFMA R26, R28, R26, R28 ;  /* 0x0000001a1c1a722b */ /* 0x000fd0000000001c */
[----:B------:R-:W-:Y:S01]  /*0b50*/  DFMA R38, R26, -R24, 1 ;  /* 0x3ff000001a26742b */ /* 0x000fe20000000818 */
[----:B--2---:R-:W-:-:S07]  /*0b60*/  IMAD.WIDE R44, R33, 0x8, R44 ;  /* 0x00000008212c7825 */ /* 0x004fce00078e022c */
[----:B------:R-:W-:Y:S01]  /*0b70*/  DFMA R38, R26, R38, R26 ;  /* 0x000000261a26722b */ /* 0x000fe2000000001a */
[----:B------:R-:W1:Y:S01]  /*0b80*/  LDC.64 R26, c[0x0][0x398] ;  /* 0x0000e600ff1a7b82 */ /* 0x000e620000000a00 */
[C---:B---3--:R-:W-:Y:S01]  /*0b90*/  IMAD.WIDE R40, R33.reuse, 0x8, R40 ;  /* 0x0000000821287825 */ /* 0x048fe200078e0228 */
[----:B------:R-:W-:Y:S03]  /*0ba0*/  BSSY.RECONVERGENT B2, `(.L_x_583) ;  /* 0x0000014000027945 */ /* 0x000fe60003800200 */
[----:B-1----:R-:W-:Y:S01]  /*0bb0*/  IMAD.WIDE R26, R33, 0x8, R26 ;  /* 0x00000008211a7825 */ /* 0x002fe200078e021a */
[C---:B-----5:R-:W-:Y:S02]  /*0bc0*/  DMUL R28, R20.reuse, UR10 ;  /* 0x0000000a141c7c28 */ /* 0x060fe40008000000 */
[----:B------:R-:W-:-:S05]  /*0bd0*/  DMUL R42, R20, R18 ;  /* 0x00000012142a7228 */ /* 0x000fca0000000000 */
[----:B------:R1:W-:Y:S03]  /*0be0*/  STG.E.64 desc[UR12][R44.64], R28 ;  /* 0x0000001c2c007986 */ /* 0x0003e6000c101b0c */
[----:B------:R-:W-:Y:S02]  /*0bf0*/  DMUL R42, R42, UR10 ;  /* 0x0000000a2a2a7c28 */ /* 0x000fe40008000000 */
[----:B-1----:R-:W-:-:S05]  /*0c00*/  DMUL R28, R22, R38 ;  /* 0x00000026161c7228 */ /* 0x002fca0000000000 */
[----:B------:R4:W-:Y:S03]  /*0c10*/  STG.E.64 desc[UR12][R40.64], R42 ;  /* 0x0000002a28007986 */ /* 0x0009e6000c101b0c */
[----:B------:R-:W-:Y:S02]  /*0c20*/  DFMA R24, R28, -R24, R22 ;  /* 0x800000181c18722b */ /* 0x000fe40000000016 */
[----:B----4-:R-:W-:-:S06]  /*0c30*/  DMUL R40, R20, R16 ;  /* 0x0000001014287228 */ /* 0x010fcc0000000000 */
[----:B------:R-:W-:Y:S02]  /*0c40*/  DFMA R38, R38, R24, R28 ;  /* 0x000000182626722b */ /* 0x000fe4000000001c */
[----:B------:R-:W-:-:S08]  /*0c50*/  DMUL R40, R40, UR10 ;  /* 0x0000000a28287c28 */ /* 0x000fd00008000000 */
[----:B------:R-:W-:Y:S01]  /*0c60*/  FFMA R0, RZ, 1.7916666269302368164, R39 ;  /* 0x3fe55555ff007823 */ /* 0x000fe20000000027 */
[----:B------:R1:W-:Y:S01]  /*0c70*/  STG.E.64 desc[UR12][R26.64], R40 ;  /* 0x000000281a007986 */ /* 0x0003e2000c101b0c */
[----:B------:R-:W-:-:S03]  /*0c80*/  FSETP.GEU.AND P2, PT, |R23|, 6.5827683646048100446e-37, PT ;  /* 0x036000001700780b */ /* 0x000fc60003f4e200 */
[----:B------:R-:W-:-:S13]  /*0c90*/  FSETP.GT.AND P1, PT, |R0|, 1.469367938527859385e-39, PT ;  /* 0x001000000000780b */ /* 0x000fda0003f24200 */
[----:B-1----:R-:W-:Y:S05]  /*0ca0*/  @P1 BRA P2, `(.L_x_584) ;  /* 0x00000000000c1947 */ /* 0x002fea0001000000 */
[----:B------:R-:W-:-:S07]  /*0cb0*/  MOV R0, 0xcd0 ;  /* 0x00000cd000007802 */ /* 0x000fce0000000f00 */
[----:B0-----:R-:W-:Y:S05]  /*0cc0*/  CALL.REL.NOINC `($__internal_11_$__cuda_sm20_div_rn_f64_full) ;  /* 0x0000001800bc7944 */ /* 0x001fea0003c00000 */
[----:B------:R-:W-:-:S07]  /*0cd0*/  MOV R38, R14 ;  /* 0x0000000e00267202 */ /* 0x000fce0000000f00 */
.L_x_584:
[----:B0-----:R-:W-:Y:S05]  /*0ce0*/  BSYNC.RECONVERGENT B2 ;  /* 0x0000000000027941 */ /* 0x001fea0003800200 */
.L_x_583:
[----:B------:R-:W-:Y:S01]  /*0cf0*/  DMUL R22, R16, R16 ;  /* 0x0000001010167228 */ /* 0x000fe20000000000 */
[----:B------:R-:W0:Y:S01]  /*0d00*/  LDC.64 R16, c[0x0][0x388] ;  /* 0x0000e200ff107b82 */ /* 0x000e220000000a00 */
[----:B------:R-:W-:-:S06]  /*0d10*/  DMUL R20, R20, 0.5 ;  /* 0x3fe0000014147828 */ /* 0x000fcc0000000000 */
[----:B------:R-:W-:-:S08]  /*0d20*/  DFMA R22, R18, R18, R22 ;  /* 0x000000121216722b */ /* 0x000fd00000000016 */
[----:B------:R-:W-:-:S08]  /*0d30*/  DFMA R18, R20, R22, R38 ;  /* 0x000000161412722b */ /* 0x000fd00000000026 */
[----:B------:R-:W-:Y:S01]  /*0d40*/  DMUL R18, R18, UR10 ;  /* 0x0000000a12127c28 */ /* 0x000fe20008000000 */
[----:B0-----:R-:W-:-:S06]  /*0d50*/  IMAD.WIDE R16, R33, 0x8, R16 ;  /* 0x0000000821107825 */ /* 0x001fcc00078e0210 */
[----:B------:R1:W-:Y:S04]  /*0d60*/  STG.E.64 desc[UR12][R16.64], R18 ;  /* 0x0000001210007986 */ /* 0x0003e8000c101b0c */
.L_x_582:
[----:B0-----:R-:W-:Y:S05]  /*0d70*/  BSYNC.RECONVERGENT B1 ;  /* 0x0000000000017941 */ /* 0x001fea0003800200 */
.L_x_581:
[----:B------:R-:W-:Y:S01]  /*0d80*/  ISETP.GE.OR P1, PT, R37, UR17, P0 ;  /* 0x0000001125007c0c */ /* 0x000fe20008726670 */
[----:B------:R-:W-:Y:S03]  /*0d90*/  BSSY.RECONVERGENT B1, `(.L_x_585) ;  /* 0x000003a000017945 */ /* 0x000fe60003800200 */
[----:B------:R-:W-:-:S13]  /*0da0*/  ISETP.GE.OR P1, PT, R13, UR20, P1 ;  /* 0x000000140d007c0c */ /* 0x000fda0008f26670 */
[----:B------:R-:W-:Y:S05]  /*0db0*/  @P1 BRA `(.L_x_586) ;  /* 0x0000000000dc1947 */ /* 0x000fea0003800000 */
[----:B------:R-:W0:Y:S08]  /*0dc0*/  LDC.64 R20, c[0x0][0x3a0] ;  /* 0x0000e800ff147b82 */ /* 0x000e300000000a00 */
[----:B-1----:R-:W1:Y:S08]  /*0dd0*/  LDC.64 R18, c[0x0][0x3b0] ;  /* 0x0000ec00ff127b82 */ /* 0x002e700000000a00 */
[----:B------:R-:W2:Y:S08]  /*0de0*/  LDC.64 R22, c[0x0][0x3a8] ;  /* 0x0000ea00ff167b82 */ /* 0x000eb00000000a00 */
[----:B------:R-:W3:Y:S01]  /*0df0*/  LDC.64 R16, c[0x0][0x3b8] ;  /* 0x0000ee00ff107b82 */ /* 0x000ee20000000a00 */
[----:B0-----:R-:W-:-:S06]  /*0e00*/  IMAD.WIDE R20, R30, 0x8, R20 ;  /* 0x000000081e147825 */ /* 0x001fcc00078e0214 */
[----:B------:R-:W4:Y:S01]  /*0e10*/  LDG.E.64 R20, desc[UR12][R20.64] ;  /* 0x0000000c14147981 */ /* 0x000f22000c1e1b00 */
[C---:B-1----:R-:W-:Y:S01]  /*0e20*/  IMAD.WIDE R18, R30.reuse, 0x8, R18 ;  /* 0x000000081e127825 */ /* 0x042fe200078e0212 */
[----:B------:R-:W0:Y:S01]  /*0e30*/  MUFU.RCP64H R25, 0.66666650772094726562 ;  /* 0x3fe5555500197908 */ /* 0x000e220000001800 */
[----:B------:R-:W-:Y:S01]  /*0e40*/  MOV R27, 0x3fe55555 ;  /* 0x3fe55555001b7802 */ /* 0x000fe20000000f00 */
[----:B------:R-:W1:Y:S03]  /*0e50*/  LDC.64 R44, c[0x0][0x380] ;  /* 0x0000e000ff2c7b82 */ /* 0x000e660000000a00 */
[----:B------:R-:W5:Y:S01]  /*0e60*/  LDG.E.64 R18, desc[UR12][R18.64] ;  /* 0x0000000c12127981 */ /* 0x000f62000c1e1b00 */
[----:B--2---:R-:W-:-:S04]  /*0e70*/  IMAD.WIDE R22, R30, 0x8, R22 ;  /* 0x000000081e167825 */ /* 0x004fc800078e0216 */
[----:B------:R-:W2:Y:S02]  /*0e80*/  LDC.64 R40, c[0x0][0x390] ;  /* 0x0000e400ff287b82 */ /* 0x000ea40000000a00 */
[----:B------:R-:W5:Y:S01]  /*0e90*/  LDG.E.64 R22, desc[UR12][R22.64] ;  /* 0x0000000c16167981 */ /* 0x000f62000c1e1b00 */
[----:B---3--:R-:W-:-:S06]  /*0ea0*/  IMAD.WIDE R16, R30, 0x8, R16 ;  /* 0x000000081e107825 */ /* 0x008fcc00078e0210 */
[----:B------:R-:W3:Y:S01]  /*0eb0*/  LDG.E.64 R16, desc[UR12][R16.64] ;  /* 0x0000000c10107981 */ /* 0x000ee2000c1e1b00 */
[----:B------:R-:W-:Y:S02]  /*0ec0*/  IMAD.MOV.U32 R26, RZ, RZ, 0x55555556 ;  /* 0x55555556ff1a7424 */ /* 0x000fe400078e00ff */
[----:B------:R-:W-:-:S06]  /*0ed0*/  IMAD.MOV.U32 R24, RZ, RZ, 0x1 ;  /* 0x00000001ff187424 */ /* 0x000fcc00078e00ff */
[----:B0-----:R-:W-:-:S08]  /*0ee0*/  DFMA R28, R24, -R26, 1 ;  /* 0x3ff00000181c742b */ /* 0x001fd0000000081a */
[----:B------:R-:W-:-:S08]  /*0ef0*/  DFMA R28, R28, R28, R28 ;  /* 0x0000001c1c1c722b */ /* 0x000fd0000000001c */
[----:B------:R-:W-:-:S08]  /*0f00*/  DFMA R28, R24, R28, R24 ;  /* 0x0000001c181c722b */ /* 0x000fd00000000018 */
[----:B------:R-:W-:Y:S01]  /*0f10*/  DFMA R24, R28, -R26, 1 ;  /* 0x3ff000001c18742b */ /* 0x000fe2000000081a */
[----:B-1----:R-:W-:-:S07]  /*0f20*/  IMAD.WIDE R44, R30, 0x8, R44 ;  /* 0x000000081e2c7825 */ /* 0x002fce00078e022c */
[----:B------:R-:W-:Y:S01]  /*0f30*/  DFMA R24, R28, R24, R28 ;  /* 0x000000181c18722b */ /* 0x000fe2000000001c */
[----:B------:R-:W0:Y:S01]  /*0f40*/  LDC.64 R28, c[0x0][0x398] ;  /* 0x0000e600ff1c7b82 */ /* 0x000e220000000a00 */
[C---:B--2---:R-:W-:Y:S01]  /*0f50*/  IMAD.WIDE R40, R30.reuse, 0x8, R40 ;  /* 0x000000081e287825 */ /* 0x044fe200078e0228 */
[----:B------:R-:W-:Y:S03]  /*0f60*/  BSSY.RECONVERGENT B2, `(.L_x_587) ;  /* 0x0000014000027945 */ /* 0x000fe60003800200 */
[----:B0-----:R-:W-:Y:S01]  /*0f70*/  IMAD.WIDE R28, R30, 0x8, R28 ;  /* 0x000000081e1c7825 */ /* 0x001fe200078e021c */
[C---:B----4-:R-:W-:Y:S02]  /*0f80*/  DMUL R38, R20.reuse, UR10 ;  /* 0x0000000a14267c28 */ /* 0x050fe40008000000 */
[----:B-----5:R-:W-:-:S05]  /*0f90*/  DMUL R42, R20, R18 ;  /* 0x00000012142a7228 */ /* 0x020fca0000000000 */
[----:B------:R0:W-:Y:S03]  /*0fa0*/  STG.E.64 desc[UR12][R44.64], R38 ;  /* 0x000000262c007986 */ /* 0x0001e6000c101b0c */
[----:B------:R-:W-:Y:S02]  /*0fb0*/  DMUL R42, R42, UR10 ;  /* 0x0000000a2a2a7c28 */ /* 0x000fe40008000000 */
[----:B0-----:R-:W-:-:S05]  /*0fc0*/  DMUL R38, R24, R22 ;  /* 0x0000001618267228 */ /* 0x001fca0000000000 */
[----:B------:R3:W-:Y:S03]  /*0fd0*/  STG.E.64 desc[UR12][R40.64], R42 ;  /* 0x0000002a28007986 */ /* 0x0007e6000c101b0c */
[----:B------:R-:W-:Y:S02]  /*0fe0*/  DFMA R26, R38, -R26, R22 ;  /* 0x8000001a261a722b */ /* 0x000fe40000000016 */
[----:B---3--:R-:W-:-:S06]  /*0ff0*/  DMUL R40, R20, R16 ;  /* 0x0000001014287228 */ /* 0x008fcc0000000000 */
[----:B------:R-:W-:Y:S02]  /*1000*/  DFMA R38, R24, R26, R38 ;  /* 0x0000001a1826722b */ /* 0x000fe40000000026 */
[----:B------:R-:W-:-:S08]  /*1010*/  DMUL R40, R40, UR10 ;  /* 0x0000000a28287c28 */ /* 0x000fd00008000000 */
[----:B------:R-:W-:Y:S01]  /*1020*/  FFMA R0, RZ, 1.7916666269302368164, R39 ;  /* 0x3fe55555ff007823 */ /* 0x000fe20000000027 */
[----:B------:R0:W-:Y:S01]  /*1030*/  STG.E.64 desc[UR12][R28.64], R40 ;  /* 0x000000281c007986 */ /* 0x0001e2000c101b0c */
[----:B------:R-:W-:-:S03]  /*1040*/  FSETP.GEU.AND P2, PT, |R23|, 6.5827683646048100446e-37, PT ;  /* 0x036000001700780b */ /* 0x000fc60003f4e200 */
[----:B------:R-:W-:-:S13]  /*1050*/  FSETP.GT.AND P1, PT, |R0|, 1.469367938527859385e-39, PT ;  /* 0x001000000000780b */ /* 0x000fda0003f24200 */
[----:B0-----:R-:W-:Y:S05]  /*1060*/  @P1 BRA P2, `(.L_x_588) ;  /* 0x00000000000c1947 */ /* 0x001fea0001000000 */
[----:B------:R-:W-:-:S07]  /*1070*/  MOV R0, 0x1090 ;  /* 0x0000109000007802 */ /* 0x000fce0000000f00 */
[----:B------:R-:W-:Y:S05]  /*1080*/  CALL.REL.NOINC `($__internal_11_$__cuda_sm20_div_rn_f64_full) ;  /* 0x0000001400cc7944 */ /* 0x000fea0003c00000 */
[----:B------:R-:W-:-:S07]  /*1090*/  MOV R38, R14 ;  /* 0x0000000e00267202 */ /* 0x000fce0000000f00 */
.L_x_588:
[----:B------:R-:W-:Y:S05]  /*10a0*/  BSYNC.RECONVERGENT B2 ;  /* 0x0000000000027941 */ /* 0x000fea0003800200 */
.L_x_587:
        /* <DEDUP_REMOVED lines=8> */
.L_x_586:
[----:B------:R-:W-:Y:S05]  /*1130*/  BSYNC.RECONVERGENT B1 ;  /* 0x0000000000017941 */ /* 0x000fea0003800200 */
.L_x_585:
[----:B------:R-:W-:Y:S01]  /*1140*/  ISETP.GE.OR P1, PT, R36, UR17, P0 ;  /* 0x0000001124007c0c */ /* 0x000fe20008726670 */
[----:B------:R-:W-:Y:S03]  /*1150*/  BSSY.RECONVERGENT B1, `(.L_x_589) ;  /* 0x000003a000017945 */ /* 0x000fe60003800200 */
[----:B------:R-:W-:-:S13]  /*1160*/  ISETP.GE.OR P1, PT, R13, UR20, P1 ;  /* 0x000000140d007c0c */ /* 0x000fda0008f26670 */
[----:B------:R-:W-:Y:S05]  /*1170*/  @P1 BRA `(.L_x_590) ;  /* 0x0000000000dc1947 */ /* 0x000fea0003800000 */
[----:B------:R-:W2:Y:S08]  /*1180*/  LDC.64 R20, c[0x0][0x3a0] ;  /* 0x0000e800ff147b82 */ /* 0x000eb00000000a00 */
[----:B01----:R-:W0:Y:S08]  /*1190*/  LDC.64 R18, c[0x0][0x3b0] ;  /* 0x0000ec00ff127b82 */ /* 0x003e300000000a00 */
[----:B------:R-:W1:Y:S08]  /*11a0*/  LDC.64 R22, c[0x0][0x3a8] ;  /* 0x0000ea00ff167b82 */ /* 0x000e700000000a00 */
[----:B------:R-:W3:Y:S01]  /*11b0*/  LDC.64 R16, c[0x0][0x3b8] ;  /* 0x0000ee00ff107b82 */ /* 0x000ee20000000a00 */
[----:B--2---:R-:W-:-:S06]  /*11c0*/  IMAD.WIDE R20, R31, 0x8, R20 ;  /* 0x000000081f147825 */ /* 0x004fcc00078e0214 */
[----:B------:R-:W2:Y:S01]  /*11d0*/  LDG.E.64 R20, desc[UR12][R20.64] ;  /* 0x0000000c14147981 */ /* 0x000ea2000c1e1b00 */
[C---:B0-----:R-:W-:Y:S01]  /*11e0*/  IMAD.WIDE R18, R31.reuse, 0x8, R18 ;  /* 0x000000081f127825 */ /* 0x041fe200078e0212 */
[----:B------:R-:W0:Y:S01]  /*11f0*/  MUFU.RCP64H R25, 0.66666650772094726562 ;  /* 0x3fe5555500197908 */ /* 0x000e220000001800 */
[----:B------:R-:W-:Y:S01]  /*1200*/  MOV R27, 0x3fe55555 ;  /* 0x3fe55555001b7802 */ /* 0x000fe20000000f00 */
[----:B------:R-:W4:Y:S03]  /*1210*/  LDC.64 R44, c[0x0][0x380] ;  /* 0x0000e000ff2c7b82 */ /* 0x000f260000000a00 */
[----:B------:R-:W5:Y:S01]  /*1220*/  LDG.E.64 R18, desc[UR12][R18.64] ;  /* 0x0000000c12127981 */ /* 0x000f62000c1e1b00 */
[----:B-1----:R-:W-:-:S04]  /*1230*/  IMAD.WIDE R22, R31, 0x8, R22 ;  /* 0x000000081f167825 */ /* 0x002fc800078e0216 */
[----:B------:R-:W1:Y:S02]  /*1240*/  LDC.64 R40, c[0x0][0x390] ;  /* 0x0000e400ff287b82 */ /* 0x000e640000000a00 */
        /* <DEDUP_REMOVED lines=9> */
[----:B----4-:R-:W-:-:S07]  /*12e0*/  IMAD.WIDE R44, R31, 0x8, R44 ;  /* 0x000000081f2c7825 */ /* 0x010fce00078e022c */
[----:B------:R-:W-:Y:S01]  /*12f0*/  DFMA R24, R28, R24, R28 ;  /* 0x000000181c18722b */ /* 0x000fe2000000001c */
[----:B------:R-:W0:Y:S01]  /*1300*/  LDC.64 R28, c[0x0][0x398] ;  /* 0x0000e600ff1c7b82 */ /* 0x000e220000000a00 */
[C---:B-1----:R-:W-:Y:S01]  /*1310*/  IMAD.WIDE R40, R31.reuse, 0x8, R40 ;  /* 0x000000081f287825 */ /* 0x042fe200078e0228 */
[----:B------:R-:W-:Y:S03]  /*1320*/  BSSY.RECONVERGENT B2, `(.L_x_591) ;  /* 0x0000014000027945 */ /* 0x000fe60003800200 */
[----:B0-----:R-:W-:Y:S01]  /*1330*/  IMAD.WIDE R28, R31, 0x8, R28 ;  /* 0x000000081f1c7825 */ /* 0x001fe200078e021c */
[C---:B--2---:R-:W-:Y:S02]  /*1340*/  DMUL R38, R20.reuse, UR10 ;  /* 0x0000000a14267c28 */ /* 0x044fe40008000000 */
        /* <DEDUP_REMOVED lines=17> */
.L_x_592:
[----:B------:R-:W-:Y:S05]  /*1460*/  BSYNC.RECONVERGENT B2 ;  /* 0x0000000000027941 */ /* 0x000fea0003800200 */
.L_x_591:
        /* <DEDUP_REMOVED lines=8> */
.L_x_590:
[----:B------:R-:W-:Y:S05]  /*14f0*/  BSYNC.RECONVERGENT B1 ;  /* 0x0000000000017941 */ /* 0x000fea0003800200 */
.L_x_589:
[----:B------:R-:W-:Y:S01]  /*1500*/  ISETP.GE.OR P0, PT, R35, UR17, P0 ;  /* 0x0000001123007c0c */ /* 0x000fe20008706670 */
[----:B------:R-:W-:Y:S03]  /*1510*/  BSSY.RECONVERGENT B1, `(.L_x_593) ;  /* 0x000003a000017945 */ /* 0x000fe60003800200 */
[----:B------:R-:W-:-:S13]  /*1520*/  ISETP.GE.OR P0, PT, R13, UR20, P0 ;  /* 0x000000140d007c0c */ /* 0x000fda0008706670 */
[----:B------:R-:W-:Y:S05]  /*1530*/  @P0 BRA `(.L_x_594) ;  /* 0x0000000000dc0947 */ /* 0x000fea0003800000 */
[----:B012---:R-:W0:Y:S08]  /*1540*/  LDC.64 R16, c[0x0][0x3a0] ;  /* 0x0000e800ff107b82 */ /* 0x007e300000000a00 */
[----:B------:R-:W1:Y:S08]  /*1550*/  LDC.64 R18, c[0x0][0x3b0] ;  /* 0x0000ec00ff127b82 */ /* 0x000e700000000a00 */
        /* <DEDUP_REMOVED lines=44> */
.L_x_596:
[----:B------:R-:W-:Y:S05]  /*1820*/  BSYNC.RECONVERGENT B2 ;  /* 0x0000000000027941 */ /* 0x000fea0003800200 */
.L_x_595:
        /* <DEDUP_REMOVED lines=8> */
.L_x_594:
[----:B------:R-:W-:Y:S05]  /*18b0*/  BSYNC.RECONVERGENT B1 ;  /* 0x0000000000017941 */ /* 0x000fea0003800200 */
.L_x_593:
[----:B------:R-:W-:Y:S01]  /*18c0*/  UIADD3 UR6, UPT, UPT, UR6, 0x4, URZ ;  /* 0x0000000406067890 */ /* 0x000fe2000fffe0ff */
[----:B012---:R-:W-:Y:S01]  /*18d0*/  IMAD.U32 R19, RZ, RZ, UR7 ;  /* 0x00000007ff137e24 */ /* 0x007fe2000f8e00ff */
[----:B------:R-:W-:Y:S01]  /*18e0*/  MOV R14, UR7 ;  /* 0x00000007000e7c02 */ /* 0x000fe20008000f00 */
[----:B------:R-:W-:Y:S01]  /*18f0*/  IMAD.U32 R0, RZ, RZ, UR7 ;  /* 0x00000007ff007e24 */ /* 0x000fe2000f8e00ff */
[----:B------:R-:W-:Y:S01]  /*1900*/  UISETP.NE.AND UP0, UPT, UR6, URZ, UPT ;  /* 0x000000ff0600728c */ /* 0x000fe2000bf05270 */
[----:B---3--:R-:W-:Y:S01]  /*1910*/  MOV R17, UR7 ;  /* 0x0000000700117c02 */ /* 0x008fe20008000f00 */
[----:B------:R-:W-:Y:S01]  /*1920*/  IMAD R36, R19, 0x4, R36 ;  /* 0x0000000413247824 */ /* 0x000fe200078e0224 */
[----:B------:R-:W-:Y:S01]  /*1930*/  LEA R31, R14, R31, 0x2 ;  /* 0x0000001f0e1f7211 */ /* 0x000fe200078e10ff */
[C---:B------:R-:W-:Y:S01]  /*1940*/  IMAD R37, R0.reuse, 0x4, R37 ;  /* 0x0000000400257824 */ /* 0x040fe200078e0225 */
[C---:B------:R-:W-:Y:S01]  /*1950*/  LEA R30, R17.reuse, R30, 0x2 ;  /* 0x0000001e111e7211 */ /* 0x040fe200078e10ff */
[----:B------:R-:W-:Y:S01]  /*1960*/  IMAD R35, R0, 0x4, R35 ;  /* 0x0000000400237824 */ /* 0x000fe200078e0223 */
[----:B------:R-:W-:Y:S01]  /*1970*/  LEA R32, R17, R32, 0x2 ;  /* 0x0000002011207211 */ /* 0x000fe200078e10ff */
[----:B------:R-:W-:Y:S01]  /*1980*/  IMAD R33, R14, 0x4, R33 ;  /* 0x000000040e217824 */ /* 0x000fe200078e0221 */
[----:B------:R-:W-:Y:S01]  /*1990*/  LEA R34, R19, R34, 0x2 ;  /* 0x0000002213227211 */ /* 0x000fe200078e10ff */
[----:B------:R-:W-:Y:S06]  /*19a0*/  BRA.U UP0, `(.L_x_597) ;  /* 0xfffffff100007547 */ /* 0x000fec000b83ffff */
[----:B------:R-:W-:-:S07]  /*19b0*/  IMAD.U32 R17, RZ, RZ, UR9 ;  /* 0x00000009ff117e24 */ /* 0x000fce000f8e00ff */
.L_x_580:
[----:B------:R-:W-:-:S04]  /*19c0*/  UIADD3 UR6, UPT, UPT, UR8, 0x1, URZ ;  /* 0x0000000108067890 */ /* 0x000fc8000fffe0ff */
[----:B------:R-:W-:-:S09]  /*19d0*/  ULOP3.LUT UP0, URZ, UR6, 0x3, URZ, 0xc0, !UPT ;  /* 0x0000000306ff7892 */ /* 0x000fd2000f80c0ff */
[----:B------:R-:W-:Y:S05]  /*19e0*/  BRA.U !UP0, `(.L_x_579) ;  /* 0x0000000d08587547 */ /* 0x000fea000b800000 */
[----:B------:R-:W0:Y:S01]  /*19f0*/  LDCU.64 UR16, c[0x0][0x3c0] ;  /* 0x00007800ff1077ac */ /* 0x000e220008000a00 */
[----:B------:R-:W-:Y:S01]  /*1a00*/  IMAD R17, R17, UR7, R8 ;  /* 0x0000000711117c24 */ /* 0x000fe2000f8e0208 */
        /* <DEDUP_REMOVED lines=10> */
[----:B------:R-:W2:Y:S08]  /*1ab0*/  LDC.64 R20, c[0x0][0x3b0] ;  /* 0x0000ec00ff147b82 */ /* 0x000eb00000000a00 */
[----:B------:R-:W3:Y:S01]  /*1ac0*/  LDC.64 R18, c[0x0][0x3b8] ;  /* 0x0000ee00ff127b82 */ /* 0x000ee20000000a00 */
[----:B0-----:R-:W-:-:S06]  /*1ad0*/  IMAD.WIDE R22, R16, 0x8, R22 ;  /* 0x0000000810167825 */ /* 0x001fcc00078e0216 */
[----:B------:R-:W4:Y:S01]  /*1ae0*/  LDG.E.64 R22, desc[UR12][R22.64] ;  /* 0x0000000c16167981 */ /* 0x000f22000c1e1b00 */
[C---:B-1----:R-:W-:Y:S01]  /*1af0*/  IMAD.WIDE R30, R16.reuse, 0x8, R30 ;  /* 0x00000008101e7825 */ /* 0x042fe200078e021e */
[----:B------:R-:W0:Y:S03]  /*1b00*/  MUFU.RCP64H R25, 0.66666650772094726562 ;  /* 0x3fe5555500197908 */ /* 0x000e260000001800 */
[----:B------:R-:W-:Y:S01]  /*1b10*/  HFMA2 R24, -RZ, RZ, 0, 5.9604644775390625e-08 ;  /* 0x00000001ff187431 */ /* 0x000fe200000001ff */
[----:B------:R-:W-:Y:S01]  /*1b20*/  MOV R34, 0x55555556 ;  /* 0x5555555600227802 */ /* 0x000fe20000000f00 */
[----:B------:R-:W-:Y:S01]  /*1b30*/  IMAD.MOV.U32 R35, RZ, RZ, 0x3fe55555 ;  /* 0x3fe55555ff237424 */ /* 0x000fe200078e00ff */
[----:B------:R-:W1:Y:S01]  /*1b40*/  LDC.64 R32, c[0x0][0x380] ;  /* 0x0000e000ff207b82 */ /* 0x000e620000000a00 */
[----:B------:R-:W5:Y:S01]  /*1b50*/  LDG.E.64 R30, desc[UR12][R30.64] ;  /* 0x0000000c1e1e7981 */ /* 0x000f62000c1e1b00 */
[----:B--2---:R-:W-:-:S06]  /*1b60*/  IMAD.WIDE R20, R16, 0x8, R20 ;  /* 0x0000000810147825 */ /* 0x004fcc00078e0214 */
[----:B------:R-:W2:Y:S01]  /*1b70*/  LDC.64 R28, c[0x0][0x398] ;  /* 0x0000e600ff1c7b82 */ /* 0x000ea20000000a00 */
[----:B------:R-:W5:Y:S01]  /*1b80*/  LDG.E.64 R20, desc[UR12][R20.64] ;  /* 0x0000000c14147981 */ /* 0x000f62000c1e1b00 */
[----:B---3--:R-:W-:-:S06]  /*1b90*/  IMAD.WIDE R18, R16, 0x8, R18 ;  /* 0x0000000810127825 */ /* 0x008fcc00078e0212 */
[----:B------:R-:W3:Y:S01]  /*1ba0*/  LDG.E.64 R18, desc[UR12][R18.64] ;  /* 0x0000000c12127981 */ /* 0x000ee2000c1e1b00 */
[----:B0-----:R-:W-:-:S08]  /*1bb0*/  DFMA R26, R24, -R34, 1 ;  /* 0x3ff00000181a742b */ /* 0x001fd00000000822 */
[----:B------:R-:W-:-:S08]  /*1bc0*/  DFMA R26, R26, R26, R26 ;  /* 0x0000001a1a1a722b */ /* 0x000fd0000000001a */
[----:B------:R-:W-:-:S08]  /*1bd0*/  DFMA R24, R24, R26, R24 ;  /* 0x0000001a1818722b */ /* 0x000fd00000000018 */
[----:B------:R-:W-:-:S08]  /*1be0*/  DFMA R26, R24, -R34, 1 ;  /* 0x3ff00000181a742b */ /* 0x000fd00000000822 */
[----:B------:R-:W-:Y:S02]  /*1bf0*/  DFMA R24, R24, R26, R24 ;  /* 0x0000001a1818722b */ /* 0x000fe40000000018 */
[----:B------:R-:W0:Y:S01]  /*1c00*/  LDC.64 R26, c[0x0][0x390] ;  /* 0x0000e400ff1a7b82 */ /* 0x000e220000000a00 */
[----:B-1----:R-:W-:-:S04]  /*1c10*/  IMAD.WIDE R32, R16, 0x8, R32 ;  /* 0x0000000810207825 */ /* 0x002fc800078e0220 */
[----:B--2---:R-:W-:-:S04]  /*1c20*/  IMAD.WIDE R28, R16, 0x8, R28 ;  /* 0x00000008101c7825 */ /* 0x004fc800078e021c */
[----:B0-----:R-:W-:Y:S01]  /*1c30*/  IMAD.WIDE R26, R16, 0x8, R26 ;  /* 0x00000008101a7825 */ /* 0x001fe200078e021a */
[----:B------:R-:W-:Y:S01]  /*1c40*/  BSSY.RECONVERGENT B2, `(.L_x_600) ;  /* 0x0000014000027945 */ /* 0x000fe20003800200 */
[----:B----4-:R-:W-:-:S08]  /*1c50*/  DMUL R36, R24, R22 ;  /* 0x0000001618247228 */ /* 0x010fd00000000000 */
[----:B------:R-:W-:Y:S02]  /*1c60*/  DFMA R34, R36, -R34, R22 ;  /* 0x800000222422722b */ /* 0x000fe40000000016 */
[----:B-----5:R-:W-:-:S06]  /*1c70*/  DMUL R40, R30, R20 ;  /* 0x000000141e287228 */ /* 0x020fcc0000000000 */
[----:B------:R-:W-:Y:S02]  /*1c80*/  DFMA R24, R24, R34, R36 ;  /* 0x000000221818722b */ /* 0x000fe40000000024 */
[C---:B---3--:R-:W-:Y:S02]  /*1c90*/  DMUL R38, R30.reuse, R18 ;  /* 0x000000121e267228 */ /* 0x048fe40000000000 */
[----:B------:R-:W-:Y:S02]  /*1ca0*/  DMUL R34, R30, UR10 ;  /* 0x0000000a1e227c28 */ /* 0x000fe40008000000 */
[----:B------:R-:W-:-:S04]  /*1cb0*/  DMUL R40, R40, UR10 ;  /* 0x0000000a28287c28 */ /* 0x000fc80008000000 */
[----:B------:R-:W-:Y:S01]  /*1cc0*/  DMUL R38, R38, UR10 ;  /* 0x0000000a26267c28 */ /* 0x000fe20008000000 */
[----:B------:R0:W-:Y:S01]  /*1cd0*/  STG.E.64 desc[UR12][R32.64], R34 ;  /* 0x0000002220007986 */ /* 0x0001e2000c101b0c */
[----:B------:R-:W-:-:S03]  /*1ce0*/  FFMA R0, RZ, 1.7916666269302368164, R25 ;  /* 0x3fe55555ff007823 */ /* 0x000fc60000000019 */
[----:B------:R0:W-:Y:S04]  /*1cf0*/  STG.E.64 desc[UR12][R26.64], R40 ;  /* 0x000000281a007986 */ /* 0x0001e8000c101b0c */
[----:B------:R0:W-:Y:S01]  /*1d00*/  STG.E.64 desc[UR12][R28.64], R38 ;  /* 0x000000261c007986 */ /* 0x0001e2000c101b0c */
[----:B------:R-:W-:Y:S02]  /*1d10*/  FSETP.GEU.AND P2, PT, |R23|, 6.5827683646048100446e-37, PT ;  /* 0x036000001700780b */ /* 0x000fe40003f4e200 */
[----:B------:R-:W-:-:S13]  /*1d20*/  FSETP.GT.AND P1, PT, |R0|, 1.469367938527859385e-39, PT ;  /* 0x001000000000780b */ /* 0x000fda0003f24200 */
[----:B0-----:R-:W-:Y:S05]  /*1d30*/  @P1 BRA P2, `(.L_x_601) ;  /* 0x0000000000101947 */ /* 0x001fea0001000000 */
[----:B------:R-:W-:-:S07]  /*1d40*/  MOV R0, 0x1d60 ;  /* 0x00001d6000007802 */ /* 0x000fce0000000f00 */
[----:B------:R-:W-:Y:S05]  /*1d50*/  CALL.REL.NOINC `($__internal_11_$__cuda_sm20_div_rn_f64_full) ;  /* 0x0000000800987944 */ /* 0x000fea0003c00000 */
[----:B------:R-:W-:Y:S01]  /*1d60*/  IMAD.MOV.U32 R24, RZ, RZ, R14 ;  /* 0x000000ffff187224 */ /* 0x000fe200078e000e */
[----:B------:R-:W-:-:S07]  /*1d70*/  MOV R25, R39 ;  /* 0x0000002700197202 */ /* 0x000fce0000000f00 */
.L_x_601:
[----:B------:R-:W-:Y:S05]  /*1d80*/  BSYNC.RECONVERGENT B2 ;  /* 0x0000000000027941 */ /* 0x000fea0003800200 */
.L_x_600:
        /* <DEDUP_REMOVED lines=8> */
.L_x_599:
[----:B------:R-:W-:Y:S05]  /*1e10*/  BSYNC.RECONVERGENT B1 ;  /* 0x0000000000017941 */ /* 0x000fea0003800200 */
.L_x_598:
[----:B------:R-:W-:-:S04]  /*1e20*/  UIADD3 UR6, UPT, UPT, UR8, 0x1, URZ ;  /* 0x0000000108067890 */ /* 0x000fc8000fffe0ff */
[----:B------:R-:W-:-:S06]  /*1e30*/  ULOP3.LUT UR6, UR6, 0x3, URZ, 0xc0, !UPT ;  /* 0x0000000306067892 */ /* 0x000fcc000f8ec0ff */
[----:B------:R-:W-:-:S05]  /*1e40*/  IMAD.U32 R0, RZ, RZ, UR6 ;  /* 0x00000006ff007e24 */ /* 0x000fca000f8e00ff */
[----:B------:R-:W-:-:S13]  /*1e50*/  ISETP.NE.AND P1, PT, R0, 0x1, PT ;  /* 0x000000010000780c */ /* 0x000fda0003f25270 */
[----:B------:R-:W-:Y:S05]  /*1e60*/  @!P1 BRA `(.L_x_579) ;  /* 0x0000000800389947 */ /* 0x000fea0003800000 */
[----:B------:R-:W1:Y:S01]  /*1e70*/  LDCU UR6, c[0x0][0x3c0] ;  /* 0x00007800ff0677ac */ /* 0x000e620008000800 */
[----:B------:R-:W-:Y:S01]  /*1e80*/  IADD3 R17, PT, PT, R17, UR7, RZ ;  /* 0x0000000711117c10 */ /* 0x000fe2000fffe0ff */
[----:B------:R-:W-:Y:S01]  /*1e90*/  BSSY.RECONVERGENT B1, `(.L_x_602) ;  /* 0x0000040000017945 */ /* 0x000fe20003800200 */
[----:B------:R-:W2:Y:S02]  /*1ea0*/  LDCU UR16, c[0x0][0x3c8] ;  /* 0x00007900ff1077ac */ /* 0x000ea40008000800 */
[----:B-1----:R-:W-:-:S04]  /*1eb0*/  ISETP.GE.OR P1, PT, R17, UR6, P0 ;  /* 0x0000000611007c0c */ /* 0x002fc80008726670 */
[----:B--2---:R-:W-:-:S13]  /*1ec0*/  ISETP.GE.OR P1, PT, R13, UR16, P1 ;  /* 0x000000100d007c0c */ /* 0x004fda0008f26670 */
[----:B------:R-:W-:Y:S05]  /*1ed0*/  @P1 BRA `(.L_x_603) ;  /* 0x0000000000ec1947 */ /* 0x000fea0003800000 */
[----:B------:R-:W1:Y:S01]  /*1ee0*/  LDCU UR16, c[0x0][0x3c4] ;  /* 0x00007880ff1077ac */ /* 0x000e620008000800 */
[----:B0-----:R-:W0:Y:S08]  /*1ef0*/  LDC.64 R22, c[0x0][0x3a8] ;  /* 0x0000ea00ff167b82 */ /* 0x001e300000000a00 */
[----:B------:R-:W2:Y:S08]  /*1f00*/  LDC.64 R30, c[0x0][0x3a0] ;  /* 0x0000e800ff1e7b82 */ /* 0x000eb00000000a00 */
[----:B------:R-:W3:Y:S01]  /*1f10*/  LDC.64 R20, c[0x0][0x3b0] ;  /* 0x0000ec00ff147b82 */ /* 0x000ee20000000a00 */
[----:B-1----:R-:W-:-:S04]  /*1f20*/  IMAD R12, R13, UR16, R12 ;  /* 0x000000100d0c7c24 */ /* 0x002fc8000f8e020c */
[----:B------:R-:W-:-:S03]  /*1f30*/  IMAD R12, R12, UR6, R17 ;  /* 0x000000060c0c7c24 */ /* 0x000fc6000f8e0211 */
[----:B------:R-:W1:Y:S01]  /*1f40*/  LDC.64 R18, c[0x0][0x3b8] ;  /* 0x0000ee00ff127b82 */ /* 0x000e620000000a00 */
[----:B0-----:R-:W-:-:S06]  /*1f50*/  IMAD.WIDE R22, R12, 0x8, R22 ;  /* 0x000000080c167825 */ /* 0x001fcc00078e0216 */
[----:B------:R-:W4:Y:S01]  /*1f60*/  LDG.E.64 R22, desc[UR12][R22.64] ;  /* 0x0000000c16167981 */ /* 0x000f22000c1e1b00 */
[C---:B--2---:R-:W-:Y:S01]  /*1f70*/  IMAD.WIDE R30, R12.reuse, 0x8, R30 ;  /* 0x000000080c1e7825 */ /* 0x044fe200078e021e */
[----:B------:R-:W0:Y:S01]  /*1f80*/  MUFU.RCP64H R25, 0.66666650772094726562 ;  /* 0x3fe5555500197908 */ /* 0x000e220000001800 */
[----:B------:R-:W-:Y:S01]  /*1f90*/  MOV R35, 0x3fe55555 ;  /* 0x3fe5555500237802 */ /* 0x000fe20000000f00 */
[----:B------:R-:W2:Y:S03]  /*1fa0*/  LDC.64 R28, c[0x0][0x398] ;  /* 0x0000e600ff1c7b82 */ /* 0x000ea60000000a00 */
[----:B------:R-:W5:Y:S01]  /*1fb0*/  LDG.E.64 R30, desc[UR12][R30.64] ;  /* 0x0000000c1e1e7981 */ /* 0x000f62000c1e1b00 */
[----:B---3--:R-:W-:-:S06]  /*1fc0*/  IMAD.WIDE R20, R12, 0x8, R20 ;  /* 0x000000080c147825 */ /* 0x008fcc00078e0214 */
[----:B------:R-:W5:Y:S01]  /*1fd0*/  LDG.E.64 R20, desc[UR12][R20.64] ;  /* 0x0000000c14147981 */ /* 0x000f62000c1e1b00 */
[----:B-1----:R-:W-:-:S06]  /*1fe0*/  IMAD.WIDE R18, R12, 0x8, R18 ;  /* 0x000000080c127825 */ /* 0x002fcc00078e0212 */
[----:B------:R-:W3:Y:S01]  /*1ff0*/  LDG.E.64 R18, desc[UR12][R18.64] ;  /* 0x0000000c12127981 */ /* 0x000ee2000c1e1b00 */
[----:B------:R-:W-:Y:S02]  /*2000*/  IMAD.MOV.U32 R34, RZ, RZ, 0x55555556 ;  /* 0x55555556ff227424 */ /* 0x000fe400078e00ff */
[----:B------:R-:W-:-:S06]  /*2010*/  IMAD.MOV.U32 R24, RZ, RZ, 0x1 ;  /* 0x00000001ff187424 */ /* 0x000fcc00078e00ff */
[----:B0-----:R-:W-:-:S08]  /*2020*/  DFMA R26, R24, -R34, 1 ;  /* 0x3ff00000181a742b */ /* 0x001fd00000000822 */
[----:B------:R-:W-:-:S08]  /*2030*/  DFMA R26, R26, R26, R26 ;  /* 0x0000001a1a1a722b */ /* 0x000fd0000000001a */
[----:B------:R-:W-:Y:S01]  /*2040*/  DFMA R26, R24, R26, R24 ;  /* 0x0000001a181a722b */ /* 0x000fe20000000018 */
[----:B------:R-:W0:Y:S07]  /*2050*/  LDC.64 R24, c[0x0][0x390] ;  /* 0x0000e400ff187b82 */ /* 0x000e2e0000000a00 */
[----:B------:R-:W-:-:S08]  /*2060*/  DFMA R32, R26, -R34, 1 ;  /* 0x3ff000001a20742b */ /* 0x000fd00000000822 */
[----:B------:R-:W-:Y:S01]  /*2070*/  DFMA R32, R26, R32, R26 ;  /* 0x000000201a20722b */ /* 0x000fe2000000001a */
[----:B------:R-:W1:Y:S01]  /*2080*/  LDC.64 R26, c[0x0][0x380] ;  /* 0x0000e000ff1a7b82 */ /* 0x000e620000000a00 */
[----:B--2---:R-:W-:-:S04]  /*2090*/  IMAD.WIDE R28, R12, 0x8, R28 ;  /* 0x000000080c1c7825 */ /* 0x004fc800078e021c */
[----:B0-----:R-:W-:-:S04]  /*20a0*/  IMAD.WIDE R24, R12, 0x8, R24 ;  /* 0x000000080c187825 */ /* 0x001fc800078e0218 */
[----:B-1----:R-:W-:Y:S01]  /*20b0*/  IMAD.WIDE R26, R12, 0x8, R26 ;  /* 0x000000080c1a7825 */ /* 0x002fe200078e021a */
        /* <DEDUP_REMOVED lines=18> */
[----:B------:R-:W-:Y:S01]  /*21e0*/  MOV R32, R14 ;  /* 0x0000000e00207202 */ /* 0x000fe20000000f00 */
[----:B------:R-:W-:-:S07]  /*21f0*/  IMAD.MOV.U32 R33, RZ, RZ, R39 ;  /* 0x000000ffff217224 */ /* 0x000fce00078e0027 */
.L_x_605:
[----:B------:R-:W-:Y:S05]  /*2200*/  BSYNC.RECONVERGENT B2 ;  /* 0x0000000000027941 */ /* 0x000fea0003800200 */
.L_x_604:
        /* <DEDUP_REMOVED lines=8> */
.L_x_603:
[----:B------:R-:W-:Y:S05]  /*2290*/  BSYNC.RECONVERGENT B1 ;  /* 0x0000000000017941 */ /* 0x000fea0003800200 */
.L_x_602:
[----:B------:R-:W-:-:S04]  /*22a0*/  UIADD3 UR6, UPT, UPT, UR8, 0x1, URZ ;  /* 0x0000000108067890 */ /* 0x000fc8000fffe0ff */
[----:B------:R-:W-:-:S06]  /*22b0*/  ULOP3.LUT UR6, UR6, 0x3, URZ, 0xc0, !UPT ;  /* 0x0000000306067892 */ /* 0x000fcc000f8ec0ff */
[----:B------:R-:W-:-:S04]  /*22c0*/  MOV R0, UR6 ;  /* 0x0000000600007c02 */ /* 0x000fc80008000f00 */
[----:B------:R-:W-:-:S13]  /*22d0*/  ISETP.NE.AND P1, PT, R0, 0x2, PT ;  /* 0x000000020000780c */ /* 0x000fda0003f25270 */
[----:B------:R-:W-:Y:S05]  /*22e0*/  @!P1 BRA `(.L_x_579) ;  /* 0x0000000400189947 */ /* 0x000fea0003800000 */
[----:B------:R-:W2:Y:S01]  /*22f0*/  LDCU UR6, c[0x0][0x3c0] ;  /* 0x00007800ff0677ac */ /* 0x000ea20008000800 */
[----:B------:R-:W-:Y:S01]  /*2300*/  VIADD R25, R17, UR7 ;  /* 0x0000000711197c36 */ /* 0x000fe20008000000 */
[----:B------:R-:W-:Y:S01]  /*2310*/  BSSY.RECONVERGENT B1, `(.L_x_579) ;  /* 0x0000043000017945 */ /* 0x000fe20003800200 */
[----:B------:R-:W3:Y:S03]  /*2320*/  LDCU UR16, c[0x0][0x3c8] ;  /* 0x00007900ff1077ac */ /* 0x000ee60008000800 */
[----:B--2---:R-:W-:-:S04]  /*2330*/  ISETP.GE.OR P0, PT, R25, UR6, P0 ;  /* 0x0000000619007c0c */ /* 0x004fc80008706670 */
[----:B---3--:R-:W-:-:S13]  /*2340*/  ISETP.GE.OR P0, PT, R13, UR16, P0 ;  /* 0x000000100d007c0c */ /* 0x008fda0008706670 */
[----:B------:R-:W-:Y:S05]  /*2350*/  @P0 BRA `(.L_x_606) ;  /* 0x0000000000f80947 */ /* 0x000fea0003800000 */
[----:B------:R-:W2:Y:S01]  /*2360*/  LDCU UR16, c[0x0][0x3c4] ;  /* 0x00007880ff1077ac */ /* 0x000ea20008000800 */
[----:B01----:R-:W0:Y:S01]  /*2370*/  LDC.64 R22, c[0x0][0x3a8] ;  /* 0x0000ea00ff167b82 */ /* 0x003e220000000a00 */
[----:B------:R-:W-:Y:S02]  /*2380*/  IMAD R0, R5, UR14, R6 ;  /* 0x0000000e05007c24 */ /* 0x000fe4000f8e0206 */
[----:B------:R-:W-:-:S04]  /*2390*/  IMAD R27, R2, UR14, RZ ;  /* 0x0000000e021b7c24 */ /* 0x000fc8000f8e02ff */
[----:B------:R-:W-:Y:S01]  /*23a0*/  IMAD R0, R27, UR5, R0 ;  /* 0x000000051b007c24 */ /* 0x000fe2000f8e0200 */
[----:B------:R-:W1:Y:S08]  /*23b0*/  LDC.64 R20, c[0x0][0x3a0] ;  /* 0x0000e800ff147b82 */ /* 0x000e700000000a00 */
[----:B------:R-:W3:Y:S01]  /*23c0*/  LDC.64 R18, c[0x0][0x3b0] ;  /* 0x0000ec00ff127b82 */ /* 0x000ee20000000a00 */
[----:B--2---:R-:W-:-:S04]  /*23d0*/  IMAD R12, R13, UR16, R0 ;  /* 0x000000100d0c7c24 */ /* 0x004fc8000f8e0200 */
[----:B------:R-:W-:-:S03]  /*23e0*/  IMAD R12, R12, UR6, R25 ;  /* 0x000000060c0c7c24 */ /* 0x000fc6000f8e0219 */
[----:B------:R-:W2:Y:S01]  /*23f0*/  LDC.64 R16, c[0x0][0x3b8] ;  /* 0x0000ee00ff107b82 */ /* 0x000ea20000000a00 */
        /* <DEDUP_REMOVED lines=9> */
[----:B---3--:R-:W-:-:S06]  /*2490*/  IMAD.WIDE R18, R12, 0x8, R18 ;  /* 0x000000080c127825 */ /* 0x008fcc00078e0212 */
[----:B------:R-:W3:Y:S01]  /*24a0*/  LDC.64 R28, c[0x0][0x398] ;  /* 0x0000e600ff1c7b82 */ /* 0x000ee20000000a00 */
[----:B------:R-:W5:Y:S01]  /*24b0*/  LDG.E.64 R18, desc[UR12][R18.64] ;  /* 0x0000000c12127981 */ /* 0x000f62000c1e1b00 */
[----:B--2---:R-:W-:-:S06]  /*24c0*/  IMAD.WIDE R16, R12, 0x8, R16 ;  /* 0x000000080c107825 */ /* 0x004fcc00078e0210 */
[----:B------:R-:W2:Y:S01]  /*24d0*/  LDG.E.64 R16, desc[UR12][R16.64] ;  /* 0x0000000c10107981 */ /* 0x000ea2000c1e1b00 */
[----:B0-----:R-:W-:-:S08]  /*24e0*/  DFMA R24, R34, -R32, 1 ;  /* 0x3ff000002218742b */ /* 0x001fd00000000820 */
[----:B------:R-:W-:-:S08]  /*24f0*/  DFMA R24, R24, R24, R24 ;  /* 0x000000181818722b */ /* 0x000fd00000000018 */
[----:B------:R-:W-:Y:S02]  /*2500*/  DFMA R34, R34, R24, R34 ;  /* 0x000000182222722b */ /* 0x000fe40000000022 */
[----:B------:R-:W0:Y:S06]  /*2510*/  LDC.64 R24, c[0x0][0x390] ;  /* 0x0000e400ff187b82 */ /* 0x000e2c0000000a00 */
[----:B------:R-:W-:-:S08]  /*2520*/  DFMA R30, R34, -R32, 1 ;  /* 0x3ff00000221e742b */ /* 0x000fd00000000820 */
[----:B------:R-:W-:Y:S01]  /*2530*/  DFMA R30, R34, R30, R34 ;  /* 0x0000001e221e722b */ /* 0x000fe20000000022 */
[----:B-1----:R-:W-:-:S04]  /*2540*/  IMAD.WIDE R26, R12, 0x8, R26 ;  /* 0x000000080c1a7825 */ /* 0x002fc800078e021a */
[----:B---3--:R-:W-:-:S04]  /*2550*/  IMAD.WIDE R28, R12, 0x8, R28 ;  /* 0x000000080c1c7825 */ /* 0x008fc800078e021c */
[----:B0-----:R-:W-:Y:S01]  /*2560*/  IMAD.WIDE R24, R12, 0x8, R24 ;  /* 0x000000080c187825 */ /* 0x001fe200078e0218 */
[----:B------:R-:W-:Y:S01]  /*2570*/  BSSY.RECONVERGENT B2, `(.L_x_607) ;  /* 0x0000014000027945 */ /* 0x000fe20003800200 */
[----:B----4-:R-:W-:-:S08]  /*2580*/  DMUL R34, R30, R22 ;  /* 0x000000161e227228 */ /* 0x010fd00000000000 */
[----:B------:R-:W-:Y:S02]  /*2590*/  DFMA R32, R34, -R32, R22 ;  /* 0x800000202220722b */ /* 0x000fe40000000016 */
[----:B-----5:R-:W-:-:S06]  /*25a0*/  DMUL R38, R20, R18 ;  /* 0x0000001214267228 */ /* 0x020fcc0000000000 */
[----:B------:R-:W-:Y:S02]  /*25b0*/  DFMA R30, R30, R32, R34 ;  /* 0x000000201e1e722b */ /* 0x000fe40000000022 */
[C---:B--2---:R-:W-:Y:S02]  /*25c0*/  DMUL R36, R20.reuse, R16 ;  /* 0x0000001014247228 */ /* 0x044fe40000000000 */
        /* <DEDUP_REMOVED lines=14> */
.L_x_608:
[----:B------:R-:W-:Y:S05]  /*26b0*/  BSYNC.RECONVERGENT B2 ;  /* 0x0000000000027941 */ /* 0x000fea0003800200 */
.L_x_607:
        /* <DEDUP_REMOVED lines=8> */
.L_x_606:
[----:B------:R-:W-:Y:S05]  /*2740*/  BSYNC.RECONVERGENT B1 ;  /* 0x0000000000017941 */ /* 0x000fea0003800200 */
.L_x_579:
[----:B------:R-:W-:Y:S01]  /*2750*/  ISETP.NE.AND P0, PT, R7, UR5, PT ;  /* 0x0000000507007c0c */ /* 0x000fe2000bf05270 */
[----:B------:R-:W-:-:S12]  /*2760*/  UIADD3 UR5, UPT, UPT, UR5, 0x1, URZ ;  /* 0x0000000105057890 */ /* 0x000fd8000fffe0ff */
[----:B------:R-:W-:Y:S05]  /*2770*/  @P0 BRA `(.L_x_609) ;  /* 0xffffffe0001c0947 */ /* 0x000fea000383ffff */
.L_x_578:
[----:B------:R-:W-:Y:S01]  /*2780*/  ISETP.NE.AND P0, PT, R4, UR4, PT ;  /* 0x0000000404007c0c */ /* 0x000fe2000bf05270 */
[----:B------:R-:W-:-:S12]  /*2790*/  UIADD3 UR4, UPT, UPT, UR4, 0x1, URZ ;  /* 0x0000000104047890 */ /* 0x000fd8000fffe0ff */
[----:B------:R-:W-:Y:S05]  /*27a0*/  @P0 BRA `(.L_x_610) ;  /* 0xffffffdc00640947 */ /* 0x000fea000383ffff */
[----:B------:R-:W-:Y:S05]  /*27b0*/  EXIT ;  /* 0x000000000000794d */ /* 0x000fea0003800000 */
        .weak           $__internal_11_$__cuda_sm20_div_rn_f64_full
        .type           $__internal_11_$__cuda_sm20_div_rn_f64_full,@function
        .size           $__internal_11_$__cuda_sm20_div_rn_f64_full,(.L_x_629 - $__internal_11_$__cuda_sm20_div_rn_f64_full)
$__internal_11_$__cuda_sm20_div_rn_f64_full:
[----:B------:R-:W-:Y:S01]  /*27c0*/  FSETP.GEU.AND P3, PT, |R23|, 1.469367938527859385e-39, PT ;  /* 0x001000001700780b */ /* 0x000fe20003f6e200 */
[----:B------:R-:W-:Y:S01]  /*27d0*/  IMAD.U32 R14, RZ, RZ, UR15 ;  /* 0x0000000fff0e7e24 */ /* 0x000fe2000f8e00ff */
[C---:B------:R-:W-:Y:S01]  /*27e0*/  FSETP.GEU.AND P1, PT, |R15|.reuse, 1.469367938527859385e-39, PT ;  /* 0x001000000f00780b */ /* 0x040fe20003f2e200 */
[----:B------:R-:W-:Y:S01]  /*27f0*/  IMAD.MOV.U32 R39, RZ, RZ, 0x1ca00000 ;  /* 0x1ca00000ff277424 */ /* 0x000fe200078e00ff */
[----:B------:R-:W-:Y:S01]  /*2800*/  LOP3.LUT R25, R15, 0x800fffff, RZ, 0xc0, !PT ;  /* 0x800fffff0f197812 */ /* 0x000fe200078ec0ff */
[----:B------:R-:W-:Y:S01]  /*2810*/  BSSY.RECONVERGENT B0, `(.L_x_611) ;  /* 0x0000056000007945 */ /* 0x000fe20003800200 */
[----:B------:R-:W-:Y:S02]  /*2820*/  MOV R24, UR15 ;  /* 0x0000000f00187c02 */ /* 0x000fe40008000f00 */
[----:B------:R-:W-:Y:S02]  /*2830*/  LOP3.LUT R25, R25, 0x3ff00000, RZ, 0xfc, !PT ;  /* 0x3ff0000019197812 */ /* 0x000fe400078efcff */
[----:B------:R-:W-:-:S02]  /*2840*/  LOP3.LUT R38, R23, 0x7ff00000, RZ, 0xc0, !PT ;  /* 0x7ff0000017267812 */ /* 0x000fc400078ec0ff */
[C---:B------:R-:W-:Y:S01]  /*2850*/  LOP3.LUT R41, R15.reuse, 0x7ff00000, RZ, 0xc0, !PT ;  /* 0x7ff000000f297812 */ /* 0x040fe200078ec0ff */
[----:B------:R-:W-:Y:S01]  /*2860*/  @!P3 IMAD.MOV.U32 R28, RZ, RZ, RZ ;  /* 0x000000ffff1cb224 */ /* 0x000fe200078e00ff */
[----:B------:R-:W-:Y:S01]  /*2870*/  @!P3 LOP3.LUT R27, R15, 0x7ff00000, RZ, 0xc0, !PT ;  /* 0x7ff000000f1bb812 */ /* 0x000fe200078ec0ff */
[----:B------:R-:W-:Y:S01]  /*2880*/  @!P1 DMUL R24, R14, 8.98846567431157953865e+307 ;  /* 0x7fe000000e189828 */ /* 0x000fe20000000000 */
[C---:B------:R-:W-:Y:S01]  /*2890*/  ISETP.GE.U32.AND P2, PT, R38.reuse, R41, PT ;  /* 0x000000292600720c */ /* 0x040fe20003f46070 */
[----:B------:R-:W-:Y:S01]  /*28a0*/  IMAD.MOV.U32 R40, RZ, RZ, R38 ;  /* 0x000000ffff287224 */ /* 0x000fe200078e0026 */
[----:B------:R-:W-:Y:S02]  /*28b0*/  @!P3 ISETP.GE.U32.AND P4, PT, R38, R27, PT ;  /* 0x0000001b2600b20c */ /* 0x000fe40003f86070 */
[C---:B------:R-:W-:Y:S01]  /*28c0*/  SEL R27, R39.reuse, 0x63400000, !P2 ;  /* 0x63400000271b7807 */ /* 0x040fe20005000000 */
[----:B------:R-:W0:Y:S01]  /*28d0*/  MUFU.RCP64H R43, R25 ;  /* 0x00000019002b7308 */ /* 0x000e220000001800 */
[----:B------:R-:W-:-:S02]  /*28e0*/  @!P3 SEL R29, R39, 0x63400000, !P4 ;  /* 0x63400000271db807 */ /* 0x000fc40006000000 */
[--C-:B------:R-:W-:Y:S02]  /*28f0*/  LOP3.LUT R27, R27, 0x800fffff, R23.reuse, 0xf8, !PT ;  /* 0x800fffff1b1b7812 */ /* 0x100fe400078ef817 */
[----:B------:R-:W-:Y:S02]  /*2900*/  @!P3 LOP3.LUT R26, R29, 0x80000000, R23, 0xf8, !PT ;  /* 0x800000001d1ab812 */ /* 0x000fe400078ef817 */
[----:B------:R-:W-:Y:S02]  /*2910*/  MOV R42, 0x1 ;  /* 0x00000001002a7802 */ /* 0x000fe40000000f00 */
[----:B------:R-:W-:Y:S02]  /*2920*/  @!P3 LOP3.LUT R29, R26, 0x100000, RZ, 0xfc, !PT ;  /* 0x001000001a1db812 */ /* 0x000fe400078efcff */
[----:B------:R-:W-:Y:S02]  /*2930*/  MOV R26, R22 ;  /* 0x00000016001a7202 */ /* 0x000fe40000000f00 */
[----:B------:R-:W-:-:S04]  /*2940*/  @!P1 LOP3.LUT R41, R25, 0x7ff00000, RZ, 0xc0, !PT ;  /* 0x7ff0000019299812 */ /* 0x000fc800078ec0ff */
        /* <DEDUP_REMOVED lines=10> */
[----:B------:R-:W-:-:S04]  /*29f0*/  IADD3 R42, PT, PT, R40, -0x1, RZ ;  /* 0xffffffff282a7810 */ /* 0x000fc80007ffe0ff */
[----:B------:R-:W-:Y:S01]  /*2a00*/  ISETP.GT.U32.AND P1, PT, R42, 0x7feffffe, PT ;  /* 0x7feffffe2a00780c */ /* 0x000fe20003f24070 */
[----:B------:R-:W-:-:S05]  /*2a10*/  VIADD R42, R41, 0xffffffff ;  /* 0xffffffff292a7836 */ /* 0x000fca0000000000 */
[----:B------:R-:W-:-:S13]  /*2a20*/  ISETP.GT.U32.OR P1, PT, R42, 0x7feffffe, P1 ;  /* 0x7feffffe2a00780c */ /* 0x000fda0000f24470 */
[----:B------:R-:W-:Y:S05]  /*2a30*/  @P1 BRA `(.L_x_612) ;  /* 0x0000000000701947 */ /* 0x000fea0003800000 */
[----:B------:R-:W-:Y:S02]  /*2a40*/  LOP3.LUT R23, R15, 0x7ff00000, RZ, 0xc0, !PT ;  /* 0x7ff000000f177812 */ /* 0x000fe400078ec0ff */
[----:B------:R-:W-:Y:S02]  /*2a50*/  MOV R40, RZ ;  /* 0x000000ff00287202 */ /* 0x000fe40000000f00 */
[CC--:B------:R-:W-:Y:S02]  /*2a60*/  VIADDMNMX R22, R38.reuse, -R23.reuse, 0xb9600000, !PT ;  /* 0xb960000026167446 */ /* 0x0c0fe40007800917 */
[----:B------:R-:W-:Y:S02]  /*2a70*/  ISETP.GE.U32.AND P1, PT, R38, R23, PT ;  /* 0x000000172600720c */ /* 0x000fe40003f26070 */
[----:B------:R-:W-:Y:S02]  /*2a80*/  VIMNMX R22, PT, PT, R22, 0x46a00000, PT ;  /* 0x46a0000016167848 */ /* 0x000fe40003fe0100 */
[----:B------:R-:W-:-:S04]  /*2a90*/  SEL R39, R39, 0x63400000, !P1 ;  /* 0x6340000027277807 */ /* 0x000fc80004800000 */
[----:B------:R-:W-:-:S05]  /*2aa0*/  IADD3 R22, PT, PT, -R39, R22, RZ ;  /* 0x0000001627167210 */ /* 0x000fca0007ffe1ff */
        /* <DEDUP_REMOVED lines=18> */
[----:B------:R-:W-:Y:S02]  /*2bd0*/  FSEL R39, R14, R39, !P1 ;  /* 0x000000270e277208 */ /* 0x000fe40004800000 */
[----:B------:R-:W-:Y:S01]  /*2be0*/  MOV R38, R22 ;  /* 0x0000001600267202 */ /* 0x000fe20000000f00 */
[----:B------:R-:W-:Y:S06]  /*2bf0*/  BRA `(.L_x_613) ;  /* 0x00000000005c7947 */ /* 0x000fec0003800000 */
.L_x_612:
[----:B------:R-:W-:-:S14]  /*2c00*/  DSETP.NAN.AND P1, PT, R22, R22, PT ;  /* 0x000000161600722a */ /* 0x000fdc0003f28000 */
[----:B------:R-:W-:Y:S05]  /*2c10*/  @P1 BRA `(.L_x_614) ;  /* 0x0000000000481947 */ /* 0x000fea0003800000 */
[----:B------:R-:W-:-:S14]  /*2c20*/  DSETP.NAN.AND P1, PT, R14, R14, PT ;  /* 0x0000000e0e00722a */ /* 0x000fdc0003f28000 */
[----:B------:R-:W-:Y:S05]  /*2c30*/  @P1 BRA `(.L_x_615) ;  /* 0x0000000000301947 */ /* 0x000fea0003800000 */
[----:B------:R-:W-:Y:S01]  /*2c40*/  ISETP.NE.AND P1, PT, R40, R41, PT ;  /* 0x000000292800720c */ /* 0x000fe20003f25270 */
[----:B------:R-:W-:Y:S01]  /*2c50*/  IMAD.MOV.U32 R38, RZ, RZ, 0x0 ;  /* 0x00000000ff267424 */ /* 0x000fe200078e00ff */
        /* <DEDUP_REMOVED lines=10> */
.L_x_615:
[----:B------:R-:W-:Y:S02]  /*2d00*/  LOP3.LUT R23, R15, 0x80000, RZ, 0xfc, !PT ;  /* 0x000800000f177812 */ /* 0x000fe400078efcff */
[----:B------:R-:W-:-:S03]  /*2d10*/  MOV R38, R14 ;  /* 0x0000000e00267202 */ /* 0x000fc60000000f00 */
[----:B------:R-:W-:Y:S01]  /*2d20*/  IMAD.MOV.U32 R39, RZ, RZ, R23 ;  /* 0x000000ffff277224 */ /* 0x000fe200078e0017 */
[----:B------:R-:W-:Y:S06]  /*2d30*/  BRA `(.L_x_613) ;  /* 0x00000000000c7947 */ /* 0x000fec0003800000 */
.L_x_614:
[----:B------:R-:W-:Y:S02]  /*2d40*/  LOP3.LUT R23, R23, 0x80000, RZ, 0xfc, !PT ;  /* 0x0008000017177812 */ /* 0x000fe400078efcff */
[----:B------:R-:W-:-:S03]  /*2d50*/  MOV R38, R22 ;  /* 0x0000001600267202 */ /* 0x000fc60000000f00 */
[----:B------:R-:W-:-:S07]  /*2d60*/  IMAD.MOV.U32 R39, RZ, RZ, R23 ;  /* 0x000000ffff277224 */ /* 0x000fce00078e0017 */
.L_x_613:
[----:B------:R-:W-:Y:S05]  /*2d70*/  BSYNC.RECONVERGENT B0 ;  /* 0x0000000000007941 */ /* 0x000fea0003800200 */
.L_x_611:
[----:B------:R-:W-:Y:S02]  /*2d80*/  HFMA2 R23, -RZ, RZ, 0, 0 ;  /* 0x00000000ff177431 */ /* 0x000fe400000001ff */
[----:B------:R-:W-:Y:S01]  /*2d90*/  IMAD.MOV.U32 R22, RZ, RZ, R0 ;  /* 0x000000ffff167224 */ /* 0x000fe200078e0000 */
[----:B------:R-:W-:-:S03]  /*2da0*/  MOV R14, R38 ;  /* 0x00000026000e7202 */ /* 0x000fc60000000f00 */
[----:B------:R-:W-:Y:S05]  /*2db0*/  RET.REL.NODEC R22 `(_Z12getConservedPdS_S_S_S_S_S_S_9InputPara) ;  /* 0xffffffd016907950 */ /* 0x000fea0003c3ffff */
.L_x_616:
        /* <DEDUP_REMOVED lines=12> */
.L_x_629:


//--------------------- .nv.global.init           --------------------------
	.section	.nv.global.init,"aw",@progbits
	.align	16
.nv.global.init:
	.type		__cudart_sin_cos_coeffs,@object
	.size		__cudart_sin_cos_coeffs,(__cudart_i2opi_d - __cudart_sin_cos_coeffs)
__cudart_sin_cos_coeffs:
        /*0000*/ 	.byte	0x46, 0xd2, 0xb0, 0x2c, 0xf1, 0xe5, 0x5a, 0xbe, 0x92, 0xe3, 0xac, 0x69, 0xe3, 0x1d, 0xc7, 0x3e
        /*0010*/ 	.byte	0xa1, 0x62, 0xdb, 0x19, 0xa0, 0x01, 0x2a, 0xbf, 0x18, 0x08, 0x11, 0x11, 0x11, 0x11, 0x81, 0x3f
        /*0020*/ 	.byte	0x54, 0x55, 0x55, 0x55, 0x55, 0x55, 0xc5, 0xbf, 0x00, 0x00, 0x00, 0x00, 0x00, 0x00, 0x00, 0x00
        /*0030*/ 	.byte	0x00, 0x00, 0x00, 0x00, 0x00, 0x00, 0x00, 0x00, 0x64, 0x81, 0xfd, 0x20, 0x83, 0xff, 0xa8, 0xbd
        /*0040*/ 	.byte	0x28, 0x85, 0xef, 0xc1, 0xa7, 0xee, 0x21, 0x3e, 0xd9, 0xe6, 0x06, 0x8e, 0x4f, 0x7e, 0x92, 0xbe
        /*0050*/ 	.byte	0xe9, 0xbc, 0xdd, 0x19, 0xa0, 0x01, 0xfa, 0x3e, 0x47, 0x5d, 0xc1, 0x16, 0x6c, 0xc1, 0x56, 0xbf
        /*0060*/ 	.byte	0x51, 0x55, 0x55, 0x55, 0x55, 0x55, 0xa5, 0x3f, 0x00, 0x00, 0x00, 0x00, 0x00, 0x00, 0xe0, 0xbf
        /*0070*/ 	.byte	0x00, 0x00, 0x00, 0x00, 0x00, 0x00, 0xf0, 0x3f, 0x00, 0x00, 0x00, 0x00, 0x00, 0x00, 0x00, 0x00
	.type		__cudart_i2opi_d,@object
	.size		__cudart_i2opi_d,(.L_45 - __cudart_i2opi_d)
__cudart_i2opi_d:
        /* <DEDUP_REMOVED lines=9> */
.L_45:


//--------------------- .nv.shared._ZN3cub18CUB_300001_SM_10006detail6reduce28DeviceReduceSingleTileKernelINS2_10policy_hubIdyN4cuda3std3__44plusIdEEE10Policy1000EPdSC_iS9_ddNS7_10__identityEEEvT0_T1_T2_T3_T4_T6_ --------------------------
	.section	.nv.shared._ZN3cub18CUB_300001_SM_10006detail6reduce28DeviceReduceSingleTileKernelINS2_10policy_hubIdyN4cuda3std3__44plusIdEEE10Policy1000EPdSC_iS9_ddNS7_10__identityEEEvT0_T1_T2_T3_T4_T6_,"aw",@nobits
	.sectionflags	@""
	.align	8
.nv.shared._ZN3cub18CUB_300001_SM_10006detail6reduce28DeviceReduceSingleTileKernelINS2_10policy_hubIdyN4cuda3std3__44plusIdEEE10Policy1000EPdSC_iS9_ddNS7_10__identityEEEvT0_T1_T2_T3_T4_T6_:
	.zero		1176


//--------------------- .nv.shared.reserved.0     --------------------------
	.section	.nv.shared.reserved.0,"aw",@nobits
	.weak		__nv_reservedSMEM_offset_0_alias
	.size		__nv_reservedSMEM_offset_0_alias, 0, 64
	.other		__nv_reservedSMEM_offset_0_alias,@"STO_CUDA_RESERVED_SHARED STV_DEFAULT"
__nv_reservedSMEM_offset_0_alias:
	.zero		0
	.zero		64


//--------------------- .nv.global                --------------------------
	.section	.nv.global,"aw",@nobits
.nv.global:
	.type		_ZN34_INTERNAL_6de91327_4_k_cu_df26e0046thrust24THRUST_300001_SM_1000_NS12placeholders2_8E,@object
	.size		_ZN34_INTERNAL_6de91327_4_k_cu_df26e0046thrust24THRUST_300001_SM_1000_NS12placeholders2_8E,(_ZN34_INTERNAL_6de91327_4_k_cu_df26e0044cuda3std3__436_GLOBAL__N__6de91327_4_k_cu_df26e0046ignoreE - _ZN34_INTERNAL_6de91327_4_k_cu_df26e0046thrust24THRUST_300001_SM_1000_NS12placeholders2_8E)
_ZN34_INTERNAL_6de91327_4_k_cu_df26e0046thrust24THRUST_300001_SM_1000_NS12placeholders2_8E:
	.zero		1
	.type		_ZN34_INTERNAL_6de91327_4_k_cu_df26e0044cuda3std3__436_GLOBAL__N__6de91327_4_k_cu_df26e0046ignoreE,@object
	.size		_ZN34_INTERNAL_6de91327_4_k_cu_df26e0044cuda3std3__436_GLOBAL__N__6de91327_4_k_cu_df26e0046ignoreE,(_ZN34_INTERNAL_6de91327_4_k_cu_df26e0044cuda3std6ranges3__45__cpo4dataE - _ZN34_INTERNAL_6de91327_4_k_cu_df26e0044cuda3std3__436_GLOBAL__N__6de91327_4_k_cu_df26e0046ignoreE)
_ZN34_INTERNAL_6de91327_4_k_cu_df26e0044cuda3std3__436_GLOBAL__N__6de91327_4_k_cu_df26e0046ignoreE:
	.zero		1
	.type		_ZN34_INTERNAL_6de91327_4_k_cu_df26e0044cuda3std6ranges3__45__cpo4dataE,@object
	.size		_ZN34_INTERNAL_6de91327_4_k_cu_df26e0044cuda3std6ranges3__45__cpo4dataE,(_ZN34_INTERNAL_6de91327_4_k_cu_df26e0046thrust24THRUST_300001_SM_1000_NS6system3cpp3parE - _ZN34_INTERNAL_6de91327_4_k_cu_df26e0044cuda3std6ranges3__45__cpo4dataE)
_ZN34_INTERNAL_6de91327_4_k_cu_df26e0044cuda3std6ranges3__45__cpo4dataE:
	.zero		1
	.type		_ZN34_INTERNAL_6de91327_4_k_cu_df26e0046thrust24THRUST_300001_SM_1000_NS6system3cpp3parE,@object
	.size		_ZN34_INTERNAL_6de91327_4_k_cu_df26e0046thrust24THRUST_300001_SM_1000_NS6system3cpp3parE,(_ZN34_INTERNAL_6de91327_4_k_cu_df26e0044cuda3std3__45__cpo5beginE - _ZN34_INTERNAL_6de91327_4_k_cu_df26e0046thrust24THRUST_300001_SM_1000_NS6system3cpp3parE)
_ZN34_INTERNAL_6de91327_4_k_cu_df26e0046thrust24THRUST_300001_SM_1000_NS6system3cpp3parE:
	.zero		1
	.type		_ZN34_INTERNAL_6de91327_4_k_cu_df26e0044cuda3std3__45__cpo5beginE,@object
	.size		_ZN34_INTERNAL_6de91327_4_k_cu_df26e0044cuda3std3__45__cpo5beginE,(_ZN34_INTERNAL_6de91327_4_k_cu_df26e0044cuda3std6ranges3__45__cpo5beginE - _ZN34_INTERNAL_6de91327_4_k_cu_df26e0044cuda3std3__45__cpo5beginE)
_ZN34_INTERNAL_6de91327_4_k_cu_df26e0044cuda3std3__45__cpo5beginE:
	.zero		1
	.type		_ZN34_INTERNAL_6de91327_4_k_cu_df26e0044cuda3std6ranges3__45__cpo5beginE,@object
	.size		_ZN34_INTERNAL_6de91327_4_k_cu_df26e0044cuda3std6ranges3__45__cpo5beginE,(_ZN34_INTERNAL_6de91327_4_k_cu_df26e0046thrust24THRUST_300001_SM_1000_NS6deviceE - _ZN34_INTERNAL_6de91327_4_k_cu_df26e0044cuda3std6ranges3__45__cpo5beginE)
_ZN34_INTERNAL_6de91327_4_k_cu_df26e0044cuda3std6ranges3__45__cpo5beginE:
	.zero		1
	.type		_ZN34_INTERNAL_6de91327_4_k_cu_df26e0046thrust24THRUST_300001_SM_1000_NS6deviceE,@object
	.size		_ZN34_INTERNAL_6de91327_4_k_cu_df26e0046thrust24THRUST_300001_SM_1000_NS6deviceE,(_ZN34_INTERNAL_6de91327_4_k_cu_df26e0044cuda3std3__47nulloptE - _ZN34_INTERNAL_6de91327_4_k_cu_df26e0046thrust24THRUST_300001_SM_1000_NS6deviceE)
_ZN34_INTERNAL_6de91327_4_k_cu_df26e0046thrust24THRUST_300001_SM_1000_NS6deviceE:
	.zero		1
	.type		_ZN34_INTERNAL_6de91327_4_k_cu_df26e0044cuda3std3__47nulloptE,@object
	.size		_ZN34_INTERNAL_6de91327_4_k_cu_df26e0044cuda3std3__47nulloptE,(_ZN34_INTERNAL_6de91327_4_k_cu_df26e0044cuda3std6ranges3__45__cpo8distanceE - _ZN34_INTERNAL_6de91327_4_k_cu_df26e0044cuda3std3__47nulloptE)
_ZN34_INTERNAL_6de91327_4_k_cu_df26e0044cuda3std3__47nulloptE:
	.zero		1
	.type		_ZN34_INTERNAL_6de91327_4_k_cu_df26e0044cuda3std6ranges3__45__cpo8distanceE,@object
	.size		_ZN34_INTERNAL_6de91327_4_k_cu_df26e0044cuda3std6ranges3__45__cpo8distanceE,(_ZN34_INTERNAL_6de91327_4_k_cu_df26e0046thrust24THRUST_300001_SM_1000_NS12placeholders2_4E - _ZN34_INTERNAL_6de91327_4_k_cu_df26e0044cuda3std6ranges3__45__cpo8distanceE)
_ZN34_INTERNAL_6de91327_4_k_cu_df26e0044cuda3std6ranges3__45__cpo8distanceE:
	.zero		1
	.type		_ZN34_INTERNAL_6de91327_4_k_cu_df26e0046thrust24THRUST_300001_SM_1000_NS12placeholders2_4E,@object
	.size		_ZN34_INTERNAL_6de91327_4_k_cu_df26e0046thrust24THRUST_300001_SM_1000_NS12placeholders2_4E,(_ZN34_INTERNAL_6de91327_4_k_cu_df26e0044cuda3std3__45__cpo6rbeginE - _ZN34_INTERNAL_6de91327_4_k_cu_df26e0046thrust24THRUST_300001_SM_1000_NS12placeholders2_4E)
_ZN34_INTERNAL_6de91327_4_k_cu_df26e0046thrust24THRUST_300001_SM_1000_NS12placeholders2_4E:
	.zero		1
	.type		_ZN34_INTERNAL_6de91327_4_k_cu_df26e0044cuda3std3__45__cpo6rbeginE,@object
	.size		_ZN34_INTERNAL_6de91327_4_k_cu_df26e0044cuda3std3__45__cpo6rbeginE,(_ZN34_INTERNAL_6de91327_4_k_cu_df26e0044cuda3std6ranges3__45__cpo7advanceE - _ZN34_INTERNAL_6de91327_4_k_cu_df26e0044cuda3std3__45__cpo6rbeginE)
_ZN34_INTERNAL_6de91327_4_k_cu_df26e0044cuda3std3__45__cpo6rbeginE:
	.zero		1
	.type		_ZN34_INTERNAL_6de91327_4_k_cu_df26e0044cuda3std6ranges3__45__cpo7advanceE,@object
	.size		_ZN34_INTERNAL_6de91327_4_k_cu_df26e0044cuda3std6ranges3__45__cpo7advanceE,(_ZN34_INTERNAL_6de91327_4_k_cu_df26e0046thrust24THRUST_300001_SM_1000_NS12placeholders3_10E - _ZN34_INTERNAL_6de91327_4_k_cu_df26e0044cuda3std6ranges3__45__cpo7advanceE)
_ZN34_INTERNAL_6de91327_4_k_cu_df26e0044cuda3std6ranges3__45__cpo7advanceE:
	.zero		1
	.type		_ZN34_INTERNAL_6de91327_4_k_cu_df26e0046thrust24THRUST_300001_SM_1000_NS12placeholders3_10E,@object
	.size		_ZN34_INTERNAL_6de91327_4_k_cu_df26e0046thrust24THRUST_300001_SM_1000_NS12placeholders3_10E,(_ZN34_INTERNAL_6de91327_4_k_cu_df26e0044cuda3std3__48in_placeE - _ZN34_INTERNAL_6de91327_4_k_cu_df26e0046thrust24THRUST_300001_SM_1000_NS12placeholders3_10E)
_ZN34_INTERNAL_6de91327_4_k_cu_df26e0046thrust24THRUST_300001_SM_1000_NS12placeholders3_10E:
	.zero		1
	.type		_ZN34_INTERNAL_6de91327_4_k_cu_df26e0044cuda3std3__48in_placeE,@object
	.size		_ZN34_INTERNAL_6de91327_4_k_cu_df26e0044cuda3std3__48in_placeE,(_ZN34_INTERNAL_6de91327_4_k_cu_df26e0044cuda3std6ranges3__45__cpo4sizeE - _ZN34_INTERNAL_6de91327_4_k_cu_df26e0044cuda3std3__48in_placeE)
_ZN34_INTERNAL_6de91327_4_k_cu_df26e0044cuda3std3__48in_placeE:
	.zero		1
	.type		_ZN34_INTERNAL_6de91327_4_k_cu_df26e0044cuda3std6ranges3__45__cpo4sizeE,@object
	.size		_ZN34_INTERNAL_6de91327_4_k_cu_df26e0044cuda3std6ranges3__45__cpo4sizeE,(_ZN34_INTERNAL_6de91327_4_k_cu_df26e0046thrust24THRUST_300001_SM_1000_NS12placeholders2_2E - _ZN34_INTERNAL_6de91327_4_k_cu_df26e0044cuda3std6ranges3__45__cpo4sizeE)
_ZN34_INTERNAL_6de91327_4_k_cu_df26e0044cuda3std6ranges3__45__cpo4sizeE:
	.zero		1
	.type		_ZN34_INTERNAL_6de91327_4_k_cu_df26e0046thrust24THRUST_300001_SM_1000_NS12placeholders2_2E,@object
	.size		_ZN34_INTERNAL_6de91327_4_k_cu_df26e0046thrust24THRUST_300001_SM_1000_NS12placeholders2_2E,(_ZN34_INTERNAL_6de91327_4_k_cu_df26e0044cuda3std3__45__cpo6cbeginE - _ZN34_INTERNAL_6de91327_4_k_cu_df26e0046thrust24THRUST_300001_SM_1000_NS12placeholders2_2E)
_ZN34_INTERNAL_6de91327_4_k_cu_df26e0046thrust24THRUST_300001_SM_1000_NS12placeholders2_2E:
	.zero		1
	.type		_ZN34_INTERNAL_6de91327_4_k_cu_df26e0044cuda3std3__45__cpo6cbeginE,@object
	.size		_ZN34_INTERNAL_6de91327_4_k_cu_df26e0044cuda3std3__45__cpo6cbeginE,(_ZN34_INTERNAL_6de91327_4_k_cu_df26e0044cuda3std6ranges3__45__cpo6cbeginE - _ZN34_INTERNAL_6de91327_4_k_cu_df26e0044cuda3std3__45__cpo6cbeginE)
_ZN34_INTERNAL_6de91327_4_k_cu_df26e0044cuda3std3__45__cpo6cbeginE:
	.zero		1
	.type		_ZN34_INTERNAL_6de91327_4_k_cu_df26e0044cuda3std6ranges3__45__cpo6cbeginE,@object
	.size		_ZN34_INTERNAL_6de91327_4_k_cu_df26e0044cuda3std6ranges3__45__cpo6cbeginE,(_ZN34_INTERNAL_6de91327_4_k_cu_df26e0046thrust24THRUST_300001_SM_1000_NS12placeholders2_6E - _ZN34_INTERNAL_6de91327_4_k_cu_df26e0044cuda3std6ranges3__45__cpo6cbeginE)
_ZN34_INTERNAL_6de91327_4_k_cu_df26e0044cuda3std6ranges3__45__cpo6cbeginE:
	.zero		1
	.type		_ZN34_INTERNAL_6de91327_4_k_cu_df26e0046thrust24THRUST_300001_SM_1000_NS12placeholders2_6E,@object
	.size		_ZN34_INTERNAL_6de91327_4_k_cu_df26e0046thrust24THRUST_300001_SM_1000_NS12placeholders2_6E,(_ZN34_INTERNAL_6de91327_4_k_cu_df26e0044cuda3std3__45__cpo7crbeginE - _ZN34_INTERNAL_6de91327_4_k_cu_df26e0046thrust24THRUST_300001_SM_1000_NS12placeholders2_6E)
_ZN34_INTERNAL_6de91327_4_k_cu_df26e0046thrust24THRUST_300001_SM_1000_NS12placeholders2_6E:
	.zero		1
	.type		_ZN34_INTERNAL_6de91327_4_k_cu_df26e0044cuda3std3__45__cpo7crbeginE,@object
	.size		_ZN34_INTERNAL_6de91327_4_k_cu_df26e0044cuda3std3__45__cpo7crbeginE,(_ZN34_INTERNAL_6de91327_4_k_cu_df26e0044cuda3std6ranges3__45__cpo4nextE - _ZN34_INTERNAL_6de91327_4_k_cu_df26e0044cuda3std3__45__cpo7crbeginE)
_ZN34_INTERNAL_6de91327_4_k_cu_df26e0044cuda3std3__45__cpo7crbeginE:
	.zero		1
	.type		_ZN34_INTERNAL_6de91327_4_k_cu_df26e0044cuda3std6ranges3__45__cpo4nextE,@object
	.size		_ZN34_INTERNAL_6de91327_4_k_cu_df26e0044cuda3std6ranges3__45__cpo4nextE,(_ZN34_INTERNAL_6de91327_4_k_cu_df26e0044cuda3std6ranges3__45__cpo4swapE - _ZN34_INTERNAL_6de91327_4_k_cu_df26e0044cuda3std6ranges3__45__cpo4nextE)
_ZN34_INTERNAL_6de91327_4_k_cu_df26e0044cuda3std6ranges3__45__cpo4nextE:
	.zero		1
	.type		_ZN34_INTERNAL_6de91327_4_k_cu_df26e0044cuda3std6ranges3__45__cpo4swapE,@object
	.size		_ZN34_INTERNAL_6de91327_4_k_cu_df26e0044cuda3std6ranges3__45__cpo4swapE,(_ZN34_INTERNAL_6de91327_4_k_cu_df26e0046thrust24THRUST_300001_SM_1000_NS8cuda_cub10par_nosyncE - _ZN34_INTERNAL_6de91327_4_k_cu_df26e0044cuda3std6ranges3__45__cpo4swapE)
_ZN34_INTERNAL_6de91327_4_k_cu_df26e0044cuda3std6ranges3__45__cpo4swapE:
	.zero		1
	.type		_ZN34_INTERNAL_6de91327_4_k_cu_df26e0046thrust24THRUST_300001_SM_1000_NS8cuda_cub10par_nosyncE,@object
	.size		_ZN34_INTERNAL_6de91327_4_k_cu_df26e0046thrust24THRUST_300001_SM_1000_NS8cuda_cub10par_nosyncE,(_ZN34_INTERNAL_6de91327_4_k_cu_df26e0046thrust24THRUST_300001_SM_1000_NS3seqE - _ZN34_INTERNAL_6de91327_4_k_cu_df26e0046thrust24THRUST_300001_SM_1000_NS8cuda_cub10par_nosyncE)
_ZN34_INTERNAL_6de91327_4_k_cu_df26e0046thrust24THRUST_300001_SM_1000_NS8cuda_cub10par_nosyncE:
	.zero		1
	.type		_ZN34_INTERNAL_6de91327_4_k_cu_df26e0046thrust24THRUST_300001_SM_1000_NS3seqE,@object
	.size		_ZN34_INTERNAL_6de91327_4_k_cu_df26e0046thrust24THRUST_300001_SM_1000_NS3seqE,(_ZN34_INTERNAL_6de91327_4_k_cu_df26e0044cuda3std3__420unreachable_sentinelE - _ZN34_INTERNAL_6de91327_4_k_cu_df26e0046thrust24THRUST_300001_SM_1000_NS3seqE)
_ZN34_INTERNAL_6de91327_4_k_cu_df26e0046thrust24THRUST_300001_SM_1000_NS3seqE:
	.zero		1
	.type		_ZN34_INTERNAL_6de91327_4_k_cu_df26e0044cuda3std3__420unreachable_sentinelE,@object
	.size		_ZN34_INTERNAL_6de91327_4_k_cu_df26e0044cuda3std3__420unreachable_sentinelE,(_ZN34_INTERNAL_6de91327_4_k_cu_df26e0044cuda3std6ranges3__45__cpo5ssizeE - _ZN34_INTERNAL_6de91327_4_k_cu_df26e0044cuda3std3__420unreachable_sentinelE)
_ZN34_INTERNAL_6de91327_4_k_cu_df26e0044cuda3std3__420unreachable_sentinelE:
	.zero		1
	.type		_ZN34_INTERNAL_6de91327_4_k_cu_df26e0044cuda3std6ranges3__45__cpo5ssizeE,@object
	.size		_ZN34_INTERNAL_6de91327_4_k_cu_df26e0044cuda3std6ranges3__45__cpo5ssizeE,(_ZN34_INTERNAL_6de91327_4_k_cu_df26e0046thrust24THRUST_300001_SM_1000_NS12placeholders2_3E - _ZN34_INTERNAL_6de91327_4_k_cu_df26e0044cuda3std6ranges3__45__cpo5ssizeE)
_ZN34_INTERNAL_6de91327_4_k_cu_df26e0044cuda3std6ranges3__45__cpo5ssizeE:
	.zero		1
	.type		_ZN34_INTERNAL_6de91327_4_k_cu_df26e0046thrust24THRUST_300001_SM_1000_NS12placeholders2_3E,@object
	.size		_ZN34_INTERNAL_6de91327_4_k_cu_df26e0046thrust24THRUST_300001_SM_1000_NS12placeholders2_3E,(_ZN34_INTERNAL_6de91327_4_k_cu_df26e0044cuda3std3__45__cpo4cendE - _ZN34_INTERNAL_6de91327_4_k_cu_df26e0046thrust24THRUST_300001_SM_1000_NS12placeholders2_3E)
_ZN34_INTERNAL_6de91327_4_k_cu_df26e0046thrust24THRUST_300001_SM_1000_NS12placeholders2_3E:
	.zero		1
	.type		_ZN34_INTERNAL_6de91327_4_k_cu_df26e0044cuda3std3__45__cpo4cendE,@object
	.size		_ZN34_INTERNAL_6de91327_4_k_cu_df26e0044cuda3std3__45__cpo4cendE,(_ZN34_INTERNAL_6de91327_4_k_cu_df26e0044cuda3std6ranges3__45__cpo4cendE - _ZN34_INTERNAL_6de91327_4_k_cu_df26e0044cuda3std3__45__cpo4cendE)
_ZN34_INTERNAL_6de91327_4_k_cu_df26e0044cuda3std3__45__cpo4cendE:
	.zero		1
	.type		_ZN34_INTERNAL_6de91327_4_k_cu_df26e0044cuda3std6ranges3__45__cpo4cendE,@object
	.size		_ZN34_INTERNAL_6de91327_4_k_cu_df26e0044cuda3std6ranges3__45__cpo4cendE,(_ZN34_INTERNAL_6de91327_4_k_cu_df26e0046thrust24THRUST_300001_SM_1000_NS12placeholders2_7E - _ZN34_INTERNAL_6de91327_4_k_cu_df26e0044cuda3std6ranges3__45__cpo4cendE)
_ZN34_INTERNAL_6de91327_4_k_cu_df26e0044cuda3std6ranges3__45__cpo4cendE:
	.zero		1
	.type		_ZN34_INTERNAL_6de91327_4_k_cu_df26e0046thrust24THRUST_300001_SM_1000_NS12placeholders2_7E,@object
	.size		_ZN34_INTERNAL_6de91327_4_k_cu_df26e0046thrust24THRUST_300001_SM_1000_NS12placeholders2_7E,(_ZN34_INTERNAL_6de91327_4_k_cu_df26e0044cuda3std3__45__cpo5crendE - _ZN34_INTERNAL_6de91327_4_k_cu_df26e0046thrust24THRUST_300001_SM_1000_NS12placeholders2_7E)
_ZN34_INTERNAL_6de91327_4_k_cu_df26e0046thrust24THRUST_300001_SM_1000_NS12placeholders2_7E:
	.zero		1
	.type		_ZN34_INTERNAL_6de91327_4_k_cu_df26e0044cuda3std3__45__cpo5crendE,@object
	.size		_ZN34_INTERNAL_6de91327_4_k_cu_df26e0044cuda3std3__45__cpo5crendE,(_ZN34_INTERNAL_6de91327_4_k_cu_df26e0044cuda3std6ranges3__45__cpo4prevE - _ZN34_INTERNAL_6de91327_4_k_cu_df26e0044cuda3std3__45__cpo5crendE)
_ZN34_INTERNAL_6de91327_4_k_cu_df26e0044cuda3std3__45__cpo5crendE:
	.zero		1
	.type		_ZN34_INTERNAL_6de91327_4_k_cu_df26e0044cuda3std6ranges3__45__cpo4prevE,@object
	.size		_ZN34_INTERNAL_6de91327_4_k_cu_df26e0044cuda3std6ranges3__45__cpo4prevE,(_ZN34_INTERNAL_6de91327_4_k_cu_df26e0044cuda3std6ranges3__45__cpo9iter_moveE - _ZN34_INTERNAL_6de91327_4_k_cu_df26e0044cuda3std6ranges3__45__cpo4prevE)
_ZN34_INTERNAL_6de91327_4_k_cu_df26e0044cuda3std6ranges3__45__cpo4prevE:
	.zero		1
	.type		_ZN34_INTERNAL_6de91327_4_k_cu_df26e0044cuda3std6ranges3__45__cpo9iter_moveE,@object
	.size		_ZN34_INTERNAL_6de91327_4_k_cu_df26e0044cuda3std6ranges3__45__cpo9iter_moveE,(_ZN34_INTERNAL_6de91327_4_k_cu_df26e0046thrust24THRUST_300001_SM_1000_NS6system6detail10sequential3seqE - _ZN34_INTERNAL_6de91327_4_k_cu_df26e0044cuda3std6ranges3__45__cpo9iter_moveE)
_ZN34_INTERNAL_6de91327_4_k_cu_df26e0044cuda3std6ranges3__45__cpo9iter_moveE:
	.zero		1
	.type		_ZN34_INTERNAL_6de91327_4_k_cu_df26e0046thrust24THRUST_300001_SM_1000_NS6system6detail10sequential3seqE,@object
	.size		_ZN34_INTERNAL_6de91327_4_k_cu_df26e0046thrust24THRUST_300001_SM_1000_NS6system6detail10sequential3seqE,(_ZN34_INTERNAL_6de91327_4_k_cu_df26e0046thrust24THRUST_300001_SM_1000_NS12placeholders2_9E - _ZN34_INTERNAL_6de91327_4_k_cu_df26e0046thrust24THRUST_300001_SM_1000_NS6system6detail10sequential3seqE)
_ZN34_INTERNAL_6de91327_4_k_cu_df26e0046thrust24THRUST_300001_SM_1000_NS6system6detail10sequential3seqE:
	.zero		1
	.type		_ZN34_INTERNAL_6de91327_4_k_cu_df26e0046thrust24THRUST_300001_SM_1000_NS12placeholders2_9E,@object
	.size		_ZN34_INTERNAL_6de91327_4_k_cu_df26e0046thrust24THRUST_300001_SM_1000_NS12placeholders2_9E,(_ZN34_INTERNAL_6de91327_4_k_cu_df26e0044cuda3std3__419piecewise_constructE - _ZN34_INTERNAL_6de91327_4_k_cu_df26e0046thrust24THRUST_300001_SM_1000_NS12placeholders2_9E)
_ZN34_INTERNAL_6de91327_4_k_cu_df26e0046thrust24THRUST_300001_SM_1000_NS12placeholders2_9E:
	.zero		1
	.type		_ZN34_INTERNAL_6de91327_4_k_cu_df26e0044cuda3std3__419piecewise_constructE,@object
	.size		_ZN34_INTERNAL_6de91327_4_k_cu_df26e0044cuda3std3__419piecewise_constructE,(_ZN34_INTERNAL_6de91327_4_k_cu_df26e0044cuda3std6ranges3__45__cpo5cdataE - _ZN34_INTERNAL_6de91327_4_k_cu_df26e0044cuda3std3__419piecewise_constructE)
_ZN34_INTERNAL_6de91327_4_k_cu_df26e0044cuda3std3__419piecewise_constructE:
	.zero		1
	.type		_ZN34_INTERNAL_6de91327_4_k_cu_df26e0044cuda3std6ranges3__45__cpo5cdataE,@object
	.size		_ZN34_INTERNAL_6de91327_4_k_cu_df26e0044cuda3std6ranges3__45__cpo5cdataE,(_ZN34_INTERNAL_6de91327_4_k_cu_df26e0046thrust24THRUST_300001_SM_1000_NS12placeholders2_1E - _ZN34_INTERNAL_6de91327_4_k_cu_df26e0044cuda3std6ranges3__45__cpo5cdataE)
_ZN34_INTERNAL_6de91327_4_k_cu_df26e0044cuda3std6ranges3__45__cpo5cdataE:
	.zero		1
	.type		_ZN34_INTERNAL_6de91327_4_k_cu_df26e0046thrust24THRUST_300001_SM_1000_NS12placeholders2_1E,@object
	.size		_ZN34_INTERNAL_6de91327_4_k_cu_df26e0046thrust24THRUST_300001_SM_1000_NS12placeholders2_1E,(_ZN34_INTERNAL_6de91327_4_k_cu_df26e0044cuda3std3__45__cpo3endE - _ZN34_INTERNAL_6de91327_4_k_cu_df26e0046thrust24THRUST_300001_SM_1000_NS12placeholders2_1E)
_ZN34_INTERNAL_6de91327_4_k_cu_df26e0046thrust24THRUST_300001_SM_1000_NS12placeholders2_1E:
	.zero		1
	.type		_ZN34_INTERNAL_6de91327_4_k_cu_df26e0044cuda3std3__45__cpo3endE,@object
	.size		_ZN34_INTERNAL_6de91327_4_k_cu_df26e0044cuda3std3__45__cpo3endE,(_ZN34_INTERNAL_6de91327_4_k_cu_df26e0044cuda3std6ranges3__45__cpo3endE - _ZN34_INTERNAL_6de91327_4_k_cu_df26e0044cuda3std3__45__cpo3endE)
_ZN34_INTERNAL_6de91327_4_k_cu_df26e0044cuda3std3__45__cpo3endE:
	.zero		1
	.type		_ZN34_INTERNAL_6de91327_4_k_cu_df26e0044cuda3std6ranges3__45__cpo3endE,@object
	.size		_ZN34_INTERNAL_6de91327_4_k_cu_df26e0044cuda3std6ranges3__45__cpo3endE,(_ZN34_INTERNAL_6de91327_4_k_cu_df26e0046thrust24THRUST_300001_SM_1000_NS12placeholders2_5E - _ZN34_INTERNAL_6de91327_4_k_cu_df26e0044cuda3std6ranges3__45__cpo3endE)
_ZN34_INTERNAL_6de91327_4_k_cu_df26e0044cuda3std6ranges3__45__cpo3endE:
	.zero		1
	.type		_ZN34_INTERNAL_6de91327_4_k_cu_df26e0046thrust24THRUST_300001_SM_1000_NS12placeholders2_5E,@object
	.size		_ZN34_INTERNAL_6de91327_4_k_cu_df26e0046thrust24THRUST_300001_SM_1000_NS12placeholders2_5E,(_ZN34_INTERNAL_6de91327_4_k_cu_df26e0044cuda3std3__45__cpo4rendE - _ZN34_INTERNAL_6de91327_4_k_cu_df26e0046thrust24THRUST_300001_SM_1000_NS12placeholders2_5E)
_ZN34_INTERNAL_6de91327_4_k_cu_df26e0046thrust24THRUST_300001_SM_1000_NS12placeholders2_5E:
	.zero		1
	.type		_ZN34_INTERNAL_6de91327_4_k_cu_df26e0044cuda3std3__45__cpo4rendE,@object
	.size		_ZN34_INTERNAL_6de91327_4_k_cu_df26e0044cuda3std3__45__cpo4rendE,(_ZN34_INTERNAL_6de91327_4_k_cu_df26e0044cuda3std6ranges3__45__cpo9iter_swapE - _ZN34_INTERNAL_6de91327_4_k_cu_df26e0044cuda3std3__45__cpo4rendE)
_ZN34_INTERNAL_6de91327_4_k_cu_df26e0044cuda3std3__45__cpo4rendE:
	.zero		1
	.type		_ZN34_INTERNAL_6de91327_4_k_cu_df26e0044cuda3std6ranges3__45__cpo9iter_swapE,@object
	.size		_ZN34_INTERNAL_6de91327_4_k_cu_df26e0044cuda3std6ranges3__45__cpo9iter_swapE,(_ZN34_INTERNAL_6de91327_4_k_cu_df26e0044cuda3std3__48unexpectE - _ZN34_INTERNAL_6de91327_4_k_cu_df26e0044cuda3std6ranges3__45__cpo9iter_swapE)
_ZN34_INTERNAL_6de91327_4_k_cu_df26e0044cuda3std6ranges3__45__cpo9iter_swapE:
	.zero		1
	.type		_ZN34_INTERNAL_6de91327_4_k_cu_df26e0044cuda3std3__48unexpectE,@object
	.size		_ZN34_INTERNAL_6de91327_4_k_cu_df26e0044cuda3std3__48unexpectE,(_ZN34_INTERNAL_6de91327_4_k_cu_df26e0046thrust24THRUST_300001_SM_1000_NS8cuda_cub3parE - _ZN34_INTERNAL_6de91327_4_k_cu_df26e0044cuda3std3__48unexpectE)
_ZN34_INTERNAL_6de91327_4_k_cu_df26e0044cuda3std3__48unexpectE:
	.zero		1
	.type		_ZN34_INTERNAL_6de91327_4_k_cu_df26e0046thrust24THRUST_300001_SM_1000_NS8cuda_cub3parE,@object
	.size		_ZN34_INTERNAL_6de91327_4_k_cu_df26e0046thrust24THRUST_300001_SM_1000_NS8cuda_cub3parE,(.L_29 - _ZN34_INTERNAL_6de91327_4_k_cu_df26e0046thrust24THRUST_300001_SM_1000_NS8cuda_cub3parE)
_ZN34_INTERNAL_6de91327_4_k_cu_df26e0046thrust24THRUST_300001_SM_1000_NS8cuda_cub3parE:
	.zero		1
.L_29:


//--------------------- .nv.shared._ZN3cub18CUB_300001_SM_10006detail6reduce18DeviceReduceKernelINS2_10policy_hubIdyN4cuda3std3__44plusIdEEE10Policy1000EN6thrust24THRUST_300001_SM_1000_NS10device_ptrIdEEyS9_dNS7_10__identityEEEvT0_PT3_T1_NS0_13GridEvenShareISK_EET2_T4_ --------------------------
	.section	.nv.shared._ZN3cub18CUB_300001_SM_10006detail6reduce18DeviceReduceKernelINS2_10policy_hubIdyN4cuda3std3__44plusIdEEE10Policy1000EN6thrust24THRUST_300001_SM_1000_NS10device_ptrIdEEyS9_dNS7_10__identityEEEvT0_PT3_T1_NS0_13GridEvenShareISK_EET2_T4_,"aw",@nobits
	.sectionflags	@""
	.align	8
.nv.shared._ZN3cub18CUB_300001_SM_10006detail6reduce18DeviceReduceKernelINS2_10policy_hubIdyN4cuda3std3__44plusIdEEE10Policy1000EN6thrust24THRUST_300001_SM_1000_NS10device_ptrIdEEyS9_dNS7_10__identityEEEvT0_PT3_T1_NS0_13GridEvenShareISK_EET2_T4_:
	.zero		1176


//--------------------- .nv.shared._ZN3cub18CUB_300001_SM_10006detail6reduce28DeviceReduceSingleTileKernelINS2_10policy_hubIdyN4cuda3std3__44plusIdEEE10Policy1000EN6thrust24THRUST_300001_SM_1000_NS10device_ptrIdEEPdyS9_ddNS7_10__identityEEEvT0_T1_T2_T3_T4_T6_ --------------------------
	.section	.nv.shared._ZN3cub18CUB_300001_SM_10006detail6reduce28DeviceReduceSingleTileKernelINS2_10policy_hubIdyN4cuda3std3__44plusIdEEE10Policy1000EN6thrust24THRUST_300001_SM_1000_NS10device_ptrIdEEPdyS9_ddNS7_10__identityEEEvT0_T1_T2_T3_T4_T6_,"aw",@nobits
	.sectionflags	@""
	.align	8
.nv.shared._ZN3cub18CUB_300001_SM_10006detail6reduce28DeviceReduceSingleTileKernelINS2_10policy_hubIdyN4cuda3std3__44plusIdEEE10Policy1000EN6thrust24THRUST_300001_SM_1000_NS10device_ptrIdEEPdyS9_ddNS7_10__identityEEEvT0_T1_T2_T3_T4_T6_:
	.zero		1176


//--------------------- .nv.shared._ZN3cub18CUB_300001_SM_10006detail6reduce28DeviceReduceSingleTileKernelINS2_10policy_hubIdjN4cuda3std3__44plusIdEEE10Policy1000EPdSC_iS9_ddNS7_10__identityEEEvT0_T1_T2_T3_T4_T6_ --------------------------
	.section	.nv.shared._ZN3cub18CUB_300001_SM_10006detail6reduce28DeviceReduceSingleTileKernelINS2_10policy_hubIdjN4cuda3std3__44plusIdEEE10Policy1000EPdSC_iS9_ddNS7_10__identityEEEvT0_T1_T2_T3_T4_T6_,"aw",@nobits
	.sectionflags	@""
	.align	8
.nv.shared._ZN3cub18CUB_300001_SM_10006detail6reduce28DeviceReduceSingleTileKernelINS2_10policy_hubIdjN4cuda3std3__44plusIdEEE10Policy1000EPdSC_iS9_ddNS7_10__identityEEEvT0_T1_T2_T3_T4_T6_:
	.zero		1216


//--------------------- .nv.shared._ZN3cub18CUB_300001_SM_10006detail6reduce18DeviceReduceKernelINS2_10policy_hubIdjN4cuda3std3__44plusIdEEE10Policy1000EN6thrust24THRUST_300001_SM_1000_NS10device_ptrIdEEjS9_dNS7_10__identityEEEvT0_PT3_T1_NS0_13GridEvenShareISK_EET2_T4_ --------------------------
	.section	.nv.shared._ZN3cub18CUB_300001_SM_10006detail6reduce18DeviceReduceKernelINS2_10policy_hubIdjN4cuda3std3__44plusIdEEE10Policy1000EN6thrust24THRUST_300001_SM_1000_NS10device_ptrIdEEjS9_dNS7_10__identityEEEvT0_PT3_T1_NS0_13GridEvenShareISK_EET2_T4_,"aw",@nobits
	.sectionflags	@""
	.align	8
.nv.shared._ZN3cub18CUB_300001_SM_10006detail6reduce18DeviceReduceKernelINS2_10policy_hubIdjN4cuda3std3__44plusIdEEE10Policy1000EN6thrust24THRUST_300001_SM_1000_NS10device_ptrIdEEjS9_dNS7_10__identityEEEvT0_PT3_T1_NS0_13GridEvenShareISK_EET2_T4_:
	.zero		1216


//--------------------- .nv.shared._ZN3cub18CUB_300001_SM_10006detail6reduce28DeviceReduceSingleTileKernelINS2_10policy_hubIdjN4cuda3std3__44plusIdEEE10Policy1000EN6thrust24THRUST_300001_SM_1000_NS10device_ptrIdEEPdjS9_ddNS7_10__identityEEEvT0_T1_T2_T3_T4_T6_ --------------------------
	.section	.nv.shared._ZN3cub18CUB_300001_SM_10006detail6reduce28DeviceReduceSingleTileKernelINS2_10policy_hubIdjN4cuda3std3__44plusIdEEE10Policy1000EN6thrust24THRUST_300001_SM_1000_NS10device_ptrIdEEPdjS9_ddNS7_10__identityEEEvT0_T1_T2_T3_T4_T6_,"aw",@nobits
	.sectionflags	@""
	.align	8
.nv.shared._ZN3cub18CUB_300001_SM_10006detail6reduce28DeviceReduceSingleTileKernelINS2_10policy_hubIdjN4cuda3std3__44plusIdEEE10Policy1000EN6thrust24THRUST_300001_SM_1000_NS10device_ptrIdEEPdjS9_ddNS7_10__identityEEEvT0_T1_T2_T3_T4_T6_:
	.zero		1216


//--------------------- .nv.shared._Z11Wakeup_NextPdS_S_S_S_S_PiS0_9InputParai --------------------------
	.section	.nv.shared._Z11Wakeup_NextPdS_S_S_S_S_PiS0_9InputParai,"aw",@nobits
	.sectionflags	@""
	.align	4
.nv.shared._Z11Wakeup_NextPdS_S_S_S_S_PiS0_9InputParai:
	.zero		1032


//--------------------- .nv.shared._Z17apply_flux_wakeupPdS_S_S_S_S_S_S_S_S_S_S_S_S_S_S_S_S_S_S_Pi9InputPara --------------------------
	.section	.nv.shared._Z17apply_flux_wakeupPdS_S_S_S_S_S_S_S_S_S_S_S_S_S_S_S_S_S_S_Pi9InputPara,"aw",@nobits
	.sectionflags	@""
	.align	4
.nv.shared._Z17apply_flux_wakeupPdS_S_S_S_S_S_S_S_S_S_S_S_S_S_S_S_S_S_S_Pi9InputPara:
	.zero		1028


//--------------------- .nv.shared._Z16calc_flux_wakeupPdS_S_S_S_S_S_S_S_S_S_S_S_S_S_S_S_S_S_S_S_S_S_S_S_S_S_S_Pi9InputPara --------------------------
	.section	.nv.shared._Z16calc_flux_wakeupPdS_S_S_S_S_S_S_S_S_S_S_S_S_S_S_S_S_S_S_S_S_S_S_S_S_S_S_Pi9InputPara,"aw",@nobits
	.sectionflags	@""
	.align	4
.nv.shared._Z16calc_flux_wakeupPdS_S_S_S_S_S_S_S_S_S_S_S_S_S_S_S_S_S_S_S_S_S_S_S_S_S_S_Pi9InputPara:
	.zero		1028


//--------------------- .nv.shared._Z21extrap_in_time_wakeupPdS_S_S_S_S_S_S_S_S_S_S_S_S_S_S_S_S_S_S_Pi9InputPara --------------------------
	.section	.nv.shared._Z21extrap_in_time_wakeupPdS_S_S_S_S_S_S_S_S_S_S_S_S_S_S_S_S_S_S_Pi9InputPara,"aw",@nobits
	.sectionflags	@""
	.align	4
.nv.shared._Z21extrap_in_time_wakeupPdS_S_S_S_S_S_S_S_S_S_S_S_S_S_S_S_S_S_S_Pi9InputPara:
	.zero		1028


//--------------------- .nv.shared._Z19getPrimitive_wakeupPdS_S_S_S_S_S_S_S_Pi9InputPara --------------------------
	.section	.nv.shared._Z19getPrimitive_wakeupPdS_S_S_S_S_S_S_S_Pi9InputPara,"aw",@nobits
	.sectionflags	@""
	.align	4
.nv.shared._Z19getPrimitive_wakeupPdS_S_S_S_S_S_S_S_Pi9InputPara:
	.zero		1028


//--------------------- .nv.constant0._ZN3cub18CUB_300001_SM_10006detail6reduce28DeviceReduceSingleTileKernelINS2_10policy_hubIdyN4cuda3std3__44plusIdEEE10Policy1000EPdSC_iS9_ddNS7_10__identityEEEvT0_T1_T2_T3_T4_T6_ --------------------------
	.section	.nv.constant0._ZN3cub18CUB_300001_SM_10006detail6reduce28DeviceReduceSingleTileKernelINS2_10policy_hubIdyN4cuda3std3__44plusIdEEE10Policy1000EPdSC_iS9_ddNS7_10__identityEEEvT0_T1_T2_T3_T4_T6_,"a",@progbits
	.sectionflags	@""
	.align	4
.nv.constant0._ZN3cub18CUB_300001_SM_10006detail6reduce28DeviceReduceSingleTileKernelINS2_10policy_hubIdyN4cuda3std3__44plusIdEEE10Policy1000EPdSC_iS9_ddNS7_10__identityEEEvT0_T1_T2_T3_T4_T6_:
	.zero		929


//--------------------- .nv.constant0._ZN3cub18CUB_300001_SM_10006detail6reduce18DeviceReduceKernelINS2_10policy_hubIdyN4cuda3std3__44plusIdEEE10Policy1000EN6thrust24THRUST_300001_SM_1000_NS10device_ptrIdEEyS9_dNS7_10__identityEEEvT0_PT3_T1_NS0_13GridEvenShareISK_EET2_T4_ --------------------------
	.section	.nv.constant0._ZN3cub18CUB_300001_SM_10006detail6reduce18DeviceReduceKernelINS2_10policy_hubIdyN4cuda3std3__44plusIdEEE10Policy1000EN6thrust24THRUST_300001_SM_1000_NS10device_ptrIdEEyS9_dNS7_10__identityEEEvT0_PT3_T1_NS0_13GridEvenShareISK_EET2_T4_,"a",@progbits
	.sectionflags	@""
	.align	4
.nv.constant0._ZN3cub18CUB_300001_SM_10006detail6reduce18DeviceReduceKernelINS2_10policy_hubIdyN4cuda3std3__44plusIdEEE10Policy1000EN6thrust24THRUST_300001_SM_1000_NS10device_ptrIdEEyS9_dNS7_10__identityEEEvT0_PT3_T1_NS0_13GridEvenShareISK_EET2_T4_:
	.zero		994


//--------------------- .nv.constant0._ZN3cub18CUB_300001_SM_10006detail6reduce28DeviceReduceSingleTileKernelINS2_10policy_hubIdyN4cuda3std3__44plusIdEEE10Policy1000EN6thrust24THRUST_300001_SM_1000_NS10device_ptrIdEEPdyS9_ddNS7_10__identityEEEvT0_T1_T2_T3_T4_T6_ --------------------------
	.section	.nv.constant0._ZN3cub18CUB_300001_SM_10006detail6reduce28DeviceReduceSingleTileKernelINS2_10policy_hubIdyN4cuda3std3__44plusIdEEE10Policy1000EN6thrust24THRUST_300001_SM_1000_NS10device_ptrIdEEPdyS9_ddNS7_10__identityEEEvT0_T1_T2_T3_T4_T6_,"a",@progbits
	.sectionflags	@""
	.align	4
.nv.constant0._ZN3cub18CUB_300001_SM_10006detail6reduce28DeviceReduceSingleTileKernelINS2_10policy_hubIdyN4cuda3std3__44plusIdEEE10Policy1000EN6thrust24THRUST_300001_SM_1000_NS10device_ptrIdEEPdyS9_ddNS7_10__identityEEEvT0_T1_T2_T3_T4_T6_:
	.zero		937


//--------------------- .nv.constant0._ZN3cub18CUB_300001_SM_10006detail6reduce28DeviceReduceSingleTileKernelINS2_10policy_hubIdjN4cuda3std3__44plusIdEEE10Policy1000EPdSC_iS9_ddNS7_10__identityEEEvT0_T1_T2_T3_T4_T6_ --------------------------
	.section	.nv.constant0._ZN3cub18CUB_300001_SM_10006detail6reduce28DeviceReduceSingleTileKernelINS2_10policy_hubIdjN4cuda3std3__44plusIdEEE10Policy1000EPdSC_iS9_ddNS7_10__identityEEEvT0_T1_T2_T3_T4_T6_,"a",@progbits
	.sectionflags	@""
	.align	4
.nv.constant0._ZN3cub18CUB_300001_SM_10006detail6reduce28DeviceReduceSingleTileKernelINS2_10policy_hubIdjN4cuda3std3__44plusIdEEE10Policy1000EPdSC_iS9_ddNS7_10__identityEEEvT0_T1_T2_T3_T4_T6_:
	.zero		929


//--------------------- .nv.constant0._ZN3cub18CUB_300001_SM_10006detail6reduce18DeviceReduceKernelINS2_10policy_hubIdjN4cuda3std3__44plusIdEEE10Policy1000EN6thrust24THRUST_300001_SM_1000_NS10device_ptrIdEEjS9_dNS7_10__identityEEEvT0_PT3_T1_NS0_13GridEvenShareISK_EET2_T4_ --------------------------
	.section	.nv.constant0._ZN3cub18CUB_300001_SM_10006detail6reduce18DeviceReduceKernelINS2_10policy_hubIdjN4cuda3std3__44plusIdEEE10Policy1000EN6thrust24THRUST_300001_SM_1000_NS10device_ptrIdEEjS9_dNS7_10__identityEEEvT0_PT3_T1_NS0_13GridEvenShareISK_EET2_T4_,"a",@progbits
	.sectionflags	@""
	.align	4
.nv.constant0._ZN3cub18CUB_300001_SM_10006detail6reduce18DeviceReduceKernelINS2_10policy_hubIdjN4cuda3std3__44plusIdEEE10Policy1000EN6thrust24THRUST_300001_SM_1000_NS10device_ptrIdEEjS9_dNS7_10__identityEEEvT0_PT3_T1_NS0_13GridEvenShareISK_EET2_T4_:
	.zero		958


//--------------------- .nv.constant0._ZN3cub18CUB_300001_SM_10006detail6reduce28DeviceReduceSingleTileKernelINS2_10policy_hubIdjN4cuda3std3__44plusIdEEE10Policy1000EN6thrust24THRUST_300001_SM_1000_NS10device_ptrIdEEPdjS9_ddNS7_10__identityEEEvT0_T1_T2_T3_T4_T6_ --------------------------
	.section	.nv.constant0._ZN3cub18CUB_300001_SM_10006detail6reduce28DeviceReduceSingleTileKernelINS2_10policy_hubIdjN4cuda3std3__44plusIdEEE10Policy1000EN6thrust24THRUST_300001_SM_1000_NS10device_ptrIdEEPdjS9_ddNS7_10__identityEEEvT0_T1_T2_T3_T4_T6_,"a",@progbits
	.sectionflags	@""
	.align	4
.nv.constant0._ZN3cub18CUB_300001_SM_10006detail6reduce28DeviceReduceSingleTileKernelINS2_10policy_hubIdjN4cuda3std3__44plusIdEEE10Policy1000EN6thrust24THRUST_300001_SM_1000_NS10device_ptrIdEEPdjS9_ddNS7_10__identityEEEvT0_T1_T2_T3_T4_T6_:
	.zero		929


//--------------------- .nv.constant0._ZN3cub18CUB_300001_SM_10006detail11EmptyKernelIvEEvv --------------------------
	.section	.nv.constant0._ZN3cub18CUB_300001_SM_10006detail11EmptyKernelIvEEvv,"a",@progbits
	.sectionflags	@""
	.align	4
.nv.constant0._ZN3cub18CUB_300001_SM_10006detail11EmptyKernelIvEEvv:
	.zero		896


//--------------------- .nv.constant0._Z12ConservationPdS_S_S_dddd9InputPara --------------------------
	.section	.nv.constant0._Z12ConservationPdS_S_S_dddd9InputPara,"a",@progbits
	.sectionflags	@""
	.align	4
.nv.constant0._Z12ConservationPdS_S_S_dddd9InputPara:
	.zero		1048


//--------------------- .nv.constant0._Z10InitializePdS_S_S_PiS0_9InputPara --------------------------
	.section	.nv.constant0._Z10InitializePdS_S_S_PiS0_9InputPara,"a",@progbits
	.sectionflags	@""
	.align	4
.nv.constant0._Z10InitializePdS_S_S_PiS0_9InputPara:
	.zero		1032


//--------------------- .nv.constant0._Z15Wakeup_NeighborPiS_9InputPara --------------------------
	.section	.nv.constant0._Z15Wakeup_NeighborPiS_9InputPara,"a",@progbits
	.sectionflags	@""
	.align	4
.nv.constant0._Z15Wakeup_NeighborPiS_9InputPara:
	.zero		1000


//--------------------- .nv.constant0._Z11Wakeup_NextPdS_S_S_S_S_PiS0_9InputParai --------------------------
	.section	.nv.constant0._Z11Wakeup_NextPdS_S_S_S_S_PiS0_9InputParai,"a",@progbits
	.sectionflags	@""
	.align	4
.nv.constant0._Z11Wakeup_NextPdS_S_S_S_S_PiS0_9InputParai:
	.zero		1052


//--------------------- .nv.constant0._Z17apply_flux_wakeupPdS_S_S_S_S_S_S_S_S_S_S_S_S_S_S_S_S_S_S_Pi9InputPara --------------------------
	.section	.nv.constant0._Z17apply_flux_wakeupPdS_S_S_S_S_S_S_S_S_S_S_S_S_S_S_S_S_S_S_Pi9InputPara,"a",@progbits
	.sectionflags	@""
	.align	4
.nv.constant0._Z17apply_flux_wakeupPdS_S_S_S_S_S_S_S_S_S_S_S_S_S_S_S_S_S_S_Pi9InputPara:
	.zero		1152


//--------------------- .nv.constant0._Z10apply_fluxPdS_S_S_S_S_S_S_S_S_S_S_S_S_S_S_9InputPara --------------------------
	.section	.nv.constant0._Z10apply_fluxPdS_S_S_S_S_S_S_S_S_S_S_S_S_S_S_9InputPara,"a",@progbits
	.sectionflags	@""
	.align	4
.nv.constant0._Z10apply_fluxPdS_S_S_S_S_S_S_S_S_S_S_S_S_S_S_9InputPara:
	.zero		1112


//--------------------- .nv.constant0._Z16calc_flux_wakeupPdS_S_S_S_S_S_S_S_S_S_S_S_S_S_S_S_S_S_S_S_S_S_S_S_S_S_S_Pi9InputPara --------------------------
	.section	.nv.constant0._Z16calc_flux_wakeupPdS_S_S_S_S_S_S_S_S_S_S_S_S_S_S_S_S_S_S_S_S_S_S_S_S_S_S_Pi9InputPara,"a",@progbits
	.sectionflags	@""
	.align	4
.nv.constant0._Z16calc_flux_wakeupPdS_S_S_S_S_S_S_S_S_S_S_S_S_S_S_S_S_S_S_S_S_S_S_S_S_S_S_Pi9InputPara:
	.zero		1216


//--------------------- .nv.constant0._Z9calc_fluxPdS_S_S_S_S_S_S_S_S_S_S_S_S_S_S_S_S_S_S_S_S_S_S_9InputPara --------------------------
	.section	.nv.constant0._Z9calc_fluxPdS_S_S_S_S_S_S_S_S_S_S_S_S_S_S_S_S_S_S_S_S_S_S_9InputPara,"a",@progbits
	.sectionflags	@""
	.align	4
.nv.constant0._Z9calc_fluxPdS_S_S_S_S_S_S_S_S_S_S_S_S_S_S_S_S_S_S_S_S_S_S_9InputPara:
	.zero		1176


//--------------------- .nv.constant0._Z21extrap_in_time_wakeupPdS_S_S_S_S_S_S_S_S_S_S_S_S_S_S_S_S_S_S_Pi9InputPara --------------------------
	.section	.nv.constant0._Z21extrap_in_time_wakeupPdS_S_S_S_S_S_S_S_S_S_S_S_S_S_S_S_S_S_S_Pi9InputPara,"a",@progbits
	.sectionflags	@""
	.align	4
.nv.constant0._Z21extrap_in_time_wakeupPdS_S_S_S_S_S_S_S_S_S_S_S_S_S_S_S_S_S_S_Pi9InputPara:
	.zero		1152


//--------------------- .nv.constant0._Z14extrap_in_timePdS_S_S_S_S_S_S_S_S_S_S_S_S_S_S_9InputPara --------------------------
	.section	.nv.constant0._Z14extrap_in_timePdS_S_S_S_S_S_S_S_S_S_S_S_S_S_S_9InputPara,"a",@progbits
	.sectionflags	@""
	.align	4
.nv.constant0._Z14extrap_in_timePdS_S_S_S_S_S_S_S_S_S_S_S_S_S_S_9InputPara:
	.zero		1112


//--------------------- .nv.constant0._Z19getPrimitive_wakeupPdS_S_S_S_S_S_S_S_Pi9InputPara --------------------------
	.section	.nv.constant0._Z19getPrimitive_wakeupPdS_S_S_S_S_S_S_S_Pi9InputPara,"a",@progbits
	.sectionflags	@""
	.align	4
.nv.constant0._Z19getPrimitive_wakeupPdS_S_S_S_S_S_S_S_Pi9InputPara:
	.zero		1064


//--------------------- .nv.constant0._Z12getPrimitivePdS_S_S_S_S_S_S_9InputPara --------------------------
	.section	.nv.constant0._Z12getPrimitivePdS_S_S_S_S_S_S_9InputPara,"a",@progbits
	.sectionflags	@""
	.align	4
.nv.constant0._Z12getPrimitivePdS_S_S_S_S_S_S_9InputPara:
	.zero		1048


//--------------------- .nv.constant0._Z12getConservedPdS_S_S_S_S_S_S_9InputPara --------------------------
	.section	.nv.constant0._Z12getConservedPdS_S_S_S_S_S_S_9InputPara,"a",@progbits
	.sectionflags	@""
	.align	4
.nv.constant0._Z12getConservedPdS_S_S_S_S_S_S_9InputPara:
	.zero		1048


//--------------------- SYMBOLS --------------------------

	.type		.nv.reservedSmem.offset0,@object
	.size		.nv.reservedSmem.offset0,0x4
	.type		.nv.reservedSmem.cap,@object
	.size		.nv.reservedSmem.cap,0x4
